def matmul_kernel(
    a_ptr,
    b_ptr,
    c_ptr,
    M,
    N,
    K,
    stride_am,
    stride_ak,
    stride_bk,
    stride_bn,
    stride_cm,
    stride_cn,
    BLOCK_M: tl.constexpr,
    BLOCK_N: tl.constexpr,
    BLOCK_K: tl.constexpr,
    GROUP_M: tl.constexpr,
):
    pid = tl.program_id(axis=0)
    num_pid_m = tl.cdiv(M, BLOCK_M)
    num_pid_n = tl.cdiv(N, BLOCK_N)
    num_pid_in_group = GROUP_M * num_pid_n
    group_id = pid // num_pid_in_group
    first_pid_m = group_id * GROUP_M
    group_size_m = min(num_pid_m - first_pid_m, GROUP_M)
    pid_m = first_pid_m + ((pid % num_pid_in_group) % group_size_m)
    pid_n = (pid % num_pid_in_group) // group_size_m

    offs_am = (pid_m * BLOCK_M + tl.arange(0, BLOCK_M)) % M
    offs_bn = (pid_n * BLOCK_N + tl.arange(0, BLOCK_N)) % N
    offs_k = tl.arange(0, BLOCK_K)
    a_ptrs = a_ptr + offs_am[:, None] * stride_am + offs_k[None, :] * stride_ak
    b_ptrs = b_ptr + offs_k[:, None] * stride_bk + offs_bn[None, :] * stride_bn

    acc = tl.zeros((BLOCK_M, BLOCK_N), dtype=tl.float32)
    for kk in range(0, tl.cdiv(K, BLOCK_K)):
        a = tl.load(a_ptrs, mask=offs_k[None, :] < K - kk * BLOCK_K, other=0.0)
        b = tl.load(b_ptrs, mask=offs_k[:, None] < K - kk * BLOCK_K, other=0.0)
        acc = tl.dot(a, b, acc)
        a_ptrs += BLOCK_K * stride_ak
        b_ptrs += BLOCK_K * stride_bk

    c = acc.to(c_ptr.dtype.element_ty)
    offs_cm = pid_m * BLOCK_M + tl.arange(0, BLOCK_M)
    offs_cn = pid_n * BLOCK_N + tl.arange(0, BLOCK_N)
    c_ptrs = c_ptr + offs_cm[:, None] * stride_cm + offs_cn[None, :] * stride_cn
    mask = (offs_cm[:, None] < M) & (offs_cn[None, :] < N)
    tl.store(c_ptrs, c, mask=mask)

# config = {"BLOCK_K": 32, "BLOCK_M": 128, "BLOCK_N": 64, "GROUP_M": 8, "arch": "sm_100", "dtype": "fp8e4m3", "num_ctas": 1, "num_stages": 3, "num_warps": 1}
# arch = sm_100


// ===== COMPILED SASS (sm_100a) =====

	.target	sm_100a

	.elftype	@"ET_EXEC"


//--------------------- .note.nv.tkinfo           --------------------------
	.section	.note.nv.tkinfo,"",@"SHT_NOTE"
	.sectionflags	@"SHF_NOTE_NV_TKINFO"
	.tkinfo
        /*0018*/ 	.word	0x00000081
        /*0030*/ 	.string	""
        /*0030*/ 	.string	"ptxas-blackwell"
        /*0030*/ 	.string	"Cuda compilation tools, release 12.9, V12.9.86"
        /*0030*/ 	.string	"Build cuda_12.9.r12.9/compiler.36037853_0"
        /*0030*/ 	.string	"-v  -suppress-debug-info  -lineinfo  -arch sm_100a "



//--------------------- .note.nv.cuver            --------------------------
	.section	.note.nv.cuver,"",@"SHT_NOTE"
	.sectionflags	@"SHF_NOTE_NV_CUVER"
        /*0018*/ 	.short	0x0001
        /*001a*/ 	.short	0x0064
        /*001c*/ 	.short	0x0001
        /*001e*/ 	.short	0x0000
        /*0020*/ 	.short	0x0001
        /*0022*/ 	.short	0x0000


//--------------------- .nv.info                  --------------------------
	.section	.nv.info,"",@"SHT_CUDA_INFO"
	.align	4


	//----- nvinfo : EIATTR_REGCOUNT
	.align		4
        /*0000*/ 	.byte	0x04, 0x2f
        /*0002*/ 	.short	(.L_1 - .L_0)
	.align		4
.L_0:
        /*0004*/ 	.word	index@(matmul_kernel)
        /*0008*/ 	.word	0x00000040


	//----- nvinfo : EIATTR_FRAME_SIZE
	.align		4
.L_1:
        /*000c*/ 	.byte	0x04, 0x11
        /*000e*/ 	.short	(.L_3 - .L_2)
	.align		4
.L_2:
        /*0010*/ 	.word	index@(matmul_kernel)
        /*0014*/ 	.word	0x000011b8


	//----- nvinfo : EIATTR_MIN_STACK_SIZE
	.align		4
.L_3:
        /*0018*/ 	.byte	0x04, 0x12
        /*001a*/ 	.short	(.L_5 - .L_4)
	.align		4
.L_4:
        /*001c*/ 	.word	index@(matmul_kernel)
        /*0020*/ 	.word	0x000011b8
.L_5:


//--------------------- .nv.info.matmul_kernel    --------------------------
	.section	.nv.info.matmul_kernel,"",@"SHT_CUDA_INFO"
	.sectionflags	@""
	.align	4


	//----- nvinfo : EIATTR_CUDA_API_VERSION
	.align		4
        /*0000*/ 	.byte	0x04, 0x37
        /*0002*/ 	.short	(.L_7 - .L_6)
.L_6:
        /*0004*/ 	.word	0x00000081


	//----- nvinfo : EIATTR_KPARAM_INFO
	.align		4
.L_7:
        /*0008*/ 	.byte	0x04, 0x17
        /*000a*/ 	.short	(.L_9 - .L_8)
.L_8:
        /*000c*/ 	.word	0x00000000
        /*0010*/ 	.short	0x000d
        /*0012*/ 	.short	0x0048
        /*0014*/ 	.byte	0x00, 0xf4, 0x21, 0x00


	//----- nvinfo : EIATTR_KPARAM_INFO
	.align		4
.L_9:
        /*0018*/ 	.byte	0x04, 0x17
        /*001a*/ 	.short	(.L_11 - .L_10)
.L_10:
        /*001c*/ 	.word	0x00000000
        /*0020*/ 	.short	0x000c
        /*0022*/ 	.short	0x0040
        /*0024*/ 	.byte	0x00, 0xf4, 0x21, 0x00


	//----- nvinfo : EIATTR_KPARAM_INFO
	.align		4
.L_11:
        /*0028*/ 	.byte	0x04, 0x17
        /*002a*/ 	.short	(.L_13 - .L_12)
.L_12:
        /*002c*/ 	.word	0x00000000
        /*0030*/ 	.short	0x000b
        /*0032*/ 	.short	0x0038
        /*0034*/ 	.byte	0x00, 0xf0, 0x11, 0x00


	//----- nvinfo : EIATTR_KPARAM_INFO
	.align		4
.L_13:
        /*0038*/ 	.byte	0x04, 0x17
        /*003a*/ 	.short	(.L_15 - .L_14)
.L_14:
        /*003c*/ 	.word	0x00000000
        /*0040*/ 	.short	0x000a
        /*0042*/ 	.short	0x0034
        /*0044*/ 	.byte	0x00, 0xf0, 0x11, 0x00


	//----- nvinfo : EIATTR_KPARAM_INFO
	.align		4
.L_15:
        /*0048*/ 	.byte	0x04, 0x17
        /*004a*/ 	.short	(.L_17 - .L_16)
.L_16:
        /*004c*/ 	.word	0x00000000
        /*0050*/ 	.short	0x0009
        /*0052*/ 	.short	0x0030
        /*0054*/ 	.byte	0x00, 0xf0, 0x11, 0x00


	//----- nvinfo : EIATTR_KPARAM_INFO
	.align		4
.L_17:
        /*0058*/ 	.byte	0x04, 0x17
        /*005a*/ 	.short	(.L_19 - .L_18)
.L_18:
        /*005c*/ 	.word	0x00000000
        /*0060*/ 	.short	0x0008
        /*0062*/ 	.short	0x002c
        /*0064*/ 	.byte	0x00, 0xf0, 0x11, 0x00


	//----- nvinfo : EIATTR_KPARAM_INFO
	.align		4
.L_19:
        /*0068*/ 	.byte	0x04, 0x17
        /*006a*/ 	.short	(.L_21 - .L_20)
.L_20:
        /*006c*/ 	.word	0x00000000
        /*0070*/ 	.short	0x0007
        /*0072*/ 	.short	0x0028
        /*0074*/ 	.byte	0x00, 0xf0, 0x11, 0x00


	//----- nvinfo : EIATTR_KPARAM_INFO
	.align		4
.L_21:
        /*0078*/ 	.byte	0x04, 0x17
        /*007a*/ 	.short	(.L_23 - .L_22)
.L_22:
        /*007c*/ 	.word	0x00000000
        /*0080*/ 	.short	0x0006
        /*0082*/ 	.short	0x0024
        /*0084*/ 	.byte	0x00, 0xf0, 0x11, 0x00


	//----- nvinfo : EIATTR_KPARAM_INFO
	.align		4
.L_23:
        /*0088*/ 	.byte	0x04, 0x17
        /*008a*/ 	.short	(.L_25 - .L_24)
.L_24:
        /*008c*/ 	.word	0x00000000
        /*0090*/ 	.short	0x0005
        /*0092*/ 	.short	0x0020
        /*0094*/ 	.byte	0x00, 0xf0, 0x11, 0x00


	//----- nvinfo : EIATTR_KPARAM_INFO
	.align		4
.L_25:
        /*0098*/ 	.byte	0x04, 0x17
        /*009a*/ 	.short	(.L_27 - .L_26)
.L_26:
        /*009c*/ 	.word	0x00000000
        /*00a0*/ 	.short	0x0004
        /*00a2*/ 	.short	0x001c
        /*00a4*/ 	.byte	0x00, 0xf0, 0x11, 0x00


	//----- nvinfo : EIATTR_KPARAM_INFO
	.align		4
.L_27:
        /*00a8*/ 	.byte	0x04, 0x17
        /*00aa*/ 	.short	(.L_29 - .L_28)
.L_28:
        /*00ac*/ 	.word	0x00000000
        /*00b0*/ 	.short	0x0003
        /*00b2*/ 	.short	0x0018
        /*00b4*/ 	.byte	0x00, 0xf0, 0x11, 0x00


	//----- nvinfo : EIATTR_KPARAM_INFO
	.align		4
.L_29:
        /*00b8*/ 	.byte	0x04, 0x17
        /*00ba*/ 	.short	(.L_31 - .L_30)
.L_30:
        /*00bc*/ 	.word	0x00000000
        /*00c0*/ 	.short	0x0002
        /*00c2*/ 	.short	0x0010
        /*00c4*/ 	.byte	0x00, 0xf4, 0x21, 0x00


	//----- nvinfo : EIATTR_KPARAM_INFO
	.align		4
.L_31:
        /*00c8*/ 	.byte	0x04, 0x17
        /*00ca*/ 	.short	(.L_33 - .L_32)
.L_32:
        /*00cc*/ 	.word	0x00000000
        /*00d0*/ 	.short	0x0001
        /*00d2*/ 	.short	0x0008
        /*00d4*/ 	.byte	0x00, 0xf4, 0x21, 0x00


	//----- nvinfo : EIATTR_KPARAM_INFO
	.align		4
.L_33:
        /*00d8*/ 	.byte	0x04, 0x17
        /*00da*/ 	.short	(.L_35 - .L_34)
.L_34:
        /*00dc*/ 	.word	0x00000000
        /*00e0*/ 	.short	0x0000
        /*00e2*/ 	.short	0x0000
        /*00e4*/ 	.byte	0x00, 0xf4, 0x21, 0x00


	//----- nvinfo : EIATTR_SPARSE_MMA_MASK
	.align		4
.L_35:
        /*00e8*/ 	.byte	0x03, 0x50
        /*00ea*/ 	.short	0x0000


	//----- nvinfo : EIATTR_MAXREG_COUNT
	.align		4
        /*00ec*/ 	.byte	0x03, 0x1b
        /*00ee*/ 	.short	0x00ff


	//----- nvinfo : EIATTR_NUM_BARRIERS
	.align		4
        /*00f0*/ 	.byte	0x02, 0x4c
        /*00f2*/ 	.byte	0x01
	.zero		1


	//----- nvinfo : EIATTR_ANNOTATIONS
	.align		4
        /*00f4*/ 	.byte	0x04, 0x55
        /*00f6*/ 	.short	(.L_37 - .L_36)


	//   ....[0]....
.L_36:
        /*00f8*/ 	.word	0x00000001
        /*00fc*/ 	.byte	0xa0, 0x00, 0x00, 0x00, 0x01, 0x00, 0x00, 0x00, 0xe0, 0x00, 0x00, 0x00, 0x01, 0x00, 0x00, 0x00
        /* <DEDUP_REMOVED lines=2175> */
        /*88fc*/ 	.byte	0x00, 0x52, 0x02, 0x00, 0x01, 0x00, 0x00, 0x00, 0xe0, 0x8d, 0x02, 0x00


	//----- nvinfo : EIATTR_COOP_GROUP_MASK_REGIDS
	.align		4
.L_37:
        /*8908*/ 	.byte	0x04, 0x29
        /*890a*/ 	.short	(.L_39 - .L_38)


	//   ....[0]....
.L_38:
        /*890c*/ 	.word	0xffffffff


	//   ....[1]....
        /*8910*/ 	.word	0xffffffff


	//   ....[2]....
        /*8914*/ 	.word	0xffffffff


	//   ....[3]....
        /*8918*/ 	.word	0xffffffff


	//   ....[4]....
        /*891c*/ 	.word	0xffffffff


	//   ....[5]....
        /*8920*/ 	.word	0xffffffff


	//   ....[6]....
        /*8924*/ 	.word	0xffffffff


	//   ....[7]....
        /*8928*/ 	.word	0xffffffff


	//   ....[8]....
        /*892c*/ 	.word	0xffffffff


	//   ....[9]....
        /*8930*/ 	.word	0xffffffff


	//   ....[10]....
        /*8934*/ 	.word	0xffffffff


	//   ....[11]....
        /*8938*/ 	.word	0xffffffff


	//   ....[12]....
        /*893c*/ 	.word	0xffffffff


	//   ....[13]....
        /*8940*/ 	.word	0xffffffff


	//   ....[14]....
        /*8944*/ 	.word	0xffffffff


	//   ....[15]....
        /*8948*/ 	.word	0xffffffff


	//   ....[16]....
        /*894c*/ 	.word	0xffffffff


	//   ....[17]....
        /*8950*/ 	.word	0xffffffff


	//   ....[18]....
        /*8954*/ 	.word	0xffffffff


	//   ....[19]....
        /*8958*/ 	.word	0xffffffff


	//   ....[20]....
        /*895c*/ 	.word	0xffffffff


	//   ....[21]....
        /*8960*/ 	.word	0xffffffff


	//   ....[22]....
        /*8964*/ 	.word	0xffffffff


	//   ....[23]....
        /*8968*/ 	.word	0xffffffff


	//   ....[24]....
        /*896c*/ 	.word	0xffffffff


	//   ....[25]....
        /*8970*/ 	.word	0xffffffff


	//   ....[26]....
        /*8974*/ 	.word	0xffffffff


	//   ....[27]....
        /*8978*/ 	.word	0xffffffff


	//   ....[28]....
        /*897c*/ 	.word	0xffffffff


	//   ....[29]....
        /*8980*/ 	.word	0xffffffff


	//   ....[30]....
        /*8984*/ 	.word	0xffffffff


	//----- nvinfo : EIATTR_COOP_GROUP_INSTR_OFFSETS
	.align		4
.L_39:
        /*8988*/ 	.byte	0x04, 0x28
        /*898a*/ 	.short	(.L_41 - .L_40)


	//   ....[0]....
.L_40:
        /*898c*/ 	.word	0x00020730


	//   ....[1]....
        /*8990*/ 	.word	0x00020a80


	//   ....[2]....
        /*8994*/ 	.word	0x00020bc0


	//   ....[3]....
        /*8998*/ 	.word	0x00020c10


	//   ....[4]....
        /*899c*/ 	.word	0x00020c30


	//   ....[5]....
        /*89a0*/ 	.word	0x00020c90


	//   ....[6]....
        /*89a4*/ 	.word	0x00020cb0


	//   ....[7]....
        /*89a8*/ 	.word	0x00020e10


	//   ....[8]....
        /*89ac*/ 	.word	0x00020ea0


	//   ....[9]....
        /*89b0*/ 	.word	0x00020f00


	//   ....[10]....
        /*89b4*/ 	.word	0x00020fd0


	//   ....[11]....
        /*89b8*/ 	.word	0x00021060


	//   ....[12]....
        /*89bc*/ 	.word	0x00021140


	//   ....[13]....
        /*89c0*/ 	.word	0x00021160


	//   ....[14]....
        /*89c4*/ 	.word	0x00021180


	//   ....[15]....
        /*89c8*/ 	.word	0x000211e0


	//   ....[16]....
        /*89cc*/ 	.word	0x000212d0


	//   ....[17]....
        /*89d0*/ 	.word	0x00021310


	//   ....[18]....
        /*89d4*/ 	.word	0x00021490


	//   ....[19]....
        /*89d8*/ 	.word	0x000214b0


	//   ....[20]....
        /*89dc*/ 	.word	0x00021510


	//   ....[21]....
        /*89e0*/ 	.word	0x00021550


	//   ....[22]....
        /*89e4*/ 	.word	0x000215a0


	//   ....[23]....
        /*89e8*/ 	.word	0x000215f0


	//   ....[24]....
        /*89ec*/ 	.word	0x00021660


	//   ....[25]....
        /*89f0*/ 	.word	0x000216a0


	//   ....[26]....
        /*89f4*/ 	.word	0x00021710


	//   ....[27]....
        /*89f8*/ 	.word	0x00021750


	//   ....[28]....
        /*89fc*/ 	.word	0x00021770


	//   ....[29]....
        /*8a00*/ 	.word	0x000218e0


	//   ....[30]....
        /*8a04*/ 	.word	0x000219a0


	//----- nvinfo : EIATTR_VRC_CTA_INIT_COUNT
	.align		4
.L_41:
        /*8a08*/ 	.byte	0x02, 0x4a
	.zero		1
	.zero		1


	//----- nvinfo : EIATTR_EXIT_INSTR_OFFSETS
	.align		4
        /*8a0c*/ 	.byte	0x04, 0x1c
        /*8a0e*/ 	.short	(.L_43 - .L_42)


	//   ....[0]....
.L_42:
        /*8a10*/ 	.word	0x00029140


	//   ....[1]....
        /*8a14*/ 	.word	0x00029160


	//----- nvinfo : EIATTR_REQNTID
	.align		4
.L_43:
        /*8a18*/ 	.byte	0x04, 0x10
        /*8a1a*/ 	.short	(.L_45 - .L_44)
.L_44:
        /*8a1c*/ 	.word	0x00000020
        /*8a20*/ 	.word	0x00000001
        /*8a24*/ 	.word	0x00000001


	//----- nvinfo : EIATTR_CBANK_PARAM_SIZE
	.align		4
.L_45:
        /*8a28*/ 	.byte	0x03, 0x19
        /*8a2a*/ 	.short	0x0050


	//----- nvinfo : EIATTR_PARAM_CBANK
	.align		4
        /*8a2c*/ 	.byte	0x04, 0x0a
        /*8a2e*/ 	.short	(.L_47 - .L_46)
	.align		4
.L_46:
        /*8a30*/ 	.word	index@(.nv.constant0.matmul_kernel)
        /*8a34*/ 	.short	0x0380
        /*8a36*/ 	.short	0x0050


	//----- nvinfo : EIATTR_SW_WAR
	.align		4
.L_47:
        /*8a38*/ 	.byte	0x04, 0x36
        /*8a3a*/ 	.short	(.L_49 - .L_48)
.L_48:
        /*8a3c*/ 	.word	0x00000008
.L_49:


//--------------------- .nv.compat                --------------------------
	.section	.nv.compat,"",@"SHT_CUDA_COMPAT_INFO"
	.align	4
        /*0000*/ 	.byte	0x02, 0x02, 0x02, 0x00, 0x02, 0x05, 0x05, 0x00, 0x02, 0x03, 0x00, 0x00, 0x02, 0x06, 0x01, 0x00


//--------------------- .nv.callgraph             --------------------------
	.section	.nv.callgraph,"",@"SHT_CUDA_CALLGRAPH"
	.align	4
	.sectionentsize	8
	.align		4
        /*0000*/ 	.word	0x00000000
	.align		4
        /*0004*/ 	.word	0xffffffff
	.align		4
        /*0008*/ 	.word	0x00000000
	.align		4
        /*000c*/ 	.word	0xfffffffe
	.align		4
        /*0010*/ 	.word	0x00000000
	.align		4
        /*0014*/ 	.word	0xfffffffd
	.align		4
        /*0018*/ 	.word	0x00000000
	.align		4
        /*001c*/ 	.word	0xfffffffc


//--------------------- .text.matmul_kernel       --------------------------
	.section	.text.matmul_kernel,"ax",@progbits
	.align	128
        .global         matmul_kernel
        .type           matmul_kernel,@function
        .size           matmul_kernel,(.L_x_3 - matmul_kernel)
        .other          matmul_kernel,@"STO_CUDA_ENTRY STV_DEFAULT"
matmul_kernel:
.text.matmul_kernel:
[----:B------:R-:W0:Y:S08]  /*0000*/  LDC R1, c[0x0][0x37c] ;  /* 0x0000df00ff017b82 */ /* 0x000e300000000800 */
[----:B------:R-:W1:Y:S01]  /*0010*/  LDC.64 R2, c[0x0][0x398] ;  /* 0x0000e600ff027b82 */ /* 0x000e620000000a00 */
[----:B------:R-:W2:Y:S01]  /*0020*/  S2R R7, SR_CTAID.X ;  /* 0x0000000000077919 */ /* 0x000ea20000002500 */
[----:B0-----:R-:W-:Y:S01]  /*0030*/  VIADD R1, R1, 0xffffee48 ;  /* 0xffffee4801017836 */ /* 0x001fe20000000000 */
[----:B------:R-:W0:Y:S01]  /*0040*/  LDCU UR5, c[0x0][0x3a0] ;  /* 0x00007400ff0577ac */ /* 0x000e220008000800 */
[----:B------:R-:W-:Y:S01]  /*0050*/  CS2R R56, SRZ ;  /* 0x0000000000387805 */ /* 0x000fe2000001ff00 */
[----:B------:R-:W3:Y:S01]  /*0060*/  S2R R14, SR_TID.X ;  /* 0x00000000000e7919 */ /* 0x000ee20000002100 */
[----:B------:R-:W-:-:S02]  /*0070*/  CS2R R58, SRZ ;  /* 0x00000000003a7805 */ /* 0x000fc4000001ff00 */
[----:B------:R-:W-:Y:S01]  /*0080*/  CS2R R52, SRZ ;  /* 0x0000000000347805 */ /* 0x000fe2000001ff00 */
[----:B------:R-:W4:Y:S01]  /*0090*/  S2UR UR6, SR_CgaCtaId ;  /* 0x00000000000679c3 */ /* 0x000f220000008800 */
[----:B------:R-:W-:Y:S01]  /*00a0*/  STL [R1+0x10], RZ ;  /* 0x000010ff01007387 */ /* 0x000fe20000100800 */
[----:B------:R-:W-:Y:S02]  /*00b0*/  CS2R R54, SRZ ;  /* 0x0000000000367805 */ /* 0x000fe4000001ff00 */
[----:B------:R-:W-:Y:S02]  /*00c0*/  CS2R R48, SRZ ;  /* 0x0000000000307805 */ /* 0x000fe4000001ff00 */
[----:B------:R-:W-:Y:S01]  /*00d0*/  CS2R R50, SRZ ;  /* 0x0000000000327805 */ /* 0x000fe2000001ff00 */
[----:B------:R-:W-:Y:S01]  /*00e0*/  STL [R1+0x14], RZ ;  /* 0x000014ff01007387 */ /* 0x000fe20000100800 */
[----:B------:R-:W-:Y:S02]  /*00f0*/  CS2R R44, SRZ ;  /* 0x00000000002c7805 */ /* 0x000fe4000001ff00 */
[----:B------:R-:W-:Y:S01]  /*0100*/  CS2R R46, SRZ ;  /* 0x00000000002e7805 */ /* 0x000fe2000001ff00 */
[----:B------:R-:W-:Y:S01]  /*0110*/  UMOV UR4, 0x400 ;  /* 0x0000040000047882 */ /* 0x000fe20000000000 */
[----:B------:R-:W-:Y:S01]  /*0120*/  STL [R1+0x18], RZ ;  /* 0x000018ff01007387 */ /* 0x000fe20000100800 */
[----:B------:R-:W3:Y:S03]  /*0130*/  LDCU.64 UR8, c[0x0][0x358] ;  /* 0x00006b00ff0877ac */ /* 0x000ee60008000a00 */
[----:B------:R-:W-:Y:S01]  /*0140*/  STL [R1+0x1c], RZ ;  /* 0x00001cff01007387 */ /* 0x000fe20000100800 */
[----:B0-----:R-:W-:Y:S01]  /*0150*/  UIADD3 UR5, UPT, UPT, UR5, 0x1f, URZ ;  /* 0x0000001f05057890 */ /* 0x001fe2000fffe0ff */
[----:B-1----:R-:W-:-:S02]  /*0160*/  VIADD R0, R3, 0x3f ;  /* 0x0000003f03007836 */ /* 0x002fc40000000000 */
[----:B------:R-:W-:Y:S01]  /*0170*/  STL [R1+0x40], RZ ;  /* 0x000040ff01007387 */ /* 0x000fe20000100800 */
[----:B------:R-:W-:Y:S02]  /*0180*/  UISETP.GE.AND UP0, UPT, UR5, 0x20, UPT ;  /* 0x000000200500788c */ /* 0x000fe4000bf06270 */
[----:B------:R-:W-:Y:S01]  /*0190*/  SHF.R.S32.HI R5, RZ, 0x1f, R0 ;  /* 0x0000001fff057819 */ /* 0x000fe20000011400 */
[----:B------:R-:W-:Y:S01]  /*01a0*/  STL [R1+0x44], RZ ;  /* 0x000044ff01007387 */ /* 0x000fe20000100800 */
[----:B----4-:R-:W-:Y:S02]  /*01b0*/  ULEA UR4, UR6, UR4, 0x18 ;  /* 0x0000000406047291 */ /* 0x010fe4000f8ec0ff */
[----:B------:R-:W-:Y:S01]  /*01c0*/  LEA.HI R5, R5, R0, RZ, 0x6 ;  /* 0x0000000005057211 */ /* 0x000fe200078f30ff */
[----:B------:R-:W-:Y:S01]  /*01d0*/  STL [R1+0x48], RZ ;  /* 0x000048ff01007387 */ /* 0x000fe20000100800 */
[----:B--2---:R-:W-:Y:S02]  /*01e0*/  IABS R10, R7 ;  /* 0x00000007000a7213 */ /* 0x004fe40000000000 */
[----:B------:R-:W-:Y:S01]  /*01f0*/  SHF.R.S32.HI R5, RZ, 0x6, R5 ;  /* 0x00000006ff057819 */ /* 0x000fe20000011405 */
[----:B------:R-:W-:Y:S04]  /*0200*/  STL [R1+0x4c], RZ ;  /* 0x00004cff01007387 */ /* 0x000fe80000100800 */
[----:B------:R-:W-:Y:S01]  /*0210*/  IMAD.SHL.U32 R6, R5, 0x8, RZ ;  /* 0x0000000805067824 */ /* 0x000fe200078e00ff */
[----:B------:R-:W-:Y:S04]  /*0220*/  STL [R1+0x60], RZ ;  /* 0x000060ff01007387 */ /* 0x000fe80000100800 */
[-C--:B------:R-:W-:Y:S01]  /*0230*/  IABS R9, R6.reuse ;  /* 0x0000000600097213 */ /* 0x080fe20000000000 */
[----:B------:R-:W-:Y:S01]  /*0240*/  STL [R1+0x64], RZ ;  /* 0x000064ff01007387 */ /* 0x000fe20000100800 */
[----:B------:R-:W-:-:S02]  /*0250*/  IABS R12, R6 ;  /* 0x00000006000c7213 */ /* 0x000fc40000000000 */
[----:B------:R-:W0:Y:S01]  /*0260*/  I2F.RP R0, R9 ;  /* 0x0000000900007306 */ /* 0x000e220000209400 */
[----:B------:R-:W-:Y:S04]  /*0270*/  STL [R1+0x68], RZ ;  /* 0x000068ff01007387 */ /* 0x000fe80000100800 */
[----:B------:R-:W-:Y:S04]  /*0280*/  STL [R1+0x6c], RZ ;  /* 0x00006cff01007387 */ /* 0x000fe80000100800 */
[----:B------:R-:W-:Y:S04]  /*0290*/  STL [R1+0x3a0], RZ ;  /* 0x0003a0ff01007387 */ /* 0x000fe80000100800 */
[----:B------:R-:W-:Y:S01]  /*02a0*/  STL [R1+0x3a4], RZ ;  /* 0x0003a4ff01007387 */ /* 0x000fe20000100800 */
[----:B0-----:R-:W0:Y:S03]  /*02b0*/  MUFU.RCP R0, R0 ;  /* 0x0000000000007308 */ /* 0x001e260000001000 */
[----:B------:R-:W-:Y:S04]  /*02c0*/  STL [R1+0x3a8], RZ ;  /* 0x0003a8ff01007387 */ /* 0x000fe80000100800 */
[----:B------:R-:W-:Y:S04]  /*02d0*/  STL [R1+0x3ac], RZ ;  /* 0x0003acff01007387 */ /* 0x000fe80000100800 */
[----:B------:R-:W-:Y:S04]  /*02e0*/  STL [R1+0xf0], RZ ;  /* 0x0000f0ff01007387 */ /* 0x000fe80000100800 */
[----:B------:R-:W-:Y:S01]  /*02f0*/  STL [R1+0xf4], RZ ;  /* 0x0000f4ff01007387 */ /* 0x000fe20000100800 */
[----:B0-----:R-:W-:-:S03]  /*0300*/  VIADD R4, R0, 0xffffffe ;  /* 0x0ffffffe00047836 */ /* 0x001fc60000000000 */
[----:B------:R-:W-:Y:S01]  /*0310*/  STL [R1+0xf8], RZ ;  /* 0x0000f8ff01007387 */ /* 0x000fe20000100800 */
[----:B------:R-:W-:Y:S01]  /*0320*/  IMAD.MOV R0, RZ, RZ, -R12 ;  /* 0x000000ffff007224 */ /* 0x000fe200078e0a0c */
[----:B------:R0:W1:Y:S02]  /*0330*/  F2I.FTZ.U32.TRUNC.NTZ R5, R4 ;  /* 0x0000000400057305 */ /* 0x000064000021f000 */
[----:B------:R-:W-:Y:S04]  /*0340*/  STL [R1+0xfc], RZ ;  /* 0x0000fcff01007387 */ /* 0x000fe80000100800 */
[----:B------:R-:W-:Y:S01]  /*0350*/  STL [R1+0x390], RZ ;  /* 0x000390ff01007387 */ /* 0x000fe20000100800 */
[----:B0-----:R-:W-:-:S03]  /*0360*/  IMAD.MOV.U32 R4, RZ, RZ, RZ ;  /* 0x000000ffff047224 */ /* 0x001fc600078e00ff */
[----:B------:R-:W-:Y:S04]  /*0370*/  STL [R1+0x394], RZ ;  /* 0x000394ff01007387 */ /* 0x000fe80000100800 */
[----:B------:R-:W-:Y:S01]  /*0380*/  STL [R1+0x398], RZ ;  /* 0x000398ff01007387 */ /* 0x000fe20000100800 */
[----:B-1----:R-:W-:-:S03]  /*0390*/  IMAD.MOV R8, RZ, RZ, -R5 ;  /* 0x000000ffff087224 */ /* 0x002fc600078e0a05 */
[----:B------:R-:W-:Y:S01]  /*03a0*/  STL [R1+0x39c], RZ ;  /* 0x00039cff01007387 */ /* 0x000fe20000100800 */
[----:B------:R-:W-:Y:S02]  /*03b0*/  IMAD R11, R8, R9, RZ ;  /* 0x00000009080b7224 */ /* 0x000fe400078e02ff */
[----:B------:R-:W-:Y:S01]  /*03c0*/  IMAD.MOV.U32 R8, RZ, RZ, R10 ;  /* 0x000000ffff087224 */ /* 0x000fe200078e000a */
[----:B------:R-:W-:Y:S01]  /*03d0*/  STL [R1+0x380], RZ ;  /* 0x000380ff01007387 */ /* 0x000fe20000100800 */
[----:B------:R-:W-:-:S03]  /*03e0*/  IMAD.HI.U32 R5, R5, R11, R4 ;  /* 0x0000000b05057227 */ /* 0x000fc600078e0004 */
[----:B------:R-:W-:Y:S03]  /*03f0*/  STL [R1+0x384], RZ ;  /* 0x000384ff01007387 */ /* 0x000fe60000100800 */
[----:B------:R-:W-:Y:S01]  /*0400*/  IMAD.HI.U32 R5, R5, R8, RZ ;  /* 0x0000000805057227 */ /* 0x000fe200078e00ff */
[----:B------:R-:W-:Y:S03]  /*0410*/  STL [R1+0x388], RZ ;  /* 0x000388ff01007387 */ /* 0x000fe60000100800 */
[----:B------:R-:W-:Y:S01]  /*0420*/  IMAD R0, R5, R0, R8 ;  /* 0x0000000005007224 */ /* 0x000fe200078e0208 */
[----:B------:R-:W-:Y:S04]  /*0430*/  STL [R1+0x38c], RZ ;  /* 0x00038cff01007387 */ /* 0x000fe80000100800 */
[----:B------:R-:W-:Y:S01]  /*0440*/  ISETP.GT.U32.AND P1, PT, R9, R0, PT ;  /* 0x000000000900720c */ /* 0x000fe20003f24070 */
[----:B------:R-:W-:Y:S04]  /*0450*/  STL [R1+0x370], RZ ;  /* 0x000370ff01007387 */ /* 0x000fe80000100800 */
[----:B------:R-:W-:Y:S04]  /*0460*/  STL [R1+0x374], RZ ;  /* 0x000374ff01007387 */ /* 0x000fe80000100800 */
[----:B------:R-:W-:Y:S04]  /*0470*/  STL [R1+0x378], RZ ;  /* 0x000378ff01007387 */ /* 0x000fe80000100800 */
[----:B------:R-:W-:Y:S01]  /*0480*/  @!P1 IMAD.IADD R0, R0, 0x1, -R9 ;  /* 0x0000000100009824 */ /* 0x000fe200078e0a09 */
[----:B------:R-:W-:Y:S01]  /*0490*/  STL [R1+0x37c], RZ ;  /* 0x00037cff01007387 */ /* 0x000fe20000100800 */
[----:B------:R-:W-:Y:S01]  /*04a0*/  @!P1 VIADD R5, R5, 0x1 ;  /* 0x0000000105059836 */ /* 0x000fe20000000000 */
[----:B------:R-:W-:-:S02]  /*04b0*/  ISETP.NE.AND P1, PT, R6, RZ, PT ;  /* 0x000000ff0600720c */ /* 0x000fc40003f25270 */
[----:B------:R-:W-:Y:S01]  /*04c0*/  ISETP.GE.U32.AND P0, PT, R0, R9, PT ;  /* 0x000000090000720c */ /* 0x000fe20003f06070 */
[----:B------:R-:W-:Y:S01]  /*04d0*/  STL [R1+0x360], RZ ;  /* 0x000360ff01007387 */ /* 0x000fe20000100800 */
[----:B------:R-:W-:-:S03]  /*04e0*/  LOP3.LUT R0, R7, R6, RZ, 0x3c, !PT ;  /* 0x0000000607007212 */ /* 0x000fc600078e3cff */
[----:B------:R-:W-:Y:S01]  /*04f0*/  STL [R1+0x364], RZ ;  /* 0x000364ff01007387 */ /* 0x000fe20000100800 */
[----:B------:R-:W-:Y:S01]  /*0500*/  ISETP.GE.AND P2, PT, R0, RZ, PT ;  /* 0x000000ff0000720c */ /* 0x000fe20003f46270 */
[----:B------:R-:W-:Y:S02]  /*0510*/  VIADD R0, R2, 0x7f ;  /* 0x0000007f02007836 */ /* 0x000fe40000000000 */
[----:B------:R-:W-:Y:S04]  /*0520*/  STL [R1+0x368], RZ ;  /* 0x000368ff01007387 */ /* 0x000fe80000100800 */
[----:B------:R-:W-:Y:S01]  /*0530*/  @P0 VIADD R5, R5, 0x1 ;  /* 0x0000000105050836 */ /* 0x000fe20000000000 */
[----:B------:R-:W-:Y:S03]  /*0540*/  STL [R1+0x36c], RZ ;  /* 0x00036cff01007387 */ /* 0x000fe60000100800 */
[----:B------:R-:W-:Y:S01]  /*0550*/  IMAD.MOV.U32 R4, RZ, RZ, R5 ;  /* 0x000000ffff047224 */ /* 0x000fe200078e0005 */
[----:B------:R-:W-:Y:S01]  /*0560*/  SHF.R.S32.HI R5, RZ, 0x1f, R0 ;  /* 0x0000001fff057819 */ /* 0x000fe20000011400 */
[----:B------:R-:W-:Y:S02]  /*0570*/  STL [R1+0x350], RZ ;  /* 0x000350ff01007387 */ /* 0x000fe40000100800 */
[----:B------:R-:W-:Y:S01]  /*0580*/  @!P2 IMAD.MOV R4, RZ, RZ, -R4 ;  /* 0x000000ffff04a224 */ /* 0x000fe200078e0a04 */
[----:B------:R-:W-:Y:S01]  /*0590*/  @!P1 LOP3.LUT R4, RZ, R6, RZ, 0x33, !PT ;  /* 0x00000006ff049212 */ /* 0x000fe200078e33ff */
[----:B------:R-:W-:Y:S01]  /*05a0*/  STL [R1+0x354], RZ ;  /* 0x000354ff01007387 */ /* 0x000fe20000100800 */
[----:B------:R-:W-:-:S03]  /*05b0*/  LEA.HI R5, R5, R0, RZ, 0x7 ;  /* 0x0000000005057211 */ /* 0x000fc600078f38ff */
[----:B------:R-:W-:Y:S01]  /*05c0*/  IMAD.SHL.U32 R8, R4, 0x8, RZ ;  /* 0x0000000804087824 */ /* 0x000fe200078e00ff */
[----:B------:R-:W-:Y:S01]  /*05d0*/  STL [R1+0x358], RZ ;  /* 0x000358ff01007387 */ /* 0x000fe20000100800 */
[----:B------:R-:W-:-:S03]  /*05e0*/  IMAD.MOV R4, RZ, RZ, -R4 ;  /* 0x000000ffff047224 */ /* 0x000fc600078e0a04 */
[----:B------:R-:W-:Y:S01]  /*05f0*/  LEA.HI.SX32 R5, R5, -R8, 0x19 ;  /* 0x8000000805057211 */ /* 0x000fe200078fcaff */
[----:B------:R-:W-:Y:S01]  /*0600*/  STL [R1+0x35c], RZ ;  /* 0x00035cff01007387 */ /* 0x000fe20000100800 */
[----:B------:R-:W-:Y:S02]  /*0610*/  IMAD R6, R6, R4, R7 ;  /* 0x0000000406067224 */ /* 0x000fe400078e0207 */
[----:B------:R-:W-:Y:S01]  /*0620*/  VIMNMX R13, PT, PT, R5, 0x8, PT ;  /* 0x00000008050d7848 */ /* 0x000fe20003fe0100 */
[----:B------:R-:W-:Y:S02]  /*0630*/  STL [R1+0x340], RZ ;  /* 0x000340ff01007387 */ /* 0x000fe40000100800 */
[----:B------:R-:W-:Y:S02]  /*0640*/  IABS R11, R6 ;  /* 0x00000006000b7213 */ /* 0x000fe40000000000 */
[----:B------:R-:W-:Y:S01]  /*0650*/  STL [R1+0x344], RZ ;  /* 0x000344ff01007387 */ /* 0x000fe20000100800 */
[----:B------:R-:W-:-:S03]  /*0660*/  IABS R9, R13 ;  /* 0x0000000d00097213 */ /* 0x000fc60000000000 */
[----:B------:R-:W-:Y:S01]  /*0670*/  STL [R1+0x348], RZ ;  /* 0x000348ff01007387 */ /* 0x000fe20000100800 */
[----:B------:R-:W0:Y:S03]  /*0680*/  I2F.RP R0, R9 ;  /* 0x0000000900007306 */ /* 0x000e260000209400 */
        /* <DEDUP_REMOVED lines=10> */
[----:B------:R-:W-:Y:S04]  /*0730*/  STL [R1+0xec], RZ ;  /* 0x0000ecff01007387 */ /* 0x000fe80000100800 */
[----:B------:R-:W-:Y:S01]  /*0740*/  STL [R1+0x320], RZ ;  /* 0x000320ff01007387 */ /* 0x000fe20000100800 */
[----:B------:R-:W0:Y:S03]  /*0750*/  F2I.FTZ.U32.TRUNC.NTZ R5, R5 ;  /* 0x0000000500057305 */ /* 0x000e26000021f000 */
[----:B------:R-:W-:Y:S04]  /*0760*/  STL [R1+0x324], RZ ;  /* 0x000324ff01007387 */ /* 0x000fe80000100800 */
[----:B------:R-:W-:Y:S04]  /*0770*/  STL [R1+0x328], RZ ;  /* 0x000328ff01007387 */ /* 0x000fe80000100800 */
[----:B------:R-:W-:Y:S04]  /*0780*/  STL [R1+0x32c], RZ ;  /* 0x00032cff01007387 */ /* 0x000fe80000100800 */
[----:B------:R-:W-:Y:S01]  /*0790*/  STL [R1+0x310], RZ ;  /* 0x000310ff01007387 */ /* 0x000fe20000100800 */
[----:B0-----:R-:W-:-:S03]  /*07a0*/  IMAD.MOV R10, RZ, RZ, -R5 ;  /* 0x000000ffff0a7224 */ /* 0x001fc600078e0a05 */
[----:B------:R-:W-:Y:S01]  /*07b0*/  STL [R1+0x314], RZ ;  /* 0x000314ff01007387 */ /* 0x000fe20000100800 */
[----:B------:R-:W-:Y:S01]  /*07c0*/  IMAD.MOV.U32 R4, RZ, RZ, R10 ;  /* 0x000000ffff047224 */ /* 0x000fe200078e000a */
[----:B------:R-:W-:Y:S02]  /*07d0*/  IABS R10, R13 ;  /* 0x0000000d000a7213 */ /* 0x000fe40000000000 */
[----:B------:R-:W-:Y:S01]  /*07e0*/  STL [R1+0x318], RZ ;  /* 0x000318ff01007387 */ /* 0x000fe20000100800 */
[----:B------:R-:W-:Y:S02]  /*07f0*/  IMAD R7, R4, R9, RZ ;  /* 0x0000000904077224 */ /* 0x000fe400078e02ff */
[----:B------:R-:W-:Y:S01]  /*0800*/  IMAD.MOV.U32 R4, RZ, RZ, RZ ;  /* 0x000000ffff047224 */ /* 0x000fe200078e00ff */
[----:B------:R-:W-:Y:S03]  /*0810*/  STL [R1+0x31c], RZ ;  /* 0x00031cff01007387 */ /* 0x000fe60000100800 */
[----:B------:R-:W-:Y:S01]  /*0820*/  IMAD.HI.U32 R4, R5, R7, R4 ;  /* 0x0000000705047227 */ /* 0x000fe200078e0004 */
[----:B------:R-:W-:Y:S03]  /*0830*/  STL [R1+0x300], RZ ;  /* 0x000300ff01007387 */ /* 0x000fe60000100800 */
[----:B------:R-:W-:Y:S01]  /*0840*/  IMAD.MOV R5, RZ, RZ, -R10 ;  /* 0x000000ffff057224 */ /* 0x000fe200078e0a0a */
[----:B------:R-:W-:Y:S01]  /*0850*/  STL [R1+0x304], RZ ;  /* 0x000304ff01007387 */ /* 0x000fe20000100800 */
[----:B------:R-:W-:-:S03]  /*0860*/  IMAD.HI.U32 R0, R4, R11, RZ ;  /* 0x0000000b04007227 */ /* 0x000fc600078e00ff */
[----:B------:R-:W-:Y:S01]  /*0870*/  STL [R1+0x308], RZ ;  /* 0x000308ff01007387 */ /* 0x000fe20000100800 */
[----:B------:R-:W-:Y:S01]  /*0880*/  IMAD R4, R0, R5, R11 ;  /* 0x0000000500047224 */ /* 0x000fe200078e020b */
[----:B------:R-:W-:Y:S02]  /*0890*/  CS2R R10, SRZ ;  /* 0x00000000000a7805 */ /* 0x000fe4000001ff00 */
[----:B------:R-:W-:Y:S02]  /*08a0*/  STL [R1+0x30c], RZ ;  /* 0x00030cff01007387 */ /* 0x000fe40000100800 */
[----:B------:R-:W-:Y:S02]  /*08b0*/  ISETP.GT.U32.AND P1, PT, R9, R4, PT ;  /* 0x000000040900720c */ /* 0x000fe40003f24070 */
[----:B------:R-:W-:Y:S04]  /*08c0*/  STL [R1+0x2f0], RZ ;  /* 0x0002f0ff01007387 */ /* 0x000fe80000100800 */
[----:B------:R-:W-:Y:S04]  /*08d0*/  STL [R1+0x2f4], RZ ;  /* 0x0002f4ff01007387 */ /* 0x000fe80000100800 */
[----:B------:R-:W-:Y:S03]  /*08e0*/  STL [R1+0x2f8], RZ ;  /* 0x0002f8ff01007387 */ /* 0x000fe60000100800 */
[----:B------:R-:W-:Y:S01]  /*08f0*/  @!P1 IMAD.IADD R4, R4, 0x1, -R9 ;  /* 0x0000000104049824 */ /* 0x000fe200078e0a09 */
[----:B------:R-:W-:Y:S01]  /*0900*/  STL [R1+0x2fc], RZ ;  /* 0x0002fcff01007387 */ /* 0x000fe20000100800 */
[----:B------:R-:W-:Y:S01]  /*0910*/  @!P1 VIADD R0, R0, 0x1 ;  /* 0x0000000100009836 */ /* 0x000fe20000000000 */
[----:B------:R-:W-:-:S02]  /*0920*/  ISETP.NE.AND P1, PT, R13, RZ, PT ;  /* 0x000000ff0d00720c */ /* 0x000fc40003f25270 */
[----:B------:R-:W-:Y:S01]  /*0930*/  STL [R1+0x2e0], RZ ;  /* 0x0002e0ff01007387 */ /* 0x000fe20000100800 */
[----:B------:R-:W-:Y:S02]  /*0940*/  ISETP.GE.U32.AND P0, PT, R4, R9, PT ;  /* 0x000000090400720c */ /* 0x000fe40003f06070 */
[----:B------:R-:W-:Y:S01]  /*0950*/  LOP3.LUT R4, R6, R13, RZ, 0x3c, !PT ;  /* 0x0000000d06047212 */ /* 0x000fe200078e3cff */
[----:B------:R-:W-:Y:S03]  /*0960*/  STL [R1+0x2e4], RZ ;  /* 0x0002e4ff01007387 */ /* 0x000fe60000100800 */
[----:B------:R-:W-:Y:S01]  /*0970*/  ISETP.GE.AND P2, PT, R4, RZ, PT ;  /* 0x000000ff0400720c */ /* 0x000fe20003f46270 */
[----:B------:R-:W-:Y:S01]  /*0980*/  STL [R1+0x2e8], RZ ;  /* 0x0002e8ff01007387 */ /* 0x000fe20000100800 */
[----:B------:R-:W-:-:S03]  /*0990*/  CS2R R4, SRZ ;  /* 0x0000000000047805 */ /* 0x000fc6000001ff00 */
[----:B------:R-:W-:Y:S02]  /*09a0*/  STL [R1+0x2ec], RZ ;  /* 0x0002ecff01007387 */ /* 0x000fe40000100800 */
[----:B------:R-:W-:Y:S02]  /*09b0*/  @P0 VIADD R0, R0, 0x1 ;  /* 0x0000000100000836 */ /* 0x000fe40000000000 */
[----:B------:R-:W-:Y:S04]  /*09c0*/  STL [R1+0x2d0], RZ ;  /* 0x0002d0ff01007387 */ /* 0x000fe80000100800 */
[----:B------:R-:W-:Y:S01]  /*09d0*/  STL [R1+0x2d4], RZ ;  /* 0x0002d4ff01007387 */ /* 0x000fe20000100800 */
[----:B------:R-:W-:Y:S01]  /*09e0*/  @!P2 IMAD.MOV R0, RZ, RZ, -R0 ;  /* 0x000000ffff00a224 */ /* 0x000fe200078e0a00 */
[----:B------:R-:W-:-:S02]  /*09f0*/  @!P1 LOP3.LUT R0, RZ, R13, RZ, 0x33, !PT ;  /* 0x0000000dff009212 */ /* 0x000fc400078e33ff */
[----:B------:R-:W-:Y:S03]  /*0a00*/  STL [R1+0x2d8], RZ ;  /* 0x0002d8ff01007387 */ /* 0x000fe60000100800 */
[----:B------:R-:W-:Y:S01]  /*0a10*/  IMAD.MOV R12, RZ, RZ, -R0 ;  /* 0x000000ffff0c7224 */ /* 0x000fe200078e0a00 */
[----:B------:R-:W-:Y:S01]  /*0a20*/  STL [R1+0x2dc], RZ ;  /* 0x0002dcff01007387 */ /* 0x000fe20000100800 */
[----:B------:R-:W-:Y:S02]  /*0a30*/  IMAD.SHL.U32 R0, R0, 0x40, RZ ;  /* 0x0000004000007824 */ /* 0x000fe400078e00ff */
[----:B------:R-:W-:Y:S01]  /*0a40*/  IMAD R12, R13, R12, R6 ;  /* 0x0000000c0d0c7224 */ /* 0x000fe200078e0206 */
[----:B------:R-:W-:Y:S01]  /*0a50*/  STL [R1+0x2c0], RZ ;  /* 0x0002c0ff01007387 */ /* 0x000fe20000100800 */
[----:B---3--:R-:W-:Y:S01]  /*0a60*/  LOP3.LUT R13, R14, 0x1f, RZ, 0xc0, !PT ;  /* 0x0000001f0e0d7812 */ /* 0x008fe200078ec0ff */
[C---:B------:R-:W-:Y:S01]  /*0a70*/  VIADD R15, R0.reuse, 0x1 ;  /* 0x00000001000f7836 */ /* 0x040fe20000000000 */
[----:B------:R-:W-:Y:S01]  /*0a80*/  CS2R R6, SRZ ;  /* 0x0000000000067805 */ /* 0x000fe2000001ff00 */
[----:B------:R-:W-:Y:S01]  /*0a90*/  STL [R1+0x2c4], RZ ;  /* 0x0002c4ff01007387 */ /* 0x000fe20000100800 */
[----:B------:R-:W-:-:S02]  /*0aa0*/  VIADD R14, R0, 0x2 ;  /* 0x00000002000e7836 */ /* 0x000fc40000000000 */
[----:B------:R-:W-:Y:S01]  /*0ab0*/  VIADD R16, R0, 0x3 ;  /* 0x0000000300107836 */ /* 0x000fe20000000000 */
[----:B------:R-:W-:Y:S01]  /*0ac0*/  STL [R1+0x2c8], RZ ;  /* 0x0002c8ff01007387 */ /* 0x000fe20000100800 */
[----:B------:R-:W-:Y:S01]  /*0ad0*/  IMAD.IADD R12, R8, 0x1, R12 ;  /* 0x00000001080c7824 */ /* 0x000fe200078e020c */
[----:B------:R-:W-:Y:S01]  /*0ae0*/  CS2R R8, SRZ ;  /* 0x0000000000087805 */ /* 0x000fe2000001ff00 */
[----:B------:R-:W-:Y:S01]  /*0af0*/  VIADD R61, R0, 0x21 ;  /* 0x00000021003d7836 */ /* 0x000fe20000000000 */
[----:B------:R-:W-:Y:S01]  /*0b00*/  STL [R1+0x2cc], RZ ;  /* 0x0002ccff01007387 */ /* 0x000fe20000100800 */
[----:B------:R-:W-:Y:S02]  /*0b10*/  IMAD R40, R12, 0x80, R13 ;  /* 0x000000800c287824 */ /* 0x000fe400078e020d */
[----:B------:R-:W-:Y:S01]  /*0b20*/  VIADD R60, R0, 0x22 ;  /* 0x00000022003c7836 */ /* 0x000fe20000000000 */
[----:B------:R-:W-:Y:S01]  /*0b30*/  STL [R1+0xd0], RZ ;  /* 0x0000d0ff01007387 */ /* 0x000fe20000100800 */
[----:B------:R-:W-:-:S02]  /*0b40*/  VIADD R42, R40, 0x20 ;  /* 0x00000020282a7836 */ /* 0x000fc40000000000 */
[----:B------:R-:W-:Y:S01]  /*0b50*/  VIADD R41, R40, 0x40 ;  /* 0x0000004028297836 */ /* 0x000fe20000000000 */
[----:B------:R-:W-:Y:S01]  /*0b60*/  STL [R1+0xd4], RZ ;  /* 0x0000d4ff01007387 */ /* 0x000fe20000100800 */
[C---:B------:R-:W-:Y:S02]  /*0b70*/  VIADD R39, R0.reuse, 0x23 ;  /* 0x0000002300277836 */ /* 0x040fe40000000000 */
[C---:B------:R-:W-:Y:S01]  /*0b80*/  VIADD R38, R0.reuse, 0x24 ;  /* 0x0000002400267836 */ /* 0x040fe20000000000 */
[----:B------:R-:W-:Y:S01]  /*0b90*/  STL [R1+0xd8], RZ ;  /* 0x0000d8ff01007387 */ /* 0x000fe20000100800 */
[C---:B------:R-:W-:Y:S02]  /*0ba0*/  VIADD R37, R0.reuse, 0x25 ;  /* 0x0000002500257836 */ /* 0x040fe40000000000 */
[C---:B------:R-:W-:Y:S01]  /*0bb0*/  VIADD R36, R0.reuse, 0x26 ;  /* 0x0000002600247836 */ /* 0x040fe20000000000 */
[----:B------:R-:W-:Y:S01]  /*0bc0*/  STL [R1+0xdc], RZ ;  /* 0x0000dcff01007387 */ /* 0x000fe20000100800 */
[----:B------:R-:W-:-:S02]  /*0bd0*/  VIADD R35, R0, 0x27 ;  /* 0x0000002700237836 */ /* 0x000fc40000000000 */
[C---:B------:R-:W-:Y:S01]  /*0be0*/  VIADD R34, R0.reuse, 0x28 ;  /* 0x0000002800227836 */ /* 0x040fe20000000000 */
        /* <DEDUP_REMOVED lines=28> */
[----:B------:R-:W-:-:S03]  /*0db0*/  VIADD R12, R0, 0x3e ;  /* 0x0000003e000c7836 */ /* 0x000fc60000000000 */
[----:B------:R-:W-:Y:S04]  /*0dc0*/  STL [R1+0x298], RZ ;  /* 0x000298ff01007387 */ /* 0x000fe80000100800 */
        /* <DEDUP_REMOVED lines=87> */
[----:B------:R-:W-:Y:S04]  /*1340*/  STL [R1+0x3d0], R0 ;  /* 0x0003d00001007387 */ /* 0x000fe80000100800 */
[----:B------:R0:W-:Y:S04]  /*1350*/  STL [R1+0x418], R15 ;  /* 0x0004180f01007387 */ /* 0x0001e80000100800 */
[----:B------:R1:W-:Y:S04]  /*1360*/  STL [R1+0x414], R14 ;  /* 0x0004140e01007387 */ /* 0x0003e80000100800 */
[----:B------:R2:W-:Y:S01]  /*1370*/  STL [R1+0x410], R16 ;  /* 0x0004101001007387 */ /* 0x0005e20000100800 */
[----:B0-----:R-:W-:-:S02]  /*1380*/  VIADD R15, R0, 0x4 ;  /* 0x00000004000f7836 */ /* 0x001fc40000000000 */
[----:B-1----:R-:W-:-:S03]  /*1390*/  VIADD R14, R0, 0x5 ;  /* 0x00000005000e7836 */ /* 0x002fc60000000000 */
[----:B------:R0:W-:Y:S01]  /*13a0*/  STL [R1+0x40c], R15 ;  /* 0x00040c0f01007387 */ /* 0x0001e20000100800 */
[----:B--2---:R-:W-:-:S03]  /*13b0*/  VIADD R16, R0, 0x6 ;  /* 0x0000000600107836 */ /* 0x004fc60000000000 */
[----:B------:R1:W-:Y:S04]  /*13c0*/  STL [R1+0x408], R14 ;  /* 0x0004080e01007387 */ /* 0x0003e80000100800 */
[----:B------:R2:W-:Y:S01]  /*13d0*/  STL [R1+0x404], R16 ;  /* 0x0004041001007387 */ /* 0x0005e20000100800 */
[C---:B0-----:R-:W-:Y:S02]  /*13e0*/  VIADD R15, R0.reuse, 0x7 ;  /* 0x00000007000f7836 */ /* 0x041fe40000000000 */
        /* <DEDUP_REMOVED lines=53> */
[----:B0-----:R-:W-:-:S03]  /*1740*/  VIADD R15, R0, 0x3b ;  /* 0x0000003b000f7836 */ /* 0x001fc60000000000 */
[----:B------:R0:W-:Y:S01]  /*1750*/  STL [R1+0x5e4], R42 ;  /* 0x0005e42a01007387 */ /* 0x0001e20000100800 */
[----:B-1----:R-:W-:-:S03]  /*1760*/  VIADD R14, R0, 0x3c ;  /* 0x0000003c000e7836 */ /* 0x002fc60000000000 */
[----:B------:R-:W-:Y:S01]  /*1770*/  STL [R1+0x560], R41 ;  /* 0x0005602901007387 */ /* 0x000fe20000100800 */
[----:B------:R-:W-:Y:S02]  /*1780*/  VIADD R0, R0, 0x3f ;  /* 0x0000003f00007836 */ /* 0x000fe40000000000 */
[----:B--2---:R-:W-:Y:S01]  /*1790*/  VIADD R40, R40, 0x60 ;  /* 0x0000006028287836 */ /* 0x004fe20000000000 */
[----:B------:R-:W-:Y:S01]  /*17a0*/  STL [R1+0x168], RZ ;  /* 0x000168ff01007387 */ /* 0x000fe20000100800 */
[----:B0-----:R-:W-:-:S03]  /*17b0*/  CS2R R42, SRZ ;  /* 0x00000000002a7805 */ /* 0x001fc6000001ff00 */
[----:B------:R0:W-:Y:S04]  /*17c0*/  STL [R1+0x55c], R40 ;  /* 0x00055c2801007387 */ /* 0x0001e80000100800 */
[----:B------:R1:W-:Y:S04]  /*17d0*/  STL [R1+0x16c], RZ ;  /* 0x00016cff01007387 */ /* 0x0003e80000100800 */
[----:B------:R1:W-:Y:S01]  /*17e0*/  STL [R1+0x150], RZ ;  /* 0x000150ff01007387 */ /* 0x0003e20000100800 */
[----:B0-----:R-:W-:-:S03]  /*17f0*/  CS2R R40, SRZ ;  /* 0x0000000000287805 */ /* 0x001fc6000001ff00 */
[----:B------:R1:W-:Y:S04]  /*1800*/  STL [R1+0x154], RZ ;  /* 0x000154ff01007387 */ /* 0x0003e80000100800 */
        /* <DEDUP_REMOVED lines=38> */
[----:B------:R1:W-:Y:S04]  /*1a70*/  STL [R1], RZ ;  /* 0x000000ff01007387 */ /* 0x0003e80000100800 */
[----:B------:R1:W-:Y:S04]  /*1a80*/  STL [R1+0x4], RZ ;  /* 0x000004ff01007387 */ /* 0x0003e80000100800 */
[----:B------:R1:W-:Y:S04]  /*1a90*/  STL [R1+0x8], RZ ;  /* 0x000008ff01007387 */ /* 0x0003e80000100800 */
[----:B------:R1:W-:Y:S01]  /*1aa0*/  STL [R1+0xc], RZ ;  /* 0x00000cff01007387 */ /* 0x0003e20000100800 */
[----:B------:R-:W-:Y:S05]  /*1ab0*/  BRA.U !UP0, `(.L_x_0) ;  /* 0x0000019d08847547 */ /* 0x000fea000b800000 */
[----:B------:R-:W-:Y:S01]  /*1ac0*/  IABS R46, R3 ;  /* 0x00000003002e7213 */ /* 0x000fe20000000000 */
[----:B------:R-:W-:Y:S01]  /*1ad0*/  IMAD.MOV.U32 R48, RZ, RZ, RZ ;  /* 0x000000ffff307224 */ /* 0x000fe200078e00ff */
[----:B------:R-:W-:Y:S01]  /*1ae0*/  IABS R11, R12 ;  /* 0x0000000c000b7213 */ /* 0x000fe20000000000 */
[----:B------:R-:W-:Y:S01]  /*1af0*/  IMAD.MOV.U32 R43, RZ, RZ, R61 ;  /* 0x000000ffff2b7224 */ /* 0x000fe200078e003d */
[----:B------:R-:W0:Y:S01]  /*1b00*/  I2F.RP R4, R46 ;  /* 0x0000002e00047306 */ /* 0x000e220000209400 */
[----:B------:R-:W-:Y:S01]  /*1b10*/  IABS R9, R13 ;  /* 0x0000000d00097213 */ /* 0x000fe20000000000 */
[----:B------:R2:W-:Y:S01]  /*1b20*/  STL [R1+0xc8c], R3 ;  /* 0x000c8c0301007387 */ /* 0x0005e20000100800 */
[----:B------:R-:W-:Y:S01]  /*1b30*/  ISETP.GE.AND P3, PT, R0, RZ, PT ;  /* 0x000000ff0000720c */ /* 0x000fe20003f66270 */
[----:B------:R-:W3:Y:S01]  /*1b40*/  LDCU UR6, c[0x0][0x3ac] ;  /* 0x00007580ff0677ac */ /* 0x000ee20008000800 */
[----:B------:R-:W-:Y:S02]  /*1b50*/  IABS R8, R14 ;  /* 0x0000000e00087213 */ /* 0x000fe40000000000 */
[----:B------:R-:W-:Y:S01]  /*1b60*/  IABS R10, R15 ;  /* 0x0000000f000a7213 */ /* 0x000fe20000000000 */
[----:B------:R-:W4:Y:S01]  /*1b70*/  LDCU.64 UR10, c[0x0][0x388] ;  /* 0x00007100ff0a77ac */ /* 0x000f220008000a00 */
[----:B------:R-:W-:-:S02]  /*1b80*/  ISETP.GE.AND P5, PT, R12, RZ, PT ;  /* 0x000000ff0c00720c */ /* 0x000fc40003fa6270 */
[----:B------:R-:W-:Y:S01]  /*1b90*/  IABS R61, R17 ;  /* 0x00000011003d7213 */ /* 0x000fe20000000000 */
[----:B------:R-:W5:Y:S01]  /*1ba0*/  LDCU UR7, c[0x0][0x3b0] ;  /* 0x00007600ff0777ac */ /* 0x000f620008000800 */
[----:B------:R-:W-:Y:S01]  /*1bb0*/  ISETP.GE.AND P1, PT, R13, RZ, PT ;  /* 0x000000ff0d00720c */ /* 0x000fe20003f26270 */
[----:B0-----:R-:W0:Y:S01]  /*1bc0*/  MUFU.RCP R4, R4 ;  /* 0x0000000400047308 */ /* 0x001e220000001000 */
[----:B------:R-:W-:Y:S01]  /*1bd0*/  ISETP.GE.AND P2, PT, R14, RZ, PT ;  /* 0x000000ff0e00720c */ /* 0x000fe20003f46270 */
[----:B------:R-:W1:Y:S01]  /*1be0*/  LDCU UR12, c[0x0][0x3a4] ;  /* 0x00007480ff0c77ac */ /* 0x000e620008000800 */
[----:B------:R-:W-:Y:S01]  /*1bf0*/  ISETP.GE.AND P4, PT, R15, RZ, PT ;  /* 0x000000ff0f00720c */ /* 0x000fe20003f86270 */
[----:B------:R-:W1:Y:S01]  /*1c00*/  LDCU.64 UR14, c[0x0][0x380] ;  /* 0x00007000ff0e77ac */ /* 0x000e620008000a00 */
[----:B0-----:R-:W-:-:S04]  /*1c10*/  VIADD R4, R4, 0xffffffe ;  /* 0x0ffffffe04047836 */ /* 0x001fc80000000000 */
[----:B------:R-:W0:Y:S02]  /*1c20*/  F2I.FTZ.U32.TRUNC.NTZ R49, R4 ;  /* 0x0000000400317305 */ /* 0x000e24000021f000 */
[----:B0-----:R-:W-:-:S04]  /*1c30*/  IMAD.MOV R4, RZ, RZ, -R49 ;  /* 0x000000ffff047224 */ /* 0x001fc800078e0a31 */
[----:B------:R-:W-:Y:S01]  /*1c40*/  IMAD R5, R4, R46, RZ ;  /* 0x0000002e04057224 */ /* 0x000fe200078e02ff */
[----:B------:R-:W-:-:S03]  /*1c50*/  IABS R4, R0 ;  /* 0x0000000000047213 */ /* 0x000fc60000000000 */
[----:B------:R-:W-:-:S06]  /*1c60*/  IMAD.HI.U32 R48, R49, R5, R48 ;  /* 0x0000000531307227 */ /* 0x000fcc00078e0030 */
[----:B------:R-:W-:-:S04]  /*1c70*/  IMAD.HI.U32 R5, R48, R4, RZ ;  /* 0x0000000430057227 */ /* 0x000fc800078e00ff */
[----:B------:R-:W-:Y:S02]  /*1c80*/  IMAD.MOV R5, RZ, RZ, -R5 ;  /* 0x000000ffff057224 */ /* 0x000fe400078e0a05 */
[----:B------:R-:W-:-:S04]  /*1c90*/  IMAD.HI.U32 R0, R48, R11, RZ ;  /* 0x0000000b30007227 */ /* 0x000fc800078e00ff */
[----:B------:R-:W-:Y:S02]  /*1ca0*/  IMAD R5, R46, R5, R4 ;  /* 0x000000052e057224 */ /* 0x000fe400078e0204 */
[----:B------:R-:W-:-:S03]  /*1cb0*/  IMAD.HI.U32 R4, R48, R9, RZ ;  /* 0x0000000930047227 */ /* 0x000fc600078e00ff */
[C---:B------:R-:W-:Y:S01]  /*1cc0*/  ISETP.GT.U32.AND P0, PT, R46.reuse, R5, PT ;  /* 0x000000052e00720c */ /* 0x040fe20003f04070 */
[----:B------:R-:W-:Y:S02]  /*1cd0*/  IMAD.MOV R6, RZ, RZ, -R0 ;  /* 0x000000ffff067224 */ /* 0x000fe400078e0a00 */
[----:B------:R-:W-:Y:S01]  /*1ce0*/  IMAD.MOV R0, RZ, RZ, -R4 ;  /* 0x000000ffff007224 */ /* 0x000fe200078e0a04 */
[----:B------:R-:W-:Y:S01]  /*1cf0*/  IABS R4, R18 ;  /* 0x0000001200047213 */ /* 0x000fe20000000000 */
[C---:B------:R-:W-:Y:S02]  /*1d00*/  IMAD R11, R46.reuse, R6, R11 ;  /* 0x000000062e0b7224 */ /* 0x040fe400078e020b */
[----:B------:R-:W-:Y:S01]  /*1d10*/  IMAD R9, R46, R0, R9 ;  /* 0x000000002e097224 */ /* 0x000fe200078e0209 */
[----:B------:R-:W-:Y:S01]  /*1d20*/  IABS R0, R16 ;  /* 0x0000001000007213 */ /* 0x000fe20000000000 */
[----:B------:R-:W-:Y:S01]  /*1d30*/  IMAD.HI.U32 R7, R48, R8, RZ ;  /* 0x0000000830077227 */ /* 0x000fe200078e00ff */
[----:B------:R-:W-:-:S03]  /*1d40*/  ISETP.GT.U32.AND P6, PT, R46, R11, PT ;  /* 0x0000000b2e00720c */ /* 0x000fc60003fc4070 */
[----:B------:R-:W-:Y:S02]  /*1d50*/  @!P0 IMAD.IADD R5, R5, 0x1, -R46 ;  /* 0x0000000105058824 */ /* 0x000fe400078e0a2e */
[----:B------:R-:W-:Y:S02]  /*1d60*/  IMAD.MOV R7, RZ, RZ, -R7 ;  /* 0x000000ffff077224 */ /* 0x000fe400078e0a07 */
[----:B------:R-:W-:Y:S01]  /*1d70*/  IMAD.HI.U32 R6, R48, R10, RZ ;  /* 0x0000000a30067227 */ /* 0x000fe200078e00ff */
[----:B------:R-:W-:-:S03]  /*1d80*/  ISETP.GT.U32.AND P0, PT, R46, R5, PT ;  /* 0x000000052e00720c */ /* 0x000fc60003f04070 */
[C---:B------:R-:W-:Y:S02]  /*1d90*/  IMAD R8, R46.reuse, R7, R8 ;  /* 0x000000072e087224 */ /* 0x040fe400078e0208 */
[----:B------:R-:W-:Y:S02]  /*1da0*/  @!P6 IMAD.IADD R11, R11, 0x1, -R46 ;  /* 0x000000010b0be824 */ /* 0x000fe400078e0a2e */
[----:B------:R-:W-:Y:S01]  /*1db0*/  IMAD.MOV R6, RZ, RZ, -R6 ;  /* 0x000000ffff067224 */ /* 0x000fe200078e0a06 */
[----:B------:R-:W-:Y:S01]  /*1dc0*/  ISETP.GT.U32.AND P6, PT, R46, R8, PT ;  /* 0x000000082e00720c */ /* 0x000fe20003fc4070 */
[----:B------:R-:W-:-:S04]  /*1dd0*/  IMAD.HI.U32 R12, R48, R0, RZ ;  /* 0x00000000300c7227 */ /* 0x000fc800078e00ff */
[----:B------:R-:W-:Y:S01]  /*1de0*/  @!P0 IMAD.IADD R5, R5, 0x1, -R46 ;  /* 0x0000000105058824 */ /* 0x000fe200078e0a2e */
[C---:B------:R-:W-:Y:S01]  /*1df0*/  ISETP.GT.U32.AND P0, PT, R46.reuse, R9, PT ;  /* 0x000000092e00720c */ /* 0x040fe20003f04070 */
[----:B------:R-:W-:Y:S02]  /*1e00*/  IMAD R10, R46, R6, R10 ;  /* 0x000000062e0a7224 */ /* 0x000fe400078e020a */
[----:B------:R-:W-:Y:S02]  /*1e10*/  IMAD.MOV.U32 R40, RZ, RZ, R5 ;  /* 0x000000ffff287224 */ /* 0x000fe400078e0005 */
[----:B------:R-:W-:-:S04]  /*1e20*/  IMAD.HI.U32 R7, R48, R61, RZ ;  /* 0x0000003d30077227 */ /* 0x000fc800078e00ff */
[----:B------:R-:W-:Y:S02]  /*1e30*/  @!P3 IMAD.MOV R40, RZ, RZ, -R40 ;  /* 0x000000ffff28b224 */ /* 0x000fe400078e0a28 */
[----:B------:R-:W-:Y:S02]  /*1e40*/  IMAD.MOV R12, RZ, RZ, -R12 ;  /* 0x000000ffff0c7224 */ /* 0x000fe400078e0a0c */
[--C-:B------:R-:W-:Y:S01]  /*1e50*/  @!P0 IMAD.IADD R9, R9, 0x1, -R46.reuse ;  /* 0x0000000109098824 */ /* 0x100fe200078e0a2e */
[----:B------:R-:W-:Y:S01]  /*1e60*/  ISETP.GT.U32.AND P0, PT, R46, R11, PT ;  /* 0x0000000b2e00720c */ /* 0x000fe20003f04070 */
[----:B------:R-:W-:Y:S01]  /*1e70*/  @!P6 IMAD.IADD R8, R8, 0x1, -R46 ;  /* 0x000000010808e824 */ /* 0x000fe200078e0a2e */
[----:B------:R-:W-:Y:S01]  /*1e80*/  STL [R1+0x20], R40 ;  /* 0x0000202801007387 */ /* 0x000fe20000100800 */
[----:B------:R-:W-:Y:S01]  /*1e90*/  IMAD.MOV R7, RZ, RZ, -R7 ;  /* 0x000000ffff077224 */ /* 0x000fe200078e0a07 */
[C---:B------:R-:W-:Y:S01]  /*1ea0*/  ISETP.GT.U32.AND P3, PT, R46.reuse, R9, PT ;  /* 0x000000092e00720c */ /* 0x040fe20003f64070 */
[----:B------:R-:W-:Y:S01]  /*1eb0*/  IMAD R0, R46, R12, R0 ;  /* 0x0000000c2e007224 */ /* 0x000fe200078e0200 */
[----:B------:R-:W-:Y:S01]  /*1ec0*/  IABS R12, R19 ;  /* 0x00000013000c7213 */ /* 0x000fe20000000000 */
[----:B------:R-:W-:Y:S01]  /*1ed0*/  IMAD.HI.U32 R6, R48, R4, RZ ;  /* 0x0000000430067227 */ /* 0x000fe200078e00ff */
[----:B------:R-:W-:-:S03]  /*1ee0*/  ISETP.GT.U32.AND P6, PT, R46, R8, PT ;  /* 0x000000082e00720c */ /* 0x000fc60003fc4070 */
[C---:B------:R-:W-:Y:S01]  /*1ef0*/  IMAD R61, R46.reuse, R7, R61 ;  /* 0x000000072e3d7224 */ /* 0x040fe200078e023d */
[----:B------:R-:W-:Y:S01]  /*1f00*/  IABS R7, R21 ;  /* 0x0000001500077213 */ /* 0x000fe20000000000 */
[----:B------:R-:W-:Y:S01]  /*1f10*/  @!P0 IMAD.IADD R11, R11, 0x1, -R46 ;  /* 0x000000010b0b8824 */ /* 0x000fe200078e0a2e */
[C---:B------:R-:W-:Y:S01]  /*1f20*/  ISETP.GT.U32.AND P0, PT, R46.reuse, R10, PT ;  /* 0x0000000a2e00720c */ /* 0x040fe20003f04070 */
[----:B------:R-:W-:Y:S02]  /*1f30*/  IMAD.MOV.U32 R5, RZ, RZ, R12 ;  /* 0x000000ffff057224 */ /* 0x000fe400078e000c */
[----:B--2---:R-:W-:Y:S02]  /*1f40*/  IMAD.MOV.U32 R3, RZ, RZ, R11 ;  /* 0x000000ffff037224 */ /* 0x004fe400078e000b */
[----:B------:R-:W-:Y:S01]  /*1f50*/  @!P3 IMAD.IADD R9, R9, 0x1, -R46 ;  /* 0x000000010909b824 */ /* 0x000fe200078e0a2e */
[C---:B------:R-:W-:Y:S01]  /*1f60*/  ISETP.GT.U32.AND P3, PT, R46.reuse, R61, PT ;  /* 0x0000003d2e00720c */ /* 0x040fe20003f64070 */
[----:B------:R-:W-:Y:S01]  /*1f70*/  @!P5 IMAD.MOV R3, RZ, RZ, -R3 ;  /* 0x000000ffff03d224 */ /* 0x000fe200078e0a03 */
[----:B------:R-:W-:Y:S01]  /*1f80*/  ISETP.GT.U32.AND P5, PT, R46, R0, PT ;  /* 0x000000002e00720c */ /* 0x000fe20003fa4070 */
[----:B------:R-:W-:-:S02]  /*1f90*/  IMAD.MOV R6, RZ, RZ, -R6 ;  /* 0x000000ffff067224 */ /* 0x000fc400078e0a06 */
[----:B------:R-:W-:Y:S01]  /*1fa0*/  IMAD.HI.U32 R13, R48, R5, RZ ;  /* 0x00000005300d7227 */ /* 0x000fe200078e00ff */
[----:B------:R0:W-:Y:S03]  /*1fb0*/  STL [R1+0x1c], R3 ;  /* 0x00001c0301007387 */ /* 0x0001e60000100800 */
[----:B------:R-:W-:Y:S01]  /*1fc0*/  IMAD R4, R46, R6, R4 ;  /* 0x000000062e047224 */ /* 0x000fe200078e0204 */
[----:B------:R-:W-:Y:S01]  /*1fd0*/  IABS R6, R20 ;  /* 0x0000001400067213 */ /* 0x000fe20000000000 */
[----:B------:R-:W-:Y:S02]  /*1fe0*/  IMAD.MOV R13, RZ, RZ, -R13 ;  /* 0x000000ffff0d7224 */ /* 0x000fe400078e0a0d */
[--C-:B------:R-:W-:Y:S01]  /*1ff0*/  @!P6 IMAD.IADD R8, R8, 0x1, -R46.reuse ;  /* 0x000000010808e824 */ /* 0x100fe200078e0a2e */
[----:B------:R-:W-:Y:S01]  /*2000*/  ISETP.GT.U32.AND P6, PT, R46, R4, PT ;  /* 0x000000042e00720c */ /* 0x000fe20003fc4070 */
[----:B------:R-:W-:Y:S01]  /*2010*/  @!P0 IMAD.IADD R10, R10, 0x1, -R46 ;  /* 0x000000010a0a8824 */ /* 0x000fe200078e0a2e */
[----:B------:R-:W-:Y:S01]  /*2020*/  ISETP.GE.AND P0, PT, R16, RZ, PT ;  /* 0x000000ff1000720c */ /* 0x000fe20003f06270 */
[----:B0-----:R-:W-:Y:S01]  /*2030*/  IMAD.MOV.U32 R3, RZ, RZ, R9 ;  /* 0x000000ffff037224 */ /* 0x001fe200078e0009 */
[----:B------:R-:W-:Y:S01]  /*2040*/  IABS R9, R23 ;  /* 0x0000001700097213 */ /* 0x000fe20000000000 */
[----:B------:R-:W-:-:S02]  /*2050*/  IMAD R5, R46, R13, R5 ;  /* 0x0000000d2e057224 */ /* 0x000fc400078e0205 */
[----:B------:R-:W-:Y:S02]  /*2060*/  @!P1 IMAD.MOV R3, RZ, RZ, -R3 ;  /* 0x000000ffff039224 */ /* 0x000fe400078e0a03 */
[--C-:B------:R-:W-:Y:S01]  /*2070*/  @!P5 IMAD.IADD R0, R0, 0x1, -R46.reuse ;  /* 0x000000010000d824 */ /* 0x100fe200078e0a2e */
[----:B------:R-:W-:Y:S01]  /*2080*/  ISETP.GT.U32.AND P5, PT, R46, R10, PT ;  /* 0x0000000a2e00720c */ /* 0x000fe20003fa4070 */
[----:B------:R-:W-:Y:S01]  /*2090*/  IMAD.HI.U32 R12, R48, R6, RZ ;  /* 0x00000006300c7227 */ /* 0x000fe200078e00ff */
[----:B------:R0:W-:Y:S03]  /*20a0*/  STL [R1+0x18], R3 ;  /* 0x0000180301007387 */ /* 0x0001e60000100800 */
[----:B------:R-:W-:Y:S01]  /*20b0*/  @!P3 IMAD.IADD R61, R61, 0x1, -R46 ;  /* 0x000000013d3db824 */ /* 0x000fe200078e0a2e */
[----:B------:R-:W-:Y:S01]  /*20c0*/  ISETP.GT.U32.AND P3, PT, R46, R0, PT ;  /* 0x000000002e00720c */ /* 0x000fe20003f64070 */
[----:B------:R-:W-:-:S02]  /*20d0*/  IMAD.MOV R12, RZ, RZ, -R12 ;  /* 0x000000ffff0c7224 */ /* 0x000fc400078e0a0c */
[----:B------:R-:W-:-:S04]  /*20e0*/  IMAD.HI.U32 R11, R48, R7, RZ ;  /* 0x00000007300b7227 */ /* 0x000fc800078e00ff */
[----:B0-----:R-:W-:Y:S01]  /*20f0*/  IMAD.MOV.U32 R3, RZ, RZ, R8 ;  /* 0x000000ffff037224 */ /* 0x001fe200078e0008 */
[----:B------:R-:W-:Y:S01]  /*2100*/  IABS R8, R22 ;  /* 0x0000001600087213 */ /* 0x000fe20000000000 */
[C---:B------:R-:W-:Y:S02]  /*2110*/  IMAD R6, R46.reuse, R12, R6 ;  /* 0x0000000c2e067224 */ /* 0x040fe400078e0206 */
[----:B------:R-:W-:Y:S01]  /*2120*/  @!P2 IMAD.MOV R3, RZ, RZ, -R3 ;  /* 0x000000ffff03a224 */ /* 0x000fe200078e0a03 */
[----:B------:R-:W-:Y:S01]  /*2130*/  ISETP.GT.U32.AND P2, PT, R46, R5, PT ;  /* 0x000000052e00720c */ /* 0x000fe20003f44070 */
[--C-:B------:R-:W-:Y:S01]  /*2140*/  @!P6 IMAD.IADD R4, R4, 0x1, -R46.reuse ;  /* 0x000000010404e824 */ /* 0x100fe200078e0a2e */
[----:B------:R-:W-:Y:S01]  /*2150*/  ISETP.GT.U32.AND P6, PT, R46, R61, PT ;  /* 0x0000003d2e00720c */ /* 0x000fe20003fc4070 */
[----:B------:R-:W-:Y:S01]  /*2160*/  IMAD.MOV R11, RZ, RZ, -R11 ;  /* 0x000000ffff0b7224 */ /* 0x000fe200078e0a0b */
[----:B------:R0:W-:Y:S01]  /*2170*/  STL [R1+0x14], R3 ;  /* 0x0000140301007387 */ /* 0x0001e20000100800 */
[--C-:B------:R-:W-:Y:S01]  /*2180*/  @!P5 IMAD.IADD R10, R10, 0x1, -R46.reuse ;  /* 0x000000010a0ad824 */ /* 0x100fe200078e0a2e */
[C---:B------:R-:W-:Y:S01]  /*2190*/  ISETP.GT.U32.AND P5, PT, R46.reuse, R6, PT ;  /* 0x000000062e00720c */ /* 0x040fe20003fa4070 */
[C---:B------:R-:W-:Y:S01]  /*21a0*/  IMAD R7, R46.reuse, R11, R7 ;  /* 0x0000000b2e077224 */ /* 0x040fe200078e0207 */
[----:B------:R-:W-:Y:S01]  /*21b0*/  ISETP.GT.U32.AND P1, PT, R46, R4, PT ;  /* 0x000000042e00720c */ /* 0x000fe20003f24070 */
[----:B------:R-:W-:Y:S01]  /*21c0*/  @!P3 IMAD.IADD R0, R0, 0x1, -R46 ;  /* 0x000000010000b824 */ /* 0x000fe200078e0a2e */
[----:B------:R-:W-:Y:S01]  /*21d0*/  ISETP.GE.AND P3, PT, R17, RZ, PT ;  /* 0x000000ff1100720c */ /* 0x000fe20003f66270 */
[----:B------:R-:W-:-:S02]  /*21e0*/  IMAD.MOV.U32 R13, RZ, RZ, R10 ;  /* 0x000000ffff0d7224 */ /* 0x000fc400078e000a */
[----:B------:R-:W-:Y:S01]  /*21f0*/  @!P2 IMAD.IADD R5, R5, 0x1, -R46 ;  /* 0x000000010505a824 */ /* 0x000fe200078e0a2e */
[----:B------:R-:W-:Y:S01]  /*2200*/  ISETP.GE.AND P2, PT, R19, RZ, PT ;  /* 0x000000ff1300720c */ /* 0x000fe20003f46270 */
[----:B------:R-:W-:-:S04]  /*2210*/  IMAD.HI.U32 R11, R48, R8, RZ ;  /* 0x00000008300b7227 */ /* 0x000fc800078e00ff */
[----:B------:R-:W-:Y:S01]  /*2220*/  @!P4 IMAD.MOV R13, RZ, RZ, -R13 ;  /* 0x000000ffff0dc224 */ /* 0x000fe200078e0a0d */
[----:B------:R-:W-:Y:S01]  /*2230*/  ISETP.GT.U32.AND P4, PT, R46, R5, PT ;  /* 0x000000052e00720c */ /* 0x000fe20003f84070 */
[----:B------:R-:W-:Y:S02]  /*2240*/  IMAD.MOV R12, RZ, RZ, -R11 ;  /* 0x000000ffff0c7224 */ /* 0x000fe400078e0a0b */
[----:B------:R-:W-:Y:S01]  /*2250*/  IMAD.HI.U32 R11, R48, R9, RZ ;  /* 0x00000009300b7227 */ /* 0x000fe200078e00ff */
[----:B------:R2:W-:Y:S03]  /*2260*/  STL [R1+0x4], R13 ;  /* 0x0000040d01007387 */ /* 0x0005e60000100800 */
[--C-:B------:R-:W-:Y:S01]  /*2270*/  @!P6 IMAD.IADD R61, R61, 0x1, -R46.reuse ;  /* 0x000000013d3de824 */ /* 0x100fe200078e0a2e */
[----:B------:R-:W-:Y:S01]  /*2280*/  ISETP.GT.U32.AND P6, PT, R46, R7, PT ;  /* 0x000000072e00720c */ /* 0x000fe20003fc4070 */
[----:B------:R-:W-:Y:S01]  /*2290*/  @!P5 IMAD.IADD R6, R6, 0x1, -R46 ;  /* 0x000000010606d824 */ /* 0x000fe200078e0a2e */
[----:B------:R-:W-:Y:S01]  /*22a0*/  ISETP.GE.AND P5, PT, R20, RZ, PT ;  /* 0x000000ff1400720c */ /* 0x000fe20003fa6270 */
[----:B------:R-:W-:-:S02]  /*22b0*/  IMAD R8, R46, R12, R8 ;  /* 0x0000000c2e087224 */ /* 0x000fc400078e0208 */
[----:B0-----:R-:W-:Y:S02]  /*22c0*/  IMAD.MOV.U32 R3, RZ, RZ, R0 ;  /* 0x000000ffff037224 */ /* 0x001fe400078e0000 */
[----:B------:R-:W-:Y:S01]  /*22d0*/  IMAD.MOV R11, RZ, RZ, -R11 ;  /* 0x000000ffff0b7224 */ /* 0x000fe200078e0a0b */
[----:B------:R-:W-:Y:S01]  /*22e0*/  IABS R0, R24 ;  /* 0x0000001800007213 */ /* 0x000fe20000000000 */
[----:B------:R-:W-:Y:S01]  /*22f0*/  @!P0 IMAD.MOV R3, RZ, RZ, -R3 ;  /* 0x000000ffff038224 */ /* 0x000fe200078e0a03 */
[C---:B------:R-:W-:Y:S01]  /*2300*/  ISETP.GT.U32.AND P0, PT, R46.reuse, R6, PT ;  /* 0x000000062e00720c */ /* 0x040fe20003f04070 */
[----:B------:R-:W-:Y:S01]  /*2310*/  @!P3 IMAD.MOV R61, RZ, RZ, -R61 ;  /* 0x000000ffff3db224 */ /* 0x000fe200078e0a3d */
[C---:B------:R-:W-:Y:S01]  /*2320*/  ISETP.GT.U32.AND P3, PT, R46.reuse, R8, PT ;  /* 0x000000082e00720c */ /* 0x040fe20003f64070 */
[----:B------:R-:W-:Y:S02]  /*2330*/  IMAD R9, R46, R11, R9 ;  /* 0x0000000b2e097224 */ /* 0x000fe400078e0209 */
[--C-:B------:R-:W-:Y:S01]  /*2340*/  @!P1 IMAD.IADD R4, R4, 0x1, -R46.reuse ;  /* 0x0000000104049824 */ /* 0x100fe200078e0a2e */
[----:B------:R-:W-:Y:S01]  /*2350*/  IABS R14, R28 ;  /* 0x0000001c000e7213 */ /* 0x000fe20000000000 */
[--C-:B------:R-:W-:Y:S01]  /*2360*/  @!P4 IMAD.IADD R5, R5, 0x1, -R46.reuse ;  /* 0x000000010505c824 */ /* 0x100fe200078e0a2e */
[----:B------:R-:W-:Y:S01]  /*2370*/  ISETP.GT.U32.AND P4, PT, R46, R9, PT ;  /* 0x000000092e00720c */ /* 0x000fe20003f84070 */
[----:B------:R-:W-:Y:S01]  /*2380*/  IMAD.HI.U32 R10, R48, R0, RZ ;  /* 0x00000000300a7227 */ /* 0x000fe200078e00ff */
[----:B------:R-:W-:Y:S01]  /*2390*/  IABS R16, R30 ;  /* 0x0000001e00107213 */ /* 0x000fe20000000000 */
[----:B------:R-:W3:Y:S02]  /*23a0*/  LDL.LU R42, [R1+0x28] ;  /* 0x00002800012a7983 */ /* 0x000ee40000300800 */
[----:B------:R-:W-:-:S02]  /*23b0*/  @!P6 IMAD.IADD R7, R7, 0x1, -R46 ;  /* 0x000000010707e824 */ /* 0x000fc400078e0a2e */
[--C-:B------:R-:W-:Y:S02]  /*23c0*/  @!P0 IMAD.IADD R6, R6, 0x1, -R46.reuse ;  /* 0x0000000106068824 */ /* 0x100fe400078e0a2e */
[----:B------:R-:W-:Y:S01]  /*23d0*/  @!P3 IMAD.IADD R8, R8, 0x1, -R46 ;  /* 0x000000010808b824 */ /* 0x000fe200078e0a2e */
[----:B------:R-:W-:Y:S01]  /*23e0*/  IABS R11, R25 ;  /* 0x00000019000b7213 */ /* 0x000fe20000000000 */
[----:B------:R-:W-:Y:S01]  /*23f0*/  IMAD.MOV R10, RZ, RZ, -R10 ;  /* 0x000000ffff0a7224 */ /* 0x000fe200078e0a0a */
[C---:B------:R-:W-:Y:S01]  /*2400*/  ISETP.GT.U32.AND P6, PT, R46.reuse, R7, PT ;  /* 0x000000072e00720c */ /* 0x040fe20003fc4070 */
[----:B------:R-:W-:Y:S01]  /*2410*/  @!P4 IMAD.IADD R9, R9, 0x1, -R46 ;  /* 0x000000010909c824 */ /* 0x000fe200078e0a2e */
[----:B------:R-:W-:Y:S01]  /*2420*/  IABS R12, R26 ;  /* 0x0000001a000c7213 */ /* 0x000fe20000000000 */
[----:B------:R-:W-:Y:S01]  /*2430*/  IMAD R10, R46, R10, R0 ;  /* 0x0000000a2e0a7224 */ /* 0x000fe200078e0200 */
[----:B------:R-:W-:Y:S01]  /*2440*/  ISETP.GE.AND P1, PT, R18, RZ, PT ;  /* 0x000000ff1200720c */ /* 0x000fe20003f26270 */
[----:B------:R-:W-:Y:S01]  /*2450*/  @!P2 IMAD.MOV R5, RZ, RZ, -R5 ;  /* 0x000000ffff05a224 */ /* 0x000fe200078e0a05 */
[C---:B------:R-:W-:Y:S01]  /*2460*/  ISETP.GT.U32.AND P2, PT, R46.reuse, R8, PT ;  /* 0x000000082e00720c */ /* 0x040fe20003f44070 */
[----:B------:R-:W-:Y:S01]  /*2470*/  @!P5 IMAD.MOV R6, RZ, RZ, -R6 ;  /* 0x000000ffff06d224 */ /* 0x000fe200078e0a06 */
[----:B------:R-:W-:Y:S01]  /*2480*/  ISETP.GT.U32.AND P5, PT, R46, R10, PT ;  /* 0x0000000a2e00720c */ /* 0x000fe20003fa4070 */
[----:B------:R-:W3:Y:S01]  /*2490*/  LDL.LU R51, [R1+0x2c] ;  /* 0x00002c0001337983 */ /* 0x000ee20000300800 */
[----:B------:R-:W-:-:S02]  /*24a0*/  ISETP.GE.AND P0, PT, R22, RZ, PT ;  /* 0x000000ff1600720c */ /* 0x000fc40003f06270 */
[----:B------:R-:W-:Y:S01]  /*24b0*/  ISETP.GT.U32.AND P4, PT, R46, R9, PT ;  /* 0x000000092e00720c */ /* 0x000fe20003f84070 */
[----:B------:R-:W-:Y:S01]  /*24c0*/  @!P6 IMAD.IADD R7, R7, 0x1, -R46 ;  /* 0x000000010707e824 */ /* 0x000fe200078e0a2e */
[----:B------:R-:W-:Y:S01]  /*24d0*/  ISETP.GE.AND P6, PT, R23, RZ, PT ;  /* 0x000000ff1700720c */ /* 0x000fe20003fc6270 */
[----:B------:R-:W-:-:S04]  /*24e0*/  IMAD.HI.U32 R0, R48, R11, RZ ;  /* 0x0000000b30007227 */ /* 0x000fc800078e00ff */
[----:B--2---:R-:W-:-:S04]  /*24f0*/  IMAD.HI.U32 R13, R48, R12, RZ ;  /* 0x0000000c300d7227 */ /* 0x004fc800078e00ff */
[----:B------:R-:W-:Y:S02]  /*2500*/  IMAD.MOV R0, RZ, RZ, -R0 ;  /* 0x000000ffff007224 */ /* 0x000fe400078e0a00 */
[----:B------:R-:W-:Y:S02]  /*2510*/  IMAD.MOV R13, RZ, RZ, -R13 ;  /* 0x000000ffff0d7224 */ /* 0x000fe400078e0a0d */
[--C-:B------:R-:W-:Y:S02]  /*2520*/  @!P2 IMAD.IADD R8, R8, 0x1, -R46.reuse ;  /* 0x000000010808a824 */ /* 0x100fe400078e0a2e */
[----:B------:R-:W-:Y:S02]  /*2530*/  @!P5 IMAD.IADD R10, R10, 0x1, -R46 ;  /* 0x000000010a0ad824 */ /* 0x000fe400078e0a2e */
[C---:B------:R-:W-:Y:S02]  /*2540*/  IMAD R11, R46.reuse, R0, R11 ;  /* 0x000000002e0b7224 */ /* 0x040fe400078e020b */
[----:B------:R-:W-:Y:S01]  /*2550*/  IMAD R12, R46, R13, R12 ;  /* 0x0000000d2e0c7224 */ /* 0x000fe200078e020c */
[----:B------:R-:W-:Y:S01]  /*2560*/  IABS R13, R27 ;  /* 0x0000001b000d7213 */ /* 0x000fe20000000000 */
[----:B------:R-:W-:-:S02]  /*2570*/  @!P4 IMAD.IADD R9, R9, 0x1, -R46 ;  /* 0x000000010909c824 */ /* 0x000fc400078e0a2e */
[----:B------:R-:W-:Y:S01]  /*2580*/  @!P0 IMAD.MOV R8, RZ, RZ, -R8 ;  /* 0x000000ffff088224 */ /* 0x000fe200078e0a08 */
[C---:B------:R-:W-:Y:S01]  /*2590*/  ISETP.GT.U32.AND P0, PT, R46.reuse, R10, PT ;  /* 0x0000000a2e00720c */ /* 0x040fe20003f04070 */
[----:B------:R-:W-:Y:S01]  /*25a0*/  @!P6 IMAD.MOV R9, RZ, RZ, -R9 ;  /* 0x000000ffff09e224 */ /* 0x000fe200078e0a09 */
[----:B------:R-:W-:Y:S01]  /*25b0*/  ISETP.GT.U32.AND P6, PT, R46, R11, PT ;  /* 0x0000000b2e00720c */ /* 0x000fe20003fc4070 */
[----:B------:R-:W-:-:S04]  /*25c0*/  IMAD.HI.U32 R18, R48, R13, RZ ;  /* 0x0000000d30127227 */ /* 0x000fc800078e00ff */
[----:B------:R-:W-:-:S04]  /*25d0*/  IMAD.MOV R18, RZ, RZ, -R18 ;  /* 0x000000ffff127224 */ /* 0x000fc800078e0a12 */
[----:B------:R-:W-:Y:S02]  /*25e0*/  IMAD R13, R46, R18, R13 ;  /* 0x000000122e0d7224 */ /* 0x000fe400078e020d */
[--C-:B------:R-:W-:Y:S01]  /*25f0*/  @!P0 IMAD.IADD R10, R10, 0x1, -R46.reuse ;  /* 0x000000010a0a8824 */ /* 0x100fe200078e0a2e */
[----:B------:R-:W-:Y:S01]  /*2600*/  ISETP.GT.U32.AND P0, PT, R46, R12, PT ;  /* 0x0000000c2e00720c */ /* 0x000fe20003f04070 */
[----:B------:R-:W-:Y:S01]  /*2610*/  @!P6 IMAD.IADD R11, R11, 0x1, -R46 ;  /* 0x000000010b0be824 */ /* 0x000fe200078e0a2e */
[----:B------:R-:W-:Y:S01]  /*2620*/  ISETP.GE.AND P3, PT, R24, RZ, PT ;  /* 0x000000ff1800720c */ /* 0x000fe20003f66270 */
[----:B------:R-:W-:Y:S01]  /*2630*/  @!P1 IMAD.MOV R4, RZ, RZ, -R4 ;  /* 0x000000ffff049224 */ /* 0x000fe200078e0a04 */
[----:B------:R-:W-:Y:S02]  /*2640*/  ISETP.GT.U32.AND P6, PT, R46, R13, PT ;  /* 0x0000000d2e00720c */ /* 0x000fe40003fc4070 */
[----:B------:R-:W-:Y:S01]  /*2650*/  ISETP.GE.AND P1, PT, R21, RZ, PT ;  /* 0x000000ff1500720c */ /* 0x000fe20003f26270 */
[----:B------:R-:W-:Y:S01]  /*2660*/  IMAD.HI.U32 R0, R48, R14, RZ ;  /* 0x0000000e30007227 */ /* 0x000fe200078e00ff */
[----:B------:R-:W-:-:S05]  /*2670*/  IABS R15, R29 ;  /* 0x0000001d000f7213 */ /* 0x000fca0000000000 */
[----:B------:R-:W-:Y:S01]  /*2680*/  @!P0 IMAD.IADD R12, R12, 0x1, -R46 ;  /* 0x000000010c0c8824 */ /* 0x000fe200078e0a2e */
[C---:B------:R-:W-:Y:S01]  /*2690*/  ISETP.GT.U32.AND P0, PT, R46.reuse, R11, PT ;  /* 0x0000000b2e00720c */ /* 0x040fe20003f04070 */
[----:B------:R-:W-:Y:S01]  /*26a0*/  @!P3 IMAD.MOV R10, RZ, RZ, -R10 ;  /* 0x000000ffff0ab224 */ /* 0x000fe200078e0a0a */
[----:B------:R-:W-:Y:S01]  /*26b0*/  IABS R17, R31 ;  /* 0x0000001f00117213 */ /* 0x000fe20000000000 */
[----:B------:R-:W-:Y:S01]  /*26c0*/  @!P6 IMAD.IADD R13, R13, 0x1, -R46 ;  /* 0x000000010d0de824 */ /* 0x000fe200078e0a2e */
[----:B------:R-:W-:Y:S01]  /*26d0*/  ISETP.GT.U32.AND P3, PT, R46, R12, PT ;  /* 0x0000000c2e00720c */ /* 0x000fe20003f64070 */
[----:B------:R-:W-:Y:S01]  /*26e0*/  @!P1 IMAD.MOV R7, RZ, RZ, -R7 ;  /* 0x000000ffff079224 */ /* 0x000fe200078e0a07 */
[----:B------:R-:W-:Y:S01]  /*26f0*/  ISETP.GE.AND P1, PT, R25, RZ, PT ;  /* 0x000000ff1900720c */ /* 0x000fe20003f26270 */
[----:B------:R-:W-:Y:S02]  /*2700*/  IMAD.MOV R0, RZ, RZ, -R0 ;  /* 0x000000ffff007224 */ /* 0x000fe400078e0a00 */
[----:B------:R-:W-:Y:S01]  /*2710*/  IMAD.HI.U32 R18, R48, R16, RZ ;  /* 0x0000001030127227 */ /* 0x000fe200078e00ff */
[----:B------:R-:W-:-:S03]  /*2720*/  ISETP.GT.U32.AND P6, PT, R46, R13, PT ;  /* 0x0000000d2e00720c */ /* 0x000fc60003fc4070 */
[----:B------:R-:W-:-:S04]  /*2730*/  IMAD.HI.U32 R19, R48, R15, RZ ;  /* 0x0000000f30137227 */ /* 0x000fc800078e00ff */
[----:B------:R-:W-:Y:S02]  /*2740*/  IMAD R14, R46, R0, R14 ;  /* 0x000000002e0e7224 */ /* 0x000fe400078e020e */
[----:B------:R-:W-:-:S04]  /*2750*/  IMAD.HI.U32 R0, R48, R17, RZ ;  /* 0x0000001130007227 */ /* 0x000fc800078e00ff */
[----:B------:R-:W-:Y:S02]  /*2760*/  IMAD.MOV R18, RZ, RZ, -R18 ;  /* 0x000000ffff127224 */ /* 0x000fe400078e0a12 */
[----:B------:R-:W-:Y:S02]  /*2770*/  IMAD.MOV R19, RZ, RZ, -R19 ;  /* 0x000000ffff137224 */ /* 0x000fe400078e0a13 */
[----:B------:R-:W-:Y:S02]  /*2780*/  IMAD.MOV R0, RZ, RZ, -R0 ;  /* 0x000000ffff007224 */ /* 0x000fe400078e0a00 */
[C---:B------:R-:W-:Y:S02]  /*2790*/  IMAD R16, R46.reuse, R18, R16 ;  /* 0x000000122e107224 */ /* 0x040fe400078e0210 */
[C---:B------:R-:W-:Y:S02]  /*27a0*/  IMAD R15, R46.reuse, R19, R15 ;  /* 0x000000132e0f7224 */ /* 0x040fe400078e020f */
[----:B------:R-:W-:Y:S01]  /*27b0*/  @!P0 IMAD.IADD R11, R11, 0x1, -R46 ;  /* 0x000000010b0b8824 */ /* 0x000fe200078e0a2e */
[C---:B------:R-:W-:Y:S01]  /*27c0*/  ISETP.GT.U32.AND P0, PT, R46.reuse, R14, PT ;  /* 0x0000000e2e00720c */ /* 0x040fe20003f04070 */
[----:B------:R-:W-:-:S02]  /*27d0*/  IMAD R17, R46, R0, R17 ;  /* 0x000000002e117224 */ /* 0x000fc400078e0211 */
[--C-:B------:R-:W-:Y:S01]  /*27e0*/  @!P3 IMAD.IADD R12, R12, 0x1, -R46.reuse ;  /* 0x000000010c0cb824 */ /* 0x100fe200078e0a2e */
[C---:B------:R-:W-:Y:S01]  /*27f0*/  ISETP.GT.U32.AND P3, PT, R46.reuse, R16, PT ;  /* 0x000000102e00720c */ /* 0x040fe20003f64070 */
[----:B------:R-:W-:Y:S01]  /*2800*/  @!P1 IMAD.MOV R11, RZ, RZ, -R11 ;  /* 0x000000ffff0b9224 */ /* 0x000fe200078e0a0b */
[C---:B------:R-:W-:Y:S01]  /*2810*/  ISETP.GT.U32.AND P1, PT, R46.reuse, R15, PT ;  /* 0x0000000f2e00720c */ /* 0x040fe20003f24070 */
[--C-:B------:R-:W-:Y:S01]  /*2820*/  @!P6 IMAD.IADD R13, R13, 0x1, -R46.reuse ;  /* 0x000000010d0de824 */ /* 0x100fe200078e0a2e */
[----:B------:R-:W-:Y:S02]  /*2830*/  ISETP.GT.U32.AND P6, PT, R46, R17, PT ;  /* 0x000000112e00720c */ /* 0x000fe40003fc4070 */
[----:B------:R-:W-:Y:S02]  /*2840*/  IABS R18, R32 ;  /* 0x0000002000127213 */ /* 0x000fe40000000000 */
[----:B------:R-:W-:Y:S01]  /*2850*/  IABS R19, R33 ;  /* 0x0000002100137213 */ /* 0x000fe20000000000 */
[----:B------:R-:W-:Y:S01]  /*2860*/  @!P0 IMAD.IADD R14, R14, 0x1, -R46 ;  /* 0x000000010e0e8824 */ /* 0x000fe200078e0a2e */
[----:B------:R-:W-:Y:S01]  /*2870*/  ISETP.GE.AND P4, PT, R27, RZ, PT ;  /* 0x000000ff1b00720c */ /* 0x000fe20003f86270 */
[----:B------:R-:W-:Y:S01]  /*2880*/  IMAD.HI.U32 R22, R48, R18, RZ ;  /* 0x0000001230167227 */ /* 0x000fe200078e00ff */
[----:B------:R-:W-:-:S03]  /*2890*/  IABS R20, R34 ;  /* 0x0000002200147213 */ /* 0x000fc60000000000 */
[--C-:B------:R-:W-:Y:S02]  /*28a0*/  @!P3 IMAD.IADD R16, R16, 0x1, -R46.reuse ;  /* 0x000000011010b824 */ /* 0x100fe400078e0a2e */
[----:B------:R-:W-:Y:S01]  /*28b0*/  @!P1 IMAD.IADD R15, R15, 0x1, -R46 ;  /* 0x000000010f0f9824 */ /* 0x000fe200078e0a2e */
[----:B------:R-:W-:Y:S01]  /*28c0*/  ISETP.GT.U32.AND P1, PT, R46, R14, PT ;  /* 0x0000000e2e00720c */ /* 0x000fe20003f24070 */
[----:B------:R-:W-:-:S04]  /*28d0*/  IMAD.HI.U32 R21, R48, R19, RZ ;  /* 0x0000001330157227 */ /* 0x000fc800078e00ff */
[----:B------:R-:W-:Y:S01]  /*28e0*/  @!P6 IMAD.IADD R17, R17, 0x1, -R46 ;  /* 0x000000011111e824 */ /* 0x000fe200078e0a2e */
[----:B------:R-:W-:Y:S01]  /*28f0*/  ISETP.GT.U32.AND P6, PT, R46, R16, PT ;  /* 0x000000102e00720c */ /* 0x000fe20003fc4070 */
[----:B------:R-:W-:Y:S01]  /*2900*/  IMAD.HI.U32 R0, R48, R20, RZ ;  /* 0x0000001430007227 */ /* 0x000fe200078e00ff */
[----:B------:R-:W-:-:S03]  /*2910*/  ISETP.GE.AND P2, PT, R26, RZ, PT ;  /* 0x000000ff1a00720c */ /* 0x000fc60003f46270 */
[----:B------:R-:W-:Y:S02]  /*2920*/  IMAD.MOV R22, RZ, RZ, -R22 ;  /* 0x000000ffff167224 */ /* 0x000fe400078e0a16 */
[----:B------:R-:W-:Y:S02]  /*2930*/  IMAD.MOV R21, RZ, RZ, -R21 ;  /* 0x000000ffff157224 */ /* 0x000fe400078e0a15 */
[----:B------:R-:W-:Y:S02]  /*2940*/  IMAD.MOV R0, RZ, RZ, -R0 ;  /* 0x000000ffff007224 */ /* 0x000fe400078e0a00 */
[C---:B------:R-:W-:Y:S02]  /*2950*/  IMAD R18, R46.reuse, R22, R18 ;  /* 0x000000162e127224 */ /* 0x040fe400078e0212 */
[C---:B------:R-:W-:Y:S02]  /*2960*/  IMAD R19, R46.reuse, R21, R19 ;  /* 0x000000152e137224 */ /* 0x040fe400078e0213 */
[----:B------:R-:W-:-:S02]  /*2970*/  IMAD R20, R46, R0, R20 ;  /* 0x000000002e147224 */ /* 0x000fc400078e0214 */
[----:B------:R-:W-:Y:S01]  /*2980*/  @!P4 IMAD.MOV R13, RZ, RZ, -R13 ;  /* 0x000000ffff0dc224 */ /* 0x000fe200078e0a0d */
[----:B------:R-:W-:Y:S01]  /*2990*/  ISETP.GT.U32.AND P4, PT, R46, R18, PT ;  /* 0x000000122e00720c */ /* 0x000fe20003f84070 */
[--C-:B------:R-:W-:Y:S01]  /*29a0*/  @!P1 IMAD.IADD R14, R14, 0x1, -R46.reuse ;  /* 0x000000010e0e9824 */ /* 0x100fe200078e0a2e */
[C---:B------:R-:W-:Y:S02]  /*29b0*/  ISETP.GT.U32.AND P3, PT, R46.reuse, R15, PT ;  /* 0x0000000f2e00720c */ /* 0x040fe40003f64070 */
[----:B------:R-:W-:Y:S01]  /*29c0*/  ISETP.GT.U32.AND P1, PT, R46, R19, PT ;  /* 0x000000132e00720c */ /* 0x000fe20003f24070 */
[----:B------:R-:W-:Y:S01]  /*29d0*/  @!P6 IMAD.IADD R16, R16, 0x1, -R46 ;  /* 0x000000011010e824 */ /* 0x000fe200078e0a2e */
[C---:B------:R-:W-:Y:S01]  /*29e0*/  ISETP.GT.U32.AND P6, PT, R46.reuse, R20, PT ;  /* 0x000000142e00720c */ /* 0x040fe20003fc4070 */
[----:B------:R-:W-:Y:S01]  /*29f0*/  @!P2 IMAD.MOV R12, RZ, RZ, -R12 ;  /* 0x000000ffff0ca224 */ /* 0x000fe200078e0a0c */
[----:B------:R-:W-:Y:S02]  /*2a00*/  ISETP.GE.AND P0, PT, R29, RZ, PT ;  /* 0x000000ff1d00720c */ /* 0x000fe40003f06270 */
[----:B------:R-:W-:Y:S01]  /*2a10*/  ISETP.GT.U32.AND P2, PT, R46, R17, PT ;  /* 0x000000112e00720c */ /* 0x000fe20003f44070 */
[----:B------:R0:W-:Y:S02]  /*2a20*/  STL [R1], R3 ;  /* 0x0000000301007387 */ /* 0x0001e40000100800 */
[----:B------:R-:W-:-:S02]  /*2a30*/  @!P4 IMAD.IADD R18, R18, 0x1, -R46 ;  /* 0x000000011212c824 */ /* 0x000fc400078e0a2e */
[--C-:B------:R-:W-:Y:S01]  /*2a40*/  @!P3 IMAD.IADD R15, R15, 0x1, -R46.reuse ;  /* 0x000000010f0fb824 */ /* 0x100fe200078e0a2e */
[----:B------:R-:W2:Y:S01]  /*2a50*/  LDL.LU R40, [R1+0x70] ;  /* 0x0000700001287983 */ /* 0x000ea20000300800 */
[--C-:B------:R-:W-:Y:S01]  /*2a60*/  @!P1 IMAD.IADD R19, R19, 0x1, -R46.reuse ;  /* 0x0000000113139824 */ /* 0x100fe200078e0a2e */
[----:B------:R-:W-:Y:S01]  /*2a70*/  ISETP.GE.AND P5, PT, R28, RZ, PT ;  /* 0x000000ff1c00720c */ /* 0x000fe20003fa6270 */
[--C-:B------:R-:W-:Y:S01]  /*2a80*/  @!P6 IMAD.IADD R20, R20, 0x1, -R46.reuse ;  /* 0x000000011414e824 */ /* 0x100fe200078e0a2e */
[C---:B------:R-:W-:Y:S01]  /*2a90*/  ISETP.GT.U32.AND P6, PT, R46.reuse, R18, PT ;  /* 0x000000122e00720c */ /* 0x040fe20003fc4070 */
[----:B------:R-:W-:Y:S01]  /*2aa0*/  @!P0 IMAD.MOV R15, RZ, RZ, -R15 ;  /* 0x000000ffff0f8224 */ /* 0x000fe200078e0a0f */
[----:B------:R-:W-:Y:S01]  /*2ab0*/  ISETP.GT.U32.AND P0, PT, R46, R19, PT ;  /* 0x000000132e00720c */ /* 0x000fe20003f04070 */
[----:B------:R-:W-:Y:S01]  /*2ac0*/  @!P2 IMAD.IADD R17, R17, 0x1, -R46 ;  /* 0x000000011111a824 */ /* 0x000fe200078e0a2e */
[----:B------:R-:W-:Y:S02]  /*2ad0*/  ISETP.GE.AND P3, PT, R30, RZ, PT ;  /* 0x000000ff1e00720c */ /* 0x000fe40003f66270 */
[----:B------:R-:W-:-:S02]  /*2ae0*/  ISETP.GE.AND P2, PT, R31, RZ, PT ;  /* 0x000000ff1f00720c */ /* 0x000fc40003f46270 */
[----:B------:R-:W-:Y:S02]  /*2af0*/  ISETP.GE.AND P4, PT, R32, RZ, PT ;  /* 0x000000ff2000720c */ /* 0x000fe40003f86270 */
[----:B------:R-:W-:Y:S01]  /*2b00*/  ISETP.GE.AND P1, PT, R33, RZ, PT ;  /* 0x000000ff2100720c */ /* 0x000fe20003f26270 */
[----:B------:R-:W-:Y:S04]  /*2b10*/  STL [R1+0xc68], R61 ;  /* 0x000c683d01007387 */ /* 0x000fe80000100800 */
[----:B------:R-:W-:Y:S04]  /*2b20*/  STL [R1+0xc6c], R4 ;  /* 0x000c6c0401007387 */ /* 0x000fe80000100800 */
[----:B------:R-:W-:Y:S01]  /*2b30*/  STL [R1+0xc70], R5 ;  /* 0x000c700501007387 */ /* 0x000fe20000100800 */
[----:B------:R-:W-:-:S03]  /*2b40*/  @!P5 IMAD.MOV R14, RZ, RZ, -R14 ;  /* 0x000000ffff0ed224 */ /* 0x000fc600078e0a0e */
[----:B------:R-:W-:Y:S01]  /*2b50*/  STL [R1+0xc74], R6 ;  /* 0x000c740601007387 */ /* 0x000fe20000100800 */
[----:B------:R-:W-:-:S03]  /*2b60*/  @!P6 IMAD.IADD R18, R18, 0x1, -R46 ;  /* 0x000000011212e824 */ /* 0x000fc600078e0a2e */
[----:B------:R-:W-:Y:S01]  /*2b70*/  STL [R1+0xc78], R7 ;  /* 0x000c780701007387 */ /* 0x000fe20000100800 */
[----:B------:R-:W-:-:S03]  /*2b80*/  @!P0 IMAD.IADD R19, R19, 0x1, -R46 ;  /* 0x0000000113138824 */ /* 0x000fc600078e0a2e */
[----:B------:R-:W-:Y:S01]  /*2b90*/  STL [R1+0xc7c], R8 ;  /* 0x000c7c0801007387 */ /* 0x000fe20000100800 */
[----:B------:R-:W-:-:S03]  /*2ba0*/  @!P3 IMAD.MOV R16, RZ, RZ, -R16 ;  /* 0x000000ffff10b224 */ /* 0x000fc600078e0a10 */
[----:B------:R-:W-:Y:S01]  /*2bb0*/  STL [R1+0xc80], R9 ;  /* 0x000c800901007387 */ /* 0x000fe20000100800 */
[----:B------:R-:W-:-:S03]  /*2bc0*/  @!P2 IMAD.MOV R17, RZ, RZ, -R17 ;  /* 0x000000ffff11a224 */ /* 0x000fc600078e0a11 */
[----:B------:R-:W-:Y:S01]  /*2bd0*/  STL [R1+0xc84], R10 ;  /* 0x000c840a01007387 */ /* 0x000fe20000100800 */
[----:B------:R-:W-:-:S03]  /*2be0*/  @!P4 IMAD.MOV R18, RZ, RZ, -R18 ;  /* 0x000000ffff12c224 */ /* 0x000fc600078e0a12 */
[----:B------:R-:W-:Y:S01]  /*2bf0*/  STL [R1+0xc88], R11 ;  /* 0x000c880b01007387 */ /* 0x000fe20000100800 */
[----:B------:R-:W-:-:S03]  /*2c00*/  @!P1 IMAD.MOV R19, RZ, RZ, -R19 ;  /* 0x000000ffff139224 */ /* 0x000fc600078e0a13 */
[----:B------:R-:W-:Y:S04]  /*2c10*/  STL [R1+0xc90], R12 ;  /* 0x000c900c01007387 */ /* 0x000fe80000100800 */
[----:B------:R-:W-:Y:S04]  /*2c20*/  STL [R1+0xc94], R13 ;  /* 0x000c940d01007387 */ /* 0x000fe80000100800 */
[----:B------:R-:W-:Y:S04]  /*2c30*/  STL [R1+0xc98], R14 ;  /* 0x000c980e01007387 */ /* 0x000fe80000100800 */
[----:B------:R-:W-:Y:S04]  /*2c40*/  STL [R1+0xc9c], R15 ;  /* 0x000c9c0f01007387 */ /* 0x000fe80000100800 */
[----:B------:R-:W-:Y:S04]  /*2c50*/  STL [R1+0xca0], R16 ;  /* 0x000ca01001007387 */ /* 0x000fe80000100800 */
[----:B------:R-:W-:Y:S04]  /*2c60*/  STL [R1+0xca4], R17 ;  /* 0x000ca41101007387 */ /* 0x000fe80000100800 */
[----:B------:R-:W-:Y:S04]  /*2c70*/  STL [R1+0xca8], R18 ;  /* 0x000ca81201007387 */ /* 0x000fe80000100800 */
[----:B------:R-:W-:Y:S04]  /*2c80*/  STL [R1+0xcac], R19 ;  /* 0x000cac1301007387 */ /* 0x000fe80000100800 */
[----:B------:R-:W4:Y:S04]  /*2c90*/  LDL.LU R44, [R1+0x74] ;  /* 0x00007400012c7983 */ /* 0x000f280000300800 */
[----:B------:R-:W4:Y:S01]  /*2ca0*/  LDL.LU R41, [R1+0x78] ;  /* 0x0000780001297983 */ /* 0x000f220000300800 */
[----:B------:R-:W-:-:S03]  /*2cb0*/  IABS R21, R35 ;  /* 0x0000002300157213 */ /* 0x000fc60000000000 */
[----:B------:R-:W5:Y:S01]  /*2cc0*/  LDL.LU R45, [R1+0x7c] ;  /* 0x00007c00012d7983 */ /* 0x000f620000300800 */
[----:B------:R-:W-:Y:S01]  /*2cd0*/  IABS R22, R36 ;  /* 0x0000002400167213 */ /* 0x000fe20000000000 */
[C---:B------:R-:W-:Y:S01]  /*2ce0*/  IMAD.HI.U32 R0, R48.reuse, R21, RZ ;  /* 0x0000001530007227 */ /* 0x040fe200078e00ff */
[----:B------:R-:W-:Y:S01]  /*2cf0*/  IABS R27, R43 ;  /* 0x0000002b001b7213 */ /* 0x000fe20000000000 */
[----:B------:R-:W5:Y:S02]  /*2d00*/  LDL.LU R47, [R1+0x3b0] ;  /* 0x0003b000012f7983 */ /* 0x000f640000300800 */
[----:B------:R-:W-:Y:S02]  /*2d10*/  IMAD.MOV R23, RZ, RZ, -R0 ;  /* 0x000000ffff177224 */ /* 0x000fe400078e0a00 */
[----:B------:R-:W-:-:S04]  /*2d20*/  IMAD.HI.U32 R0, R48, R22, RZ ;  /* 0x0000001630007227 */ /* 0x000fc800078e00ff */
[----:B------:R-:W-:Y:S01]  /*2d30*/  IMAD R21, R46, R23, R21 ;  /* 0x000000172e157224 */ /* 0x000fe200078e0215 */
[----:B------:R-:W-:Y:S01]  /*2d40*/  IABS R23, R37 ;  /* 0x0000002500177213 */ /* 0x000fe20000000000 */
[----:B------:R-:W-:-:S04]  /*2d50*/  IMAD.MOV R0, RZ, RZ, -R0 ;  /* 0x000000ffff007224 */ /* 0x000fc800078e0a00 */
[----:B------:R-:W-:Y:S02]  /*2d60*/  IMAD R22, R46, R0, R22 ;  /* 0x000000002e167224 */ /* 0x000fe400078e0216 */
[----:B------:R-:W-:-:S04]  /*2d70*/  IMAD.HI.U32 R0, R48, R23, RZ ;  /* 0x0000001730007227 */ /* 0x000fc800078e00ff */
[----:B------:R-:W-:-:S04]  /*2d80*/  IMAD.MOV R0, RZ, RZ, -R0 ;  /* 0x000000ffff007224 */ /* 0x000fc800078e0a00 */
[----:B------:R-:W-:-:S05]  /*2d90*/  IMAD R23, R46, R0, R23 ;  /* 0x000000002e177224 */ /* 0x000fca00078e0217 */
[----:B------:R-:W-:-:S13]  /*2da0*/  ISETP.GT.U32.AND P1, PT, R46, R23, PT ;  /* 0x000000172e00720c */ /* 0x000fda0003f24070 */
[----:B------:R-:W-:Y:S01]  /*2db0*/  @!P1 IMAD.IADD R23, R23, 0x1, -R46 ;  /* 0x0000000117179824 */ /* 0x000fe200078e0a2e */
[----:B------:R-:W-:Y:S02]  /*2dc0*/  ISETP.GE.AND P1, PT, R43, RZ, PT ;  /* 0x000000ff2b00720c */ /* 0x000fe40003f26270 */
[----:B------:R-:W5:Y:S01]  /*2dd0*/  LDL.LU R43, [R1+0x3b4] ;  /* 0x0003b400012b7983 */ /* 0x000f620000300800 */
[C---:B------:R-:W-:Y:S02]  /*2de0*/  ISETP.GT.U32.AND P3, PT, R46.reuse, R21, PT ;  /* 0x000000152e00720c */ /* 0x040fe40003f64070 */
[C---:B------:R-:W-:Y:S02]  /*2df0*/  ISETP.GT.U32.AND P6, PT, R46.reuse, R22, PT ;  /* 0x000000162e00720c */ /* 0x040fe40003fc4070 */
[----:B------:R-:W-:Y:S02]  /*2e00*/  ISETP.GT.U32.AND P5, PT, R46, R20, PT ;  /* 0x000000142e00720c */ /* 0x000fe40003fa4070 */
[----:B------:R-:W-:-:S07]  /*2e10*/  IABS R24, R38 ;  /* 0x0000002600187213 */ /* 0x000fce0000000000 */
[--C-:B------:R-:W-:Y:S02]  /*2e20*/  @!P3 IMAD.IADD R21, R21, 0x1, -R46.reuse ;  /* 0x000000011515b824 */ /* 0x100fe400078e0a2e */
[--C-:B------:R-:W-:Y:S01]  /*2e30*/  @!P6 IMAD.IADD R22, R22, 0x1, -R46.reuse ;  /* 0x000000011616e824 */ /* 0x100fe200078e0a2e */
[----:B------:R-:W-:Y:S02]  /*2e40*/  IABS R25, R39 ;  /* 0x0000002700197213 */ /* 0x000fe40000000000 */
[C---:B------:R-:W-:Y:S02]  /*2e50*/  ISETP.GT.U32.AND P4, PT, R46.reuse, R21, PT ;  /* 0x000000152e00720c */ /* 0x040fe40003f84070 */
[----:B------:R-:W-:Y:S01]  /*2e60*/  ISETP.GT.U32.AND P6, PT, R46, R22, PT ;  /* 0x000000162e00720c */ /* 0x000fe20003fc4070 */
[----:B------:R-:W-:Y:S01]  /*2e70*/  @!P5 IMAD.IADD R20, R20, 0x1, -R46 ;  /* 0x000000011414d824 */ /* 0x000fe200078e0a2e */
[----:B------:R-:W-:Y:S01]  /*2e80*/  ISETP.GE.AND P0, PT, R35, RZ, PT ;  /* 0x000000ff2300720c */ /* 0x000fe20003f06270 */
[----:B------:R-:W-:Y:S01]  /*2e90*/  IMAD.HI.U32 R0, R48, R24, RZ ;  /* 0x0000001830007227 */ /* 0x000fe200078e00ff */
[----:B------:R-:W-:-:S03]  /*2ea0*/  ISETP.GE.AND P5, PT, R36, RZ, PT ;  /* 0x000000ff2400720c */ /* 0x000fc60003fa6270 */
[----:B------:R-:W-:-:S04]  /*2eb0*/  IMAD.HI.U32 R26, R48, R25, RZ ;  /* 0x00000019301a7227 */ /* 0x000fc800078e00ff */
[----:B------:R-:W-:Y:S02]  /*2ec0*/  IMAD.MOV R0, RZ, RZ, -R0 ;  /* 0x000000ffff007224 */ /* 0x000fe400078e0a00 */
[----:B------:R-:W-:Y:S02]  /*2ed0*/  IMAD.MOV R26, RZ, RZ, -R26 ;  /* 0x000000ffff1a7224 */ /* 0x000fe400078e0a1a */
        /* <DEDUP_REMOVED lines=11> */
[C---:B------:R-:W-:Y:S02]  /*2f90*/  IMAD R26, R46.reuse, R31, R26 ;  /* 0x0000001f2e1a7224 */ /* 0x040fe400078e021a */
[--C-:B------:R-:W-:Y:S01]  /*2fa0*/  @!P0 IMAD.IADD R23, R23, 0x1, -R46.reuse ;  /* 0x0000000117178824 */ /* 0x100fe200078e0a2e */
[----:B------:R-:W-:Y:S01]  /*2fb0*/  ISETP.GT.U32.AND P0, PT, R46, R25, PT ;  /* 0x000000192e00720c */ /* 0x000fe20003f04070 */
[----:B------:R-:W-:Y:S01]  /*2fc0*/  @!P5 IMAD.IADD R24, R24, 0x1, -R46 ;  /* 0x000000011818d824 */ /* 0x000fe200078e0a2e */
[----:B------:R-:W-:Y:S02]  /*2fd0*/  ISETP.GT.U32.AND P5, PT, R46, R26, PT ;  /* 0x0000001a2e00720c */ /* 0x000fe40003fa4070 */
[----:B------:R-:W-:Y:S02]  /*2fe0*/  ISETP.GE.AND P3, PT, R37, RZ, PT ;  /* 0x000000ff2500720c */ /* 0x000fe40003f66270 */
[----:B------:R-:W-:Y:S01]  /*2ff0*/  ISETP.GE.AND P2, PT, R34, RZ, PT ;  /* 0x000000ff2200720c */ /* 0x000fe20003f46270 */
[----:B------:R-:W-:Y:S01]  /*3000*/  IMAD.HI.U32 R0, R48, R27, RZ ;  /* 0x0000001b30007227 */ /* 0x000fe200078e00ff */
[----:B---3--:R-:W-:-:S02]  /*3010*/  IABS R29, R51 ;  /* 0x00000033001d7213 */ /* 0x008fc40000000000 */
[----:B------:R-:W-:-:S03]  /*3020*/  IABS R28, R42 ;  /* 0x0000002a001c7213 */ /* 0x000fc60000000000 */
[--C-:B------:R-:W-:Y:S01]  /*3030*/  @!P0 IMAD.IADD R25, R25, 0x1, -R46.reuse ;  /* 0x0000000119198824 */ /* 0x100fe200078e0a2e */
[----:B------:R-:W-:Y:S01]  /*3040*/  ISETP.GT.U32.AND P0, PT, R46, R24, PT ;  /* 0x000000182e00720c */ /* 0x000fe20003f04070 */
[----:B------:R-:W-:Y:S02]  /*3050*/  @!P5 IMAD.IADD R26, R26, 0x1, -R46 ;  /* 0x000000011a1ad824 */ /* 0x000fe400078e0a2e */
[----:B------:R-:W-:Y:S02]  /*3060*/  IMAD.MOV R0, RZ, RZ, -R0 ;  /* 0x000000ffff007224 */ /* 0x000fe400078e0a00 */
[----:B------:R-:W-:Y:S01]  /*3070*/  @!P3 IMAD.MOV R23, RZ, RZ, -R23 ;  /* 0x000000ffff17b224 */ /* 0x000fe200078e0a17 */
[----:B------:R-:W-:Y:S01]  /*3080*/  ISETP.GT.U32.AND P3, PT, R46, R25, PT ;  /* 0x000000192e00720c */ /* 0x000fe20003f64070 */
[----:B------:R-:W-:Y:S01]  /*3090*/  @!P2 IMAD.MOV R20, RZ, RZ, -R20 ;  /* 0x000000ffff14a224 */ /* 0x000fe200078e0a14 */
[----:B------:R-:W-:Y:S01]  /*30a0*/  ISETP.GE.AND P2, PT, R38, RZ, PT ;  /* 0x000000ff2600720c */ /* 0x000fe20003f46270 */
[----:B------:R-:W-:Y:S01]  /*30b0*/  IMAD.HI.U32 R31, R48, R29, RZ ;  /* 0x0000001d301f7227 */ /* 0x000fe200078e00ff */
[----:B------:R-:W-:-:S03]  /*30c0*/  ISETP.GT.U32.AND P5, PT, R46, R26, PT ;  /* 0x0000001a2e00720c */ /* 0x000fc60003fa4070 */
[----:B------:R-:W-:Y:S02]  /*30d0*/  IMAD R27, R46, R0, R27 ;  /* 0x000000002e1b7224 */ /* 0x000fe400078e021b */
[----:B------:R-:W-:-:S04]  /*30e0*/  IMAD.HI.U32 R32, R48, R28, RZ ;  /* 0x0000001c30207227 */ /* 0x000fc800078e00ff */
[----:B------:R-:W-:Y:S02]  /*30f0*/  IMAD.MOV R31, RZ, RZ, -R31 ;  /* 0x000000ffff1f7224 */ /* 0x000fe400078e0a1f */
[----:B------:R-:W-:Y:S02]  /*3100*/  IMAD.MOV R32, RZ, RZ, -R32 ;  /* 0x000000ffff207224 */ /* 0x000fe400078e0a20 */
[C---:B------:R-:W-:Y:S02]  /*3110*/  IMAD R29, R46.reuse, R31, R29 ;  /* 0x0000001f2e1d7224 */ /* 0x040fe400078e021d */
[----:B------:R-:W-:Y:S02]  /*3120*/  IMAD R28, R46, R32, R28 ;  /* 0x000000202e1c7224 */ /* 0x000fe400078e021c */
[--C-:B------:R-:W-:Y:S01]  /*3130*/  @!P0 IMAD.IADD R24, R24, 0x1, -R46.reuse ;  /* 0x0000000118188824 */ /* 0x100fe200078e0a2e */
[C---:B------:R-:W-:Y:S01]  /*3140*/  ISETP.GT.U32.AND P0, PT, R46.reuse, R27, PT ;  /* 0x0000001b2e00720c */ /* 0x040fe20003f04070 */
[----:B------:R-:W-:Y:S01]  /*3150*/  @!P3 IMAD.IADD R25, R25, 0x1, -R46 ;  /* 0x000000011919b824 */ /* 0x000fe200078e0a2e */
[C---:B------:R-:W-:Y:S01]  /*3160*/  ISETP.GT.U32.AND P3, PT, R46.reuse, R29, PT ;  /* 0x0000001d2e00720c */ /* 0x040fe20003f64070 */
[----:B------:R-:W-:Y:S01]  /*3170*/  @!P2 IMAD.MOV R24, RZ, RZ, -R24 ;  /* 0x000000ffff18a224 */ /* 0x000fe200078e0a18 */
[----:B------:R-:W-:Y:S01]  /*3180*/  ISETP.GT.U32.AND P2, PT, R46, R28, PT ;  /* 0x0000001c2e00720c */ /* 0x000fe20003f44070 */
[----:B------:R-:W-:Y:S01]  /*3190*/  @!P5 IMAD.IADD R26, R26, 0x1, -R46 ;  /* 0x000000011a1ad824 */ /* 0x000fe200078e0a2e */
[----:B------:R-:W-:-:S07]  /*31a0*/  ISETP.GE.AND P4, PT, R39, RZ, PT ;  /* 0x000000ff2700720c */ /* 0x000fce0003f86270 */
[--C-:B------:R-:W-:Y:S02]  /*31b0*/  @!P0 IMAD.IADD R27, R27, 0x1, -R46.reuse ;  /* 0x000000011b1b8824 */ /* 0x100fe400078e0a2e */
[--C-:B------:R-:W-:Y:S02]  /*31c0*/  @!P3 IMAD.IADD R29, R29, 0x1, -R46.reuse ;  /* 0x000000011d1db824 */ /* 0x100fe400078e0a2e */
[----:B------:R-:W-:Y:S01]  /*31d0*/  @!P2 IMAD.IADD R28, R28, 0x1, -R46 ;  /* 0x000000011c1ca824 */ /* 0x000fe200078e0a2e */
[C---:B------:R-:W-:Y:S01]  /*31e0*/  ISETP.GT.U32.AND P2, PT, R46.reuse, R27, PT ;  /* 0x0000001b2e00720c */ /* 0x040fe20003f44070 */
[----:B------:R-:W-:Y:S01]  /*31f0*/  @!P4 IMAD.MOV R25, RZ, RZ, -R25 ;  /* 0x000000ffff19c224 */ /* 0x000fe200078e0a19 */
[----:B------:R-:W-:Y:S02]  /*3200*/  ISETP.GT.U32.AND P4, PT, R46, R29, PT ;  /* 0x0000001d2e00720c */ /* 0x000fe40003f84070 */
[----:B------:R-:W-:Y:S02]  /*3210*/  ISETP.GE.AND P0, PT, R42, RZ, PT ;  /* 0x000000ff2a00720c */ /* 0x000fe40003f06270 */
[----:B------:R-:W3:Y:S01]  /*3220*/  LDL.LU R42, [R1+0x3b8] ;  /* 0x0003b800012a7983 */ /* 0x000ee20000300800 */
[----:B--2---:R-:W-:-:S05]  /*3230*/  IABS R30, R40 ;  /* 0x00000028001e7213 */ /* 0x004fca0000000000 */
[----:B------:R-:W-:-:S04]  /*3240*/  IMAD.HI.U32 R0, R48, R30, RZ ;  /* 0x0000001e30007227 */ /* 0x000fc800078e00ff */
[----:B------:R-:W-:-:S04]  /*3250*/  IMAD.MOV R0, RZ, RZ, -R0 ;  /* 0x000000ffff007224 */ /* 0x000fc800078e0a00 */
[----:B------:R-:W-:-:S05]  /*3260*/  IMAD R30, R46, R0, R30 ;  /* 0x000000002e1e7224 */ /* 0x000fca00078e021e */
[----:B------:R-:W-:-:S13]  /*3270*/  ISETP.GT.U32.AND P5, PT, R46, R30, PT ;  /* 0x0000001e2e00720c */ /* 0x000fda0003fa4070 */
[----:B------:R-:W-:-:S05]  /*3280*/  @!P5 IMAD.IADD R30, R30, 0x1, -R46 ;  /* 0x000000011e1ed824 */ /* 0x000fca00078e0a2e */
[C---:B------:R-:W-:Y:S01]  /*3290*/  ISETP.GT.U32.AND P5, PT, R46.reuse, R30, PT ;  /* 0x0000001e2e00720c */ /* 0x040fe20003fa4070 */
[--C-:B------:R-:W-:Y:S01]  /*32a0*/  @!P2 IMAD.IADD R27, R27, 0x1, -R46.reuse ;  /* 0x000000011b1ba824 */ /* 0x100fe200078e0a2e */
[----:B------:R-:W-:Y:S01]  /*32b0*/  ISETP.GT.U32.AND P3, PT, R46, R28, PT ;  /* 0x0000001c2e00720c */ /* 0x000fe20003f64070 */
[----:B------:R-:W-:-:S10]  /*32c0*/  @!P4 IMAD.IADD R29, R29, 0x1, -R46 ;  /* 0x000000011d1dc824 */ /* 0x000fd400078e0a2e */
[--C-:B------:R-:W-:Y:S01]  /*32d0*/  @!P5 IMAD.IADD R30, R30, 0x1, -R46.reuse ;  /* 0x000000011e1ed824 */ /* 0x100fe200078e0a2e */
[----:B------:R-:W-:Y:S02]  /*32e0*/  ISETP.GE.AND P5, PT, R40, RZ, PT ;  /* 0x000000ff2800720c */ /* 0x000fe40003fa6270 */
[----:B------:R-:W2:Y:S01]  /*32f0*/  LDL.LU R40, [R1+0x3bc] ;  /* 0x0003bc0001287983 */ /* 0x000ea20000300800 */
[----:B------:R-:W-:Y:S01]  /*3300*/  @!P3 IMAD.IADD R28, R28, 0x1, -R46 ;  /* 0x000000011c1cb824 */ /* 0x000fe200078e0a2e */
[----:B----4-:R-:W-:Y:S02]  /*3310*/  IABS R34, R41 ;  /* 0x0000002900227213 */ /* 0x010fe40000000000 */
[----:B-----5:R-:W-:-:S03]  /*3320*/  IABS R35, R45 ;  /* 0x0000002d00237213 */ /* 0x020fc60000000000 */
[----:B------:R-:W-:-:S04]  /*3330*/  IMAD.HI.U32 R32, R48, R34, RZ ;  /* 0x0000002230207227 */ /* 0x000fc800078e00ff */
[----:B------:R-:W-:-:S04]  /*3340*/  IMAD.HI.U32 R0, R48, R35, RZ ;  /* 0x0000002330007227 */ /* 0x000fc800078e00ff */
[----:B------:R-:W-:Y:S02]  /*3350*/  IMAD.MOV R32, RZ, RZ, -R32 ;  /* 0x000000ffff207224 */ /* 0x000fe400078e0a20 */
[----:B------:R-:W-:Y:S02]  /*3360*/  IMAD.MOV R0, RZ, RZ, -R0 ;  /* 0x000000ffff007224 */ /* 0x000fe400078e0a00 */
[C---:B------:R-:W-:Y:S02]  /*3370*/  IMAD R34, R46.reuse, R32, R34 ;  /* 0x000000202e227224 */ /* 0x040fe400078e0222 */
[----:B------:R-:W-:-:S03]  /*3380*/  IMAD R35, R46, R0, R35 ;  /* 0x000000002e237224 */ /* 0x000fc600078e0223 */
[C---:B------:R-:W-:Y:S02]  /*3390*/  ISETP.GT.U32.AND P2, PT, R46.reuse, R34, PT ;  /* 0x000000222e00720c */ /* 0x040fe40003f44070 */
[----:B------:R-:W-:Y:S01]  /*33a0*/  ISETP.GT.U32.AND P4, PT, R46, R35, PT ;  /* 0x000000232e00720c */ /* 0x000fe20003f84070 */
[----:B------:R-:W-:-:S10]  /*33b0*/  @!P0 IMAD.MOV R28, RZ, RZ, -R28 ;  /* 0x000000ffff1c8224 */ /* 0x000fd400078e0a1c */
[--C-:B------:R-:W-:Y:S01]  /*33c0*/  @!P2 IMAD.IADD R34, R34, 0x1, -R46.reuse ;  /* 0x000000012222a824 */ /* 0x100fe200078e0a2e */
[----:B------:R-:W-:Y:S01]  /*33d0*/  ISETP.GE.AND P2, PT, R41, RZ, PT ;  /* 0x000000ff2900720c */ /* 0x000fe20003f46270 */
[----:B------:R-:W-:Y:S01]  /*33e0*/  @!P4 IMAD.IADD R35, R35, 0x1, -R46 ;  /* 0x000000012323c824 */ /* 0x000fe200078e0a2e */
[----:B------:R-:W4:Y:S04]  /*33f0*/  LDL.LU R41, [R1+0x3c0] ;  /* 0x0003c00001297983 */ /* 0x000f280000300800 */
[----:B------:R-:W-:Y:S02]  /*3400*/  ISETP.GT.U32.AND P0, PT, R46, R35, PT ;  /* 0x000000232e00720c */ /* 0x000fe40003f04070 */
[----:B------:R-:W-:-:S11]  /*3410*/  IABS R0, R43 ;  /* 0x0000002b00007213 */ /* 0x000fd60000000000 */
[----:B------:R-:W-:Y:S01]  /*3420*/  @!P0 IMAD.IADD R35, R35, 0x1, -R46 ;  /* 0x0000000123238824 */ /* 0x000fe200078e0a2e */
[----:B------:R-:W-:Y:S02]  /*3430*/  ISETP.GE.AND P0, PT, R43, RZ, PT ;  /* 0x000000ff2b00720c */ /* 0x000fe40003f06270 */
[----:B------:R-:W5:Y:S01]  /*3440*/  LDL.LU R43, [R1+0x3c4] ;  /* 0x0003c400012b7983 */ /* 0x000f620000300800 */
[----:B------:R-:W-:Y:S02]  /*3450*/  IABS R31, R44 ;  /* 0x0000002c001f7213 */ /* 0x000fe40000000000 */
[----:B------:R-:W-:-:S03]  /*3460*/  ISETP.GE.AND P6, PT, R60, RZ, PT ;  /* 0x000000ff3c00720c */ /* 0x000fc60003fc6270 */
[----:B------:R-:W-:-:S04]  /*3470*/  IMAD.HI.U32 R33, R48, R31, RZ ;  /* 0x0000001f30217227 */ /* 0x000fc800078e00ff */
[----:B------:R-:W-:-:S04]  /*3480*/  IMAD.MOV R33, RZ, RZ, -R33 ;  /* 0x000000ffff217224 */ /* 0x000fc800078e0a21 */
[----:B------:R-:W-:Y:S02]  /*3490*/  IMAD R31, R46, R33, R31 ;  /* 0x000000212e1f7224 */ /* 0x000fe400078e021f */
[----:B------:R-:W-:-:S03]  /*34a0*/  @!P6 IMAD.MOV R26, RZ, RZ, -R26 ;  /* 0x000000ffff1ae224 */ /* 0x000fc600078e0a1a */
[----:B------:R-:W-:Y:S02]  /*34b0*/  ISETP.GT.U32.AND P6, PT, R46, R31, PT ;  /* 0x0000001f2e00720c */ /* 0x000fe40003fc4070 */
[----:B------:R-:W-:Y:S01]  /*34c0*/  IABS R36, R47 ;  /* 0x0000002f00247213 */ /* 0x000fe20000000000 */
[----:B------:R-:W-:-:S04]  /*34d0*/  @!P1 IMAD.MOV R27, RZ, RZ, -R27 ;  /* 0x000000ffff1b9224 */ /* 0x000fc800078e0a1b */
[----:B------:R-:W-:-:S06]  /*34e0*/  IMAD.HI.U32 R32, R48, R36, RZ ;  /* 0x0000002430207227 */ /* 0x000fcc00078e00ff */
[----:B------:R-:W-:Y:S02]  /*34f0*/  @!P6 IMAD.IADD R31, R31, 0x1, -R46 ;  /* 0x000000011f1fe824 */ /* 0x000fe400078e0a2e */
[----:B------:R-:W-:Y:S02]  /*3500*/  IMAD.MOV R33, RZ, RZ, -R32 ;  /* 0x000000ffff217224 */ /* 0x000fe400078e0a20 */
[----:B------:R-:W-:Y:S01]  /*3510*/  IMAD.HI.U32 R32, R48, R0, RZ ;  /* 0x0000000030207227 */ /* 0x000fe200078e00ff */
[----:B------:R-:W-:-:S03]  /*3520*/  ISETP.GT.U32.AND P1, PT, R46, R31, PT ;  /* 0x0000001f2e00720c */ /* 0x000fc60003f24070 */
[----:B------:R-:W-:Y:S01]  /*3530*/  IMAD.MOV R32, RZ, RZ, -R32 ;  /* 0x000000ffff207224 */ /* 0x000fe200078e0a20 */
[----:B------:R-:W-:-:S03]  /*3540*/  ISETP.GE.AND P3, PT, R51, RZ, PT ;  /* 0x000000ff3300720c */ /* 0x000fc60003f66270 */
[C---:B------:R-:W-:Y:S01]  /*3550*/  IMAD R0, R46.reuse, R32, R0 ;  /* 0x000000202e007224 */ /* 0x040fe200078e0200 */
[----:B------:R-:W-:-:S05]  /*3560*/  ISETP.GT.U32.AND P4, PT, R46, R34, PT ;  /* 0x000000222e00720c */ /* 0x000fca0003f84070 */
[----:B------:R-:W-:Y:S01]  /*3570*/  @!P1 IMAD.IADD R31, R31, 0x1, -R46 ;  /* 0x000000011f1f9824 */ /* 0x000fe200078e0a2e */
[C---:B------:R-:W-:Y:S01]  /*3580*/  ISETP.GT.U32.AND P1, PT, R46.reuse, R0, PT ;  /* 0x000000002e00720c */ /* 0x040fe20003f24070 */
[----:B------:R-:W-:Y:S02]  /*3590*/  IMAD R36, R46, R33, R36 ;  /* 0x000000212e247224 */ /* 0x000fe400078e0224 */
[----:B------:R-:W-:-:S03]  /*35a0*/  @!P3 IMAD.MOV R29, RZ, RZ, -R29 ;  /* 0x000000ffff1db224 */ /* 0x000fc600078e0a1d */
[----:B------:R-:W-:Y:S02]  /*35b0*/  ISETP.GT.U32.AND P3, PT, R46, R36, PT ;  /* 0x000000242e00720c */ /* 0x000fe40003f64070 */
[----:B------:R-:W-:Y:S01]  /*35c0*/  ISETP.GE.AND P6, PT, R44, RZ, PT ;  /* 0x000000ff2c00720c */ /* 0x000fe20003fc6270 */
[----:B------:R-:W-:-:S04]  /*35d0*/  @!P5 IMAD.MOV R30, RZ, RZ, -R30 ;  /* 0x000000ffff1ed224 */ /* 0x000fc800078e0a1e */
[--C-:B------:R-:W-:Y:S01]  /*35e0*/  @!P1 IMAD.IADD R0, R0, 0x1, -R46.reuse ;  /* 0x0000000100009824 */ /* 0x100fe200078e0a2e */
[----:B------:R-:W-:Y:S01]  /*35f0*/  ISETP.GE.AND P5, PT, R45, RZ, PT ;  /* 0x000000ff2d00720c */ /* 0x000fe20003fa6270 */
[----:B------:R-:W-:Y:S01]  /*3600*/  @!P4 IMAD.IADD R34, R34, 0x1, -R46 ;  /* 0x000000012222c824 */ /* 0x000fe200078e0a2e */
[----:B------:R-:W-:Y:S01]  /*3610*/  ISETP.GE.AND P4, PT, R47, RZ, PT ;  /* 0x000000ff2f00720c */ /* 0x000fe20003f86270 */
[----:B------:R-:W5:Y:S01]  /*3620*/  LDL.LU R45, [R1+0x3c8] ;  /* 0x0003c800012d7983 */ /* 0x000f620000300800 */
[----:B------:R-:W-:-:S03]  /*3630*/  ISETP.GT.U32.AND P1, PT, R46, R0, PT ;  /* 0x000000002e00720c */ /* 0x000fc60003f24070 */
[----:B------:R-:W5:Y:S01]  /*3640*/  LDL.LU R47, [R1+0x3cc] ;  /* 0x0003cc00012f7983 */ /* 0x000f620000300800 */
[----:B------:R-:W-:Y:S02]  /*3650*/  @!P3 IMAD.IADD R36, R36, 0x1, -R46 ;  /* 0x000000012424b824 */ /* 0x000fe400078e0a2e */
[----:B------:R-:W-:Y:S02]  /*3660*/  @!P2 IMAD.MOV R34, RZ, RZ, -R34 ;  /* 0x000000ffff22a224 */ /* 0x000fe400078e0a22 */
[----:B------:R-:W-:Y:S01]  /*3670*/  @!P6 IMAD.MOV R31, RZ, RZ, -R31 ;  /* 0x000000ffff1fe224 */ /* 0x000fe200078e0a1f */
[----:B------:R-:W-:-:S04]  /*3680*/  ISETP.GT.U32.AND P6, PT, R46, R36, PT ;  /* 0x000000242e00720c */ /* 0x000fc80003fc4070 */
[----:B------:R-:W-:Y:S01]  /*3690*/  @!P1 IMAD.IADD R0, R0, 0x1, -R46 ;  /* 0x0000000100009824 */ /* 0x000fe200078e0a2e */
[----:B---3--:R-:W-:-:S05]  /*36a0*/  IABS R32, R42 ;  /* 0x0000002a00207213 */ /* 0x008fca0000000000 */
[----:B------:R-:W-:-:S04]  /*36b0*/  IMAD.HI.U32 R37, R48, R32, RZ ;  /* 0x0000002030257227 */ /* 0x000fc800078e00ff */
[----:B------:R-:W-:-:S04]  /*36c0*/  IMAD.MOV R38, RZ, RZ, -R37 ;  /* 0x000000ffff267224 */ /* 0x000fc800078e0a25 */
[----:B------:R-:W-:-:S05]  /*36d0*/  IMAD R32, R46, R38, R32 ;  /* 0x000000262e207224 */ /* 0x000fca00078e0220 */
[----:B------:R-:W-:Y:S02]  /*36e0*/  ISETP.GT.U32.AND P2, PT, R46, R32, PT ;  /* 0x000000202e00720c */ /* 0x000fe40003f44070 */
[----:B------:R-:W-:Y:S01]  /*36f0*/  ISETP.GE.AND P3, PT, R42, RZ, PT ;  /* 0x000000ff2a00720c */ /* 0x000fe20003f66270 */
[----:B------:R-:W-:-:S10]  /*3700*/  @!P6 IMAD.IADD R36, R36, 0x1, -R46 ;  /* 0x000000012424e824 */ /* 0x000fd400078e0a2e */
[----:B------:R-:W-:-:S05]  /*3710*/  @!P2 IMAD.IADD R32, R32, 0x1, -R46 ;  /* 0x000000012020a824 */ /* 0x000fca00078e0a2e */
[----:B------:R-:W-:Y:S01]  /*3720*/  ISETP.GT.U32.AND P2, PT, R46, R32, PT ;  /* 0x000000202e00720c */ /* 0x000fe20003f44070 */
[----:B------:R-:W-:Y:S02]  /*3730*/  @!P4 IMAD.MOV R36, RZ, RZ, -R36 ;  /* 0x000000ffff24c224 */ /* 0x000fe400078e0a24 */
[----:B------:R-:W-:-:S10]  /*3740*/  @!P0 IMAD.MOV R0, RZ, RZ, -R0 ;  /* 0x000000ffff008224 */ /* 0x000fd400078e0a00 */
[----:B------:R-:W-:Y:S01]  /*3750*/  @!P2 IMAD.IADD R32, R32, 0x1, -R46 ;  /* 0x000000012020a824 */ /* 0x000fe200078e0a2e */
[----:B--2---:R-:W-:-:S05]  /*3760*/  IABS R33, R40 ;  /* 0x0000002800217213 */ /* 0x004fca0000000000 */
[----:B------:R-:W-:-:S04]  /*3770*/  IMAD.HI.U32 R37, R48, R33, RZ ;  /* 0x0000002130257227 */ /* 0x000fc800078e00ff */
[----:B------:R-:W-:-:S04]  /*3780*/  IMAD.MOV R38, RZ, RZ, -R37 ;  /* 0x000000ffff267224 */ /* 0x000fc800078e0a25 */
[----:B------:R-:W-:-:S05]  /*3790*/  IMAD R33, R46, R38, R33 ;  /* 0x000000262e217224 */ /* 0x000fca00078e0221 */
[----:B------:R-:W-:Y:S01]  /*37a0*/  ISETP.GT.U32.AND P6, PT, R46, R33, PT ;  /* 0x000000212e00720c */ /* 0x000fe20003fc4070 */
[----:B0-----:R-:W-:-:S04]  /*37b0*/  IMAD.MOV.U32 R3, RZ, RZ, R32 ;  /* 0x000000ffff037224 */ /* 0x001fc800078e0020 */
[----:B------:R-:W-:-:S08]  /*37c0*/  @!P3 IMAD.MOV R3, RZ, RZ, -R3 ;  /* 0x000000ffff03b224 */ /* 0x000fd000078e0a03 */
[----:B------:R-:W-:-:S05]  /*37d0*/  @!P6 IMAD.IADD R33, R33, 0x1, -R46 ;  /* 0x000000012121e824 */ /* 0x000fca00078e0a2e */
[----:B------:R-:W-:Y:S02]  /*37e0*/  ISETP.GT.U32.AND P6, PT, R46, R33, PT ;  /* 0x000000212e00720c */ /* 0x000fe40003fc4070 */
[----:B----4-:R-:W-:Y:S02]  /*37f0*/  IABS R37, R41 ;  /* 0x0000002900257213 */ /* 0x010fe40000000000 */
[----:B------:R-:W-:Y:S02]  /*3800*/  ISETP.GE.AND P1, PT, R41, RZ, PT ;  /* 0x000000ff2900720c */ /* 0x000fe40003f26270 */
[----:B------:R-:W2:Y:S01]  /*3810*/  LDL.LU R41, [R1+0x3d4] ;  /* 0x0003d40001297983 */ /* 0x000ea20000300800 */
[----:B------:R-:W-:-:S04]  /*3820*/  IMAD.MOV.U32 R42, RZ, RZ, R37 ;  /* 0x000000ffff2a7224 */ /* 0x000fc800078e0025 */
[----:B------:R-:W-:-:S04]  /*3830*/  IMAD.HI.U32 R37, R48, R42, RZ ;  /* 0x0000002a30257227 */ /* 0x000fc800078e00ff */
[----:B------:R-:W-:-:S04]  /*3840*/  IMAD.MOV R39, RZ, RZ, -R37 ;  /* 0x000000ffff277224 */ /* 0x000fc800078e0a25 */
[C---:B------:R-:W-:Y:S01]  /*3850*/  IMAD R42, R46.reuse, R39, R42 ;  /* 0x000000272e2a7224 */ /* 0x040fe200078e022a */
[----:B-----5:R-:W-:Y:S02]  /*3860*/  IABS R38, R43 ;  /* 0x0000002b00267213 */ /* 0x020fe40000000000 */
[----:B------:R-:W-:Y:S02]  /*3870*/  ISETP.GE.AND P4, PT, R43, RZ, PT ;  /* 0x000000ff2b00720c */ /* 0x000fe40003f86270 */
[----:B------:R-:W3:Y:S01]  /*3880*/  LDL.LU R43, [R1+0x3d8] ;  /* 0x0003d800012b7983 */ /* 0x000ee20000300800 */
[----:B------:R-:W-:-:S03]  /*3890*/  ISETP.GT.U32.AND P0, PT, R46, R42, PT ;  /* 0x0000002a2e00720c */ /* 0x000fc60003f04070 */
[----:B------:R-:W4:Y:S04]  /*38a0*/  LDL.LU R52, [R1+0x3dc] ;  /* 0x0003dc0001347983 */ /* 0x000f280000300800 */
[----:B------:R-:W5:Y:S01]  /*38b0*/  LDL.LU R53, [R1+0x3e0] ;  /* 0x0003e00001357983 */ /* 0x000f620000300800 */
[----:B------:R-:W-:Y:S02]  /*38c0*/  IMAD.MOV.U32 R37, RZ, RZ, R38 ;  /* 0x000000ffff257224 */ /* 0x000fe400078e0026 */
[----:B------:R-:W-:Y:S01]  /*38d0*/  @!P5 IMAD.MOV R35, RZ, RZ, -R35 ;  /* 0x000000ffff23d224 */ /* 0x000fe200078e0a23 */
[----:B------:R-:W-:Y:S02]  /*38e0*/  STL [R1+0x28], R0 ;  /* 0x0000280001007387 */ /* 0x000fe40000100800 */
[----:B------:R-:W-:Y:S01]  /*38f0*/  @!P0 IMAD.IADD R42, R42, 0x1, -R46 ;  /* 0x000000012a2a8824 */ /* 0x000fe200078e0a2e */
[----:B------:R-:W-:Y:S01]  /*3900*/  ISETP.GE.AND P5, PT, R40, RZ, PT ;  /* 0x000000ff2800720c */ /* 0x000fe20003fa6270 */
[----:B------:R0:W-:Y:S01]  /*3910*/  STL [R1+0x2c], R3 ;  /* 0x00002c0301007387 */ /* 0x0001e20000100800 */
[----:B------:R-:W-:-:S02]  /*3920*/  IMAD.HI.U32 R40, R48, R37, RZ ;  /* 0x0000002530287227 */ /* 0x000fc400078e00ff */
[C---:B------:R-:W-:Y:S01]  /*3930*/  ISETP.GT.U32.AND P0, PT, R46.reuse, R42, PT ;  /* 0x0000002a2e00720c */ /* 0x040fe20003f04070 */
[----:B------:R-:W4:Y:S01]  /*3940*/  LDL.LU R54, [R1+0x3e4] ;  /* 0x0003e40001367983 */ /* 0x000f220000300800 */
[----:B------:R-:W-:Y:S02]  /*3950*/  @!P6 IMAD.IADD R33, R33, 0x1, -R46 ;  /* 0x000000012121e824 */ /* 0x000fe400078e0a2e */
[----:B------:R-:W-:Y:S02]  /*3960*/  IMAD.MOV R40, RZ, RZ, -R40 ;  /* 0x000000ffff287224 */ /* 0x000fe400078e0a28 */
[----:B0-----:R-:W-:Y:S02]  /*3970*/  IMAD.MOV.U32 R3, RZ, RZ, R33 ;  /* 0x000000ffff037224 */ /* 0x001fe400078e0021 */
[----:B------:R-:W-:Y:S02]  /*3980*/  IMAD R37, R46, R40, R37 ;  /* 0x000000282e257224 */ /* 0x000fe400078e0225 */
[----:B------:R-:W-:-:S03]  /*3990*/  @!P5 IMAD.MOV R3, RZ, RZ, -R3 ;  /* 0x000000ffff03d224 */ /* 0x000fc600078e0a03 */
[----:B------:R-:W-:Y:S01]  /*39a0*/  @!P0 IMAD.IADD R42, R42, 0x1, -R46 ;  /* 0x000000012a2a8824 */ /* 0x000fe200078e0a2e */
[----:B------:R-:W-:Y:S01]  /*39b0*/  ISETP.GT.U32.AND P6, PT, R46, R37, PT ;  /* 0x000000252e00720c */ /* 0x000fe20003fc4070 */
[----:B------:R0:W-:Y:S04]  /*39c0*/  STL [R1+0x30], R3 ;  /* 0x0000300301007387 */ /* 0x0001e80000100800 */
[----:B------:R-:W4:Y:S04]  /*39d0*/  LDL.LU R55, [R1+0x3e8] ;  /* 0x0003e80001377983 */ /* 0x000f280000300800 */
[----:B------:R-:W4:Y:S01]  /*39e0*/  LDL.LU R50, [R1+0x3ec] ;  /* 0x0003ec0001327983 */ /* 0x000f220000300800 */
[----:B0-----:R-:W-:-:S04]  /*39f0*/  IMAD.MOV.U32 R3, RZ, RZ, R42 ;  /* 0x000000ffff037224 */ /* 0x001fc800078e002a */
[----:B------:R-:W-:Y:S02]  /*3a00*/  @!P1 IMAD.MOV R3, RZ, RZ, -R3 ;  /* 0x000000ffff039224 */ /* 0x000fe400078e0a03 */
[----:B------:R-:W-:-:S03]  /*3a10*/  @!P6 IMAD.IADD R37, R37, 0x1, -R46 ;  /* 0x000000012525e824 */ /* 0x000fc600078e0a2e */
[----:B------:R0:W-:Y:S04]  /*3a20*/  STL [R1+0x38], R3 ;  /* 0x0000380301007387 */ /* 0x0001e80000100800 */
[----:B------:R-:W4:Y:S01]  /*3a30*/  LDL.LU R51, [R1+0x3f0] ;  /* 0x0003f00001337983 */ /* 0x000f220000300800 */
[----:B------:R-:W-:-:S03]  /*3a40*/  ISETP.GT.U32.AND P6, PT, R46, R37, PT ;  /* 0x000000252e00720c */ /* 0x000fc60003fc4070 */
[----:B------:R-:W4:Y:S10]  /*3a50*/  LDL.LU R19, [R1+0x3f4] ;  /* 0x0003f40001137983 */ /* 0x000f340000300800 */
[----:B------:R-:W-:-:S04]  /*3a60*/  @!P6 IMAD.IADD R37, R37, 0x1, -R46 ;  /* 0x000000012525e824 */ /* 0x000fc800078e0a2e */
[----:B0-----:R-:W-:-:S04]  /*3a70*/  IMAD.MOV.U32 R3, RZ, RZ, R37 ;  /* 0x000000ffff037224 */ /* 0x001fc800078e0025 */
[----:B------:R-:W-:-:S05]  /*3a80*/  @!P4 IMAD.MOV R3, RZ, RZ, -R3 ;  /* 0x000000ffff03c224 */ /* 0x000fca00078e0a03 */
[----:B------:R0:W-:Y:S04]  /*3a90*/  STL [R1+0x34], R3 ;  /* 0x0000340301007387 */ /* 0x0001e80000100800 */
[----:B------:R0:W-:Y:S04]  /*3aa0*/  STL [R1+0xc64], R2 ;  /* 0x000c640201007387 */ /* 0x0001e80000100800 */
[----:B------:R-:W4:Y:S04]  /*3ab0*/  LDL.LU R18, [R1+0x3f8] ;  /* 0x0003f80001127983 */ /* 0x000f280000300800 */
[----:B------:R-:W4:Y:S04]  /*3ac0*/  LDL.LU R15, [R1+0x3fc] ;  /* 0x0003fc00010f7983 */ /* 0x000f280000300800 */
[----:B------:R-:W4:Y:S04]  /*3ad0*/  LDL.LU R13, [R1+0x400] ;  /* 0x00040000010d7983 */ /* 0x000f280000300800 */
[----:B------:R-:W4:Y:S04]  /*3ae0*/  LDL.LU R4, [R1+0x404] ;  /* 0x0004040001047983 */ /* 0x000f280000300800 */
[----:B------:R-:W4:Y:S04]  /*3af0*/  LDL.LU R6, [R1+0x408] ;  /* 0x0004080001067983 */ /* 0x000f280000300800 */
[----:B------:R-:W4:Y:S04]  /*3b00*/  LDL.LU R5, [R1+0x40c] ;  /* 0x00040c0001057983 */ /* 0x000f280000300800 */
[----:B------:R-:W4:Y:S04]  /*3b10*/  LDL.LU R12, [R1+0x410] ;  /* 0x00041000010c7983 */ /* 0x000f280000300800 */
[----:B0-----:R-:W4:Y:S04]  /*3b20*/  LDL.LU R3, [R1+0x414] ;  /* 0x0004140001037983 */ /* 0x001f280000300800 */
[----:B------:R-:W4:Y:S04]  /*3b30*/  LDL.LU R61, [R1+0x418] ;  /* 0x00041800013d7983 */ /* 0x000f280000300800 */
[----:B------:R-:W4:Y:S04]  /*3b40*/  LDL R11, [R1+0x3d0] ;  /* 0x0003d000010b7983 */ /* 0x000f280000100800 */
[----:B------:R-:W4:Y:S04]  /*3b50*/  LDL R10, [R1+0x55c] ;  /* 0x00055c00010a7983 */ /* 0x000f280000100800 */
[----:B------:R-:W4:Y:S04]  /*3b60*/  LDL R8, [R1+0x5e4] ;  /* 0x0005e40001087983 */ /* 0x000f280000100800 */
[----:B------:R-:W4:Y:S04]  /*3b70*/  LDL R9, [R1+0x560] ;  /* 0x0005600001097983 */ /* 0x000f280000100800 */
[----:B------:R-:W4:Y:S01]  /*3b80*/  LDL R7, [R1+0x550] ;  /* 0x0005500001077983 */ /* 0x000f220000100800 */
[----:B------:R-:W-:-:S02]  /*3b90*/  IABS R38, R45 ;  /* 0x0000002d00267213 */ /* 0x000fc40000000000 */
[----:B------:R-:W-:-:S03]  /*3ba0*/  IABS R39, R47 ;  /* 0x0000002f00277213 */ /* 0x000fc60000000000 */
[----:B------:R-:W-:-:S04]  /*3bb0*/  IMAD.HI.U32 R0, R48, R38, RZ ;  /* 0x0000002630007227 */ /* 0x000fc800078e00ff */
[----:B------:R-:W-:-:S04]  /*3bc0*/  IMAD.HI.U32 R40, R48, R39, RZ ;  /* 0x0000002730287227 */ /* 0x000fc800078e00ff */
[----:B------:R-:W-:Y:S02]  /*3bd0*/  IMAD.MOV R0, RZ, RZ, -R0 ;  /* 0x000000ffff007224 */ /* 0x000fe400078e0a00 */
[----:B------:R-:W-:Y:S02]  /*3be0*/  IMAD.MOV R32, RZ, RZ, -R40 ;  /* 0x000000ffff207224 */ /* 0x000fe400078e0a28 */
[C---:B------:R-:W-:Y:S02]  /*3bf0*/  IMAD R38, R46.reuse, R0, R38 ;  /* 0x000000002e267224 */ /* 0x040fe400078e0226 */
[----:B------:R-:W-:-:S03]  /*3c00*/  IMAD R39, R46, R32, R39 ;  /* 0x000000202e277224 */ /* 0x000fc600078e0227 */
[----:B------:R-:W-:-:S13]  /*3c10*/  ISETP.GT.U32.AND P0, PT, R46, R38, PT ;  /* 0x000000262e00720c */ /* 0x000fda0003f04070 */
[----:B------:R-:W-:-:S05]  /*3c20*/  @!P0 IMAD.IADD R38, R38, 0x1, -R46 ;  /* 0x0000000126268824 */ /* 0x000fca00078e0a2e */
[C---:B------:R-:W-:Y:S02]  /*3c30*/  ISETP.GT.U32.AND P4, PT, R46.reuse, R38, PT ;  /* 0x000000262e00720c */ /* 0x040fe40003f84070 */
[----:B------:R-:W-:Y:S02]  /*3c40*/  ISETP.GT.U32.AND P1, PT, R46, R39, PT ;  /* 0x000000272e00720c */ /* 0x000fe40003f24070 */
[----:B------:R-:W-:-:S09]  /*3c50*/  ISETP.GE.AND P3, PT, R47, RZ, PT ;  /* 0x000000ff2f00720c */ /* 0x000fd20003f66270 */
[--C-:B------:R-:W-:Y:S02]  /*3c60*/  @!P4 IMAD.IADD R38, R38, 0x1, -R46.reuse ;  /* 0x000000012626c824 */ /* 0x100fe400078e0a2e */
[----:B------:R-:W-:-:S05]  /*3c70*/  @!P1 IMAD.IADD R39, R39, 0x1, -R46 ;  /* 0x0000000127279824 */ /* 0x000fca00078e0a2e */
[----:B------:R-:W-:Y:S02]  /*3c80*/  ISETP.GT.U32.AND P1, PT, R46, R39, PT ;  /* 0x000000272e00720c */ /* 0x000fe40003f24070 */
[----:B------:R-:W-:Y:S02]  /*3c90*/  IABS R37, R2 ;  /* 0x0000000200257213 */ /* 0x000fe40000000000 */
[----:B------:R-:W-:Y:S02]  /*3ca0*/  ISETP.GE.AND P2, PT, R45, RZ, PT ;  /* 0x000000ff2d00720c */ /* 0x000fe40003f46270 */
[----:B--2---:R-:W-:-:S05]  /*3cb0*/  IABS R32, R41 ;  /* 0x0000002900207213 */ /* 0x004fca0000000000 */
[----:B------:R-:W-:-:S04]  /*3cc0*/  IMAD.HI.U32 R33, R48, R32, RZ ;  /* 0x0000002030217227 */ /* 0x000fc800078e00ff */
[----:B------:R-:W-:-:S04]  /*3cd0*/  IMAD.MOV R33, RZ, RZ, -R33 ;  /* 0x000000ffff217224 */ /* 0x000fc800078e0a21 */
[----:B------:R-:W-:-:S05]  /*3ce0*/  IMAD R32, R46, R33, R32 ;  /* 0x000000212e207224 */ /* 0x000fca00078e0220 */
[----:B------:R-:W-:Y:S02]  /*3cf0*/  ISETP.GT.U32.AND P0, PT, R46, R32, PT ;  /* 0x000000202e00720c */ /* 0x000fe40003f04070 */
[----:B---3--:R-:W-:-:S05]  /*3d00*/  IABS R40, R43 ;  /* 0x0000002b00287213 */ /* 0x008fca0000000000 */
[----:B------:R-:W-:Y:S01]  /*3d10*/  IMAD.HI.U32 R0, R48, R40, RZ ;  /* 0x0000002830007227 */ /* 0x000fe200078e00ff */
[----:B-----5:R-:W-:-:S03]  /*3d20*/  IABS R56, R53 ;  /* 0x0000003500387213 */ /* 0x020fc60000000000 */
[----:B------:R-:W-:Y:S02]  /*3d30*/  IMAD.MOV R0, RZ, RZ, -R0 ;  /* 0x000000ffff007224 */ /* 0x000fe400078e0a00 */
[----:B------:R-:W-:Y:S02]  /*3d40*/  @!P0 IMAD.IADD R32, R32, 0x1, -R46 ;  /* 0x0000000120208824 */ /* 0x000fe400078e0a2e */
[----:B------:R-:W-:Y:S02]  /*3d50*/  IMAD R40, R46, R0, R40 ;  /* 0x000000002e287224 */ /* 0x000fe400078e0228 */
[----:B------:R-:W-:Y:S01]  /*3d60*/  IMAD.HI.U32 R0, R48, R56, RZ ;  /* 0x0000003830007227 */ /* 0x000fe200078e00ff */
[----:B------:R-:W-:-:S03]  /*3d70*/  ISETP.GT.U32.AND P0, PT, R46, R32, PT ;  /* 0x000000202e00720c */ /* 0x000fc60003f04070 */
[----:B------:R-:W-:Y:S01]  /*3d80*/  IMAD.MOV R0, RZ, RZ, -R0 ;  /* 0x000000ffff007224 */ /* 0x000fe200078e0a00 */
[----:B----4-:R-:W-:Y:S02]  /*3d90*/  IABS R47, R54 ;  /* 0x00000036002f7213 */ /* 0x010fe40000000000 */
[C---:B------:R-:W-:Y:S01]  /*3da0*/  ISETP.GT.U32.AND P4, PT, R46.reuse, R40, PT ;  /* 0x000000282e00720c */ /* 0x040fe20003f84070 */
[----:B------:R-:W-:Y:S02]  /*3db0*/  IMAD R56, R46, R0, R56 ;  /* 0x000000002e387224 */ /* 0x000fe400078e0238 */
[----:B------:R-:W-:Y:S01]  /*3dc0*/  IMAD.HI.U32 R0, R48, R47, RZ ;  /* 0x0000002f30007227 */ /* 0x000fe200078e00ff */
[----:B------:R-:W-:Y:S02]  /*3dd0*/  ISETP.GE.AND P5, PT, R41, RZ, PT ;  /* 0x000000ff2900720c */ /* 0x000fe40003fa6270 */
[----:B------:R-:W-:Y:S01]  /*3de0*/  IABS R41, R52 ;  /* 0x0000003400297213 */ /* 0x000fe20000000000 */
[----:B------:R-:W-:-:S02]  /*3df0*/  IMAD.MOV R0, RZ, RZ, -R0 ;  /* 0x000000ffff007224 */ /* 0x000fc400078e0a00 */
[----:B------:R-:W-:Y:S01]  /*3e00*/  @!P0 IMAD.IADD R32, R32, 0x1, -R46 ;  /* 0x0000000120208824 */ /* 0x000fe200078e0a2e */
[C---:B------:R-:W-:Y:S01]  /*3e10*/  ISETP.GT.U32.AND P0, PT, R46.reuse, R56, PT ;  /* 0x000000382e00720c */ /* 0x040fe20003f04070 */
[----:B------:R-:W-:Y:S02]  /*3e20*/  IMAD R47, R46, R0, R47 ;  /* 0x000000002e2f7224 */ /* 0x000fe400078e022f */
[----:B------:R-:W-:-:S04]  /*3e30*/  IMAD.HI.U32 R33, R48, R41, RZ ;  /* 0x0000002930217227 */ /* 0x000fc800078e00ff */
[----:B------:R-:W-:Y:S01]  /*3e40*/  @!P4 IMAD.IADD R40, R40, 0x1, -R46 ;  /* 0x000000012828c824 */ /* 0x000fe200078e0a2e */
[----:B------:R-:W-:Y:S01]  /*3e50*/  ISETP.GT.U32.AND P4, PT, R46, R47, PT ;  /* 0x0000002f2e00720c */ /* 0x000fe20003f84070 */
[----:B------:R-:W-:Y:S01]  /*3e60*/  IMAD.MOV R33, RZ, RZ, -R33 ;  /* 0x000000ffff217224 */ /* 0x000fe200078e0a21 */
[----:B------:R-:W-:-:S03]  /*3e70*/  IABS R44, R50 ;  /* 0x00000032002c7213 */ /* 0x000fc60000000000 */
[----:B------:R-:W-:Y:S02]  /*3e80*/  IMAD R41, R46, R33, R41 ;  /* 0x000000212e297224 */ /* 0x000fe400078e0229 */
[----:B------:R-:W-:Y:S01]  /*3e90*/  IMAD.HI.U32 R0, R48, R44, RZ ;  /* 0x0000002c30007227 */ /* 0x000fe200078e00ff */
[----:B------:R-:W-:-:S03]  /*3ea0*/  ISETP.GE.AND P6, PT, R43, RZ, PT ;  /* 0x000000ff2b00720c */ /* 0x000fc60003fc6270 */
[--C-:B------:R-:W-:Y:S01]  /*3eb0*/  @!P1 IMAD.IADD R39, R39, 0x1, -R46.reuse ;  /* 0x0000000127279824 */ /* 0x100fe200078e0a2e */
[----:B------:R-:W-:Y:S01]  /*3ec0*/  ISETP.GT.U32.AND P1, PT, R46, R41, PT ;  /* 0x000000292e00720c */ /* 0x000fe20003f24070 */
[----:B------:R-:W-:Y:S02]  /*3ed0*/  @!P0 IMAD.IADD R56, R56, 0x1, -R46 ;  /* 0x0000000138388824 */ /* 0x000fe400078e0a2e */
[----:B------:R-:W-:Y:S01]  /*3ee0*/  IMAD.MOV R0, RZ, RZ, -R0 ;  /* 0x000000ffff007224 */ /* 0x000fe200078e0a00 */
[----:B------:R-:W-:Y:S01]  /*3ef0*/  IABS R43, R51 ;  /* 0x00000033002b7213 */ /* 0x000fe20000000000 */
[----:B------:R-:W-:Y:S01]  /*3f00*/  @!P4 IMAD.IADD R47, R47, 0x1, -R46 ;  /* 0x000000012f2fc824 */ /* 0x000fe200078e0a2e */
[C---:B------:R-:W-:Y:S01]  /*3f10*/  ISETP.GT.U32.AND P4, PT, R46.reuse, R56, PT ;  /* 0x000000382e00720c */ /* 0x040fe20003f84070 */
[----:B------:R-:W-:Y:S01]  /*3f20*/  IMAD R44, R46, R0, R44 ;  /* 0x000000002e2c7224 */ /* 0x000fe200078e022c */
[----:B------:R-:W-:Y:S01]  /*3f30*/  IABS R45, R55 ;  /* 0x00000037002d7213 */ /* 0x000fe20000000000 */
[----:B------:R-:W0:Y:S01]  /*3f40*/  I2F.RP R42, R37 ;  /* 0x00000025002a7306 */ /* 0x000e220000209400 */
[----:B------:R-:W-:-:S04]  /*3f50*/  IMAD.HI.U32 R0, R48, R43, RZ ;  /* 0x0000002b30007227 */ /* 0x000fc800078e00ff */
[----:B------:R-:W-:Y:S02]  /*3f60*/  IMAD.MOV R0, RZ, RZ, -R0 ;  /* 0x000000ffff007224 */ /* 0x000fe400078e0a00 */
[----:B------:R-:W-:-:S04]  /*3f70*/  IMAD.HI.U32 R33, R48, R45, RZ ;  /* 0x0000002d30217227 */ /* 0x000fc800078e00ff */
[----:B------:R-:W-:Y:S02]  /*3f80*/  @!P1 IMAD.IADD R41, R41, 0x1, -R46 ;  /* 0x0000000129299824 */ /* 0x000fe400078e0a2e */
[C---:B------:R-:W-:Y:S02]  /*3f90*/  IMAD R43, R46.reuse, R0, R43 ;  /* 0x000000002e2b7224 */ /* 0x040fe400078e022b */
[----:B------:R-:W-:Y:S02]  /*3fa0*/  IMAD.MOV R33, RZ, RZ, -R33 ;  /* 0x000000ffff217224 */ /* 0x000fe400078e0a21 */
[----:B------:R-:W-:Y:S01]  /*3fb0*/  @!P2 IMAD.MOV R38, RZ, RZ, -R38 ;  /* 0x000000ffff26a224 */ /* 0x000fe200078e0a26 */
[----:B------:R-:W-:Y:S01]  /*3fc0*/  ISETP.GT.U32.AND P2, PT, R46, R41, PT ;  /* 0x000000292e00720c */ /* 0x000fe20003f44070 */
[----:B------:R-:W-:Y:S01]  /*3fd0*/  @!P4 IMAD.IADD R56, R56, 0x1, -R46 ;  /* 0x000000013838c824 */ /* 0x000fe200078e0a2e */
[C---:B------:R-:W-:Y:S01]  /*3fe0*/  ISETP.GT.U32.AND P4, PT, R46.reuse, R43, PT ;  /* 0x0000002b2e00720c */ /* 0x040fe20003f84070 */
[----:B------:R-:W-:-:S02]  /*3ff0*/  IMAD R45, R46, R33, R45 ;  /* 0x000000212e2d7224 */ /* 0x000fc400078e022d */
[----:B0-----:R-:W0:Y:S01]  /*4000*/  MUFU.RCP R33, R42 ;  /* 0x0000002a00217308 */ /* 0x001e220000001000 */
[----:B------:R-:W-:Y:S01]  /*4010*/  ISETP.GE.AND P1, PT, R52, RZ, PT ;  /* 0x000000ff3400720c */ /* 0x000fe20003f26270 */
[----:B------:R-:W-:Y:S01]  /*4020*/  IMAD.MOV.U32 R2, RZ, RZ, R32 ;  /* 0x000000ffff027224 */ /* 0x000fe200078e0020 */
[----:B------:R-:W-:-:S05]  /*4030*/  IABS R0, R18 ;  /* 0x0000001200007213 */ /* 0x000fca0000000000 */
[--C-:B------:R-:W-:Y:S02]  /*4040*/  @!P2 IMAD.IADD R41, R41, 0x1, -R46.reuse ;  /* 0x000000012929a824 */ /* 0x100fe400078e0a2e */
[----:B------:R-:W-:Y:S02]  /*4050*/  @!P4 IMAD.IADD R43, R43, 0x1, -R46 ;  /* 0x000000012b2bc824 */ /* 0x000fe400078e0a2e */
[----:B------:R-:W-:-:S04]  /*4060*/  IMAD.HI.U32 R49, R48, R0, RZ ;  /* 0x0000000030317227 */ /* 0x000fc800078e00ff */
[----:B------:R-:W-:Y:S01]  /*4070*/  @!P1 IMAD.MOV R41, RZ, RZ, -R41 ;  /* 0x000000ffff299224 */ /* 0x000fe200078e0a29 */
[C---:B------:R-:W-:Y:S01]  /*4080*/  ISETP.GT.U32.AND P1, PT, R46.reuse, R43, PT ;  /* 0x0000002b2e00720c */ /* 0x040fe20003f24070 */
[----:B0-----:R-:W-:Y:S02]  /*4090*/  VIADD R33, R33, 0xffffffe ;  /* 0x0ffffffe21217836 */ /* 0x001fe40000000000 */
[----:B------:R-:W-:Y:S01]  /*40a0*/  @!P5 IMAD.MOV R2, RZ, RZ, -R2 ;  /* 0x000000ffff02d224 */ /* 0x000fe200078e0a02 */
[C---:B------:R-:W-:Y:S01]  /*40b0*/  ISETP.GT.U32.AND P5, PT, R46.reuse, R45, PT ;  /* 0x0000002d2e00720c */ /* 0x040fe20003fa4070 */
[----:B------:R-:W-:Y:S01]  /*40c0*/  IMAD.MOV R49, RZ, RZ, -R49 ;  /* 0x000000ffff317224 */ /* 0x000fe200078e0a31 */
[C---:B------:R-:W-:Y:S01]  /*40d0*/  ISETP.GT.U32.AND P0, PT, R46.reuse, R40, PT ;  /* 0x000000282e00720c */ /* 0x040fe20003f04070 */
[----:B------:R-:W0:Y:S01]  /*40e0*/  F2I.FTZ.U32.TRUNC.NTZ R33, R33 ;  /* 0x0000002100217305 */ /* 0x000e22000021f000 */
[----:B------:R-:W-:Y:S01]  /*40f0*/  IABS R42, R19 ;  /* 0x00000013002a7213 */ /* 0x000fe20000000000 */
[C---:B------:R-:W-:Y:S01]  /*4100*/  IMAD R0, R46.reuse, R49, R0 ;  /* 0x000000312e007224 */ /* 0x040fe200078e0200 */
[----:B------:R-:W-:-:S03]  /*4110*/  ISETP.GT.U32.AND P2, PT, R46, R44, PT ;  /* 0x0000002c2e00720c */ /* 0x000fc60003f44070 */
[----:B------:R-:W-:-:S04]  /*4120*/  IMAD.HI.U32 R32, R48, R42, RZ ;  /* 0x0000002a30207227 */ /* 0x000fc800078e00ff */
[----:B------:R-:W-:Y:S01]  /*4130*/  @!P1 IMAD.IADD R43, R43, 0x1, -R46 ;  /* 0x000000012b2b9824 */ /* 0x000fe200078e0a2e */
[----:B------:R-:W-:Y:S01]  /*4140*/  ISETP.GT.U32.AND P1, PT, R46, R0, PT ;  /* 0x000000002e00720c */ /* 0x000fe20003f24070 */
[----:B------:R-:W-:Y:S02]  /*4150*/  IMAD.MOV R32, RZ, RZ, -R32 ;  /* 0x000000ffff207224 */ /* 0x000fe400078e0a20 */
[--C-:B------:R-:W-:Y:S02]  /*4160*/  @!P5 IMAD.IADD R45, R45, 0x1, -R46.reuse ;  /* 0x000000012d2dd824 */ /* 0x100fe400078e0a2e */
[----:B------:R-:W-:Y:S02]  /*4170*/  @!P0 IMAD.IADD R40, R40, 0x1, -R46 ;  /* 0x0000000128288824 */ /* 0x000fe400078e0a2e */
[----:B------:R-:W-:Y:S01]  /*4180*/  IMAD R42, R46, R32, R42 ;  /* 0x000000202e2a7224 */ /* 0x000fe200078e022a */
[----:B------:R-:W-:Y:S01]  /*4190*/  IABS R57, R15 ;  /* 0x0000000f00397213 */ /* 0x000fe20000000000 */
[----:B------:R-:W-:Y:S01]  /*41a0*/  @!P2 IMAD.IADD R44, R44, 0x1, -R46 ;  /* 0x000000012c2ca824 */ /* 0x000fe200078e0a2e */
[----:B------:R-:W-:Y:S01]  /*41b0*/  ISETP.GT.U32.AND P2, PT, R46, R45, PT ;  /* 0x0000002d2e00720c */ /* 0x000fe20003f44070 */
[----:B0-----:R-:W-:-:S02]  /*41c0*/  IMAD.MOV R32, RZ, RZ, -R33 ;  /* 0x000000ffff207224 */ /* 0x001fc400078e0a21 */
[----:B------:R-:W-:Y:S01]  /*41d0*/  @!P6 IMAD.MOV R40, RZ, RZ, -R40 ;  /* 0x000000ffff28e224 */ /* 0x000fe200078e0a28 */
[----:B------:R-:W-:Y:S01]  /*41e0*/  ISETP.GE.AND P6, PT, R50, RZ, PT ;  /* 0x000000ff3200720c */ /* 0x000fe20003fc6270 */
[----:B------:R-:W-:Y:S01]  /*41f0*/  IMAD R50, R32, R37, RZ ;  /* 0x0000002520327224 */ /* 0x000fe200078e02ff */
[----:B------:R-:W-:Y:S01]  /*4200*/  IABS R58, R13 ;  /* 0x0000000d003a7213 */ /* 0x000fe20000000000 */
[----:B------:R-:W-:Y:S02]  /*4210*/  IMAD.MOV.U32 R32, RZ, RZ, RZ ;  /* 0x000000ffff207224 */ /* 0x000fe400078e00ff */
[----:B------:R-:W-:Y:S02]  /*4220*/  @!P1 IMAD.IADD R0, R0, 0x1, -R46 ;  /* 0x0000000100009824 */ /* 0x000fe400078e0a2e */
[----:B------:R-:W-:-:S03]  /*4230*/  IMAD.HI.U32 R49, R48, R57, RZ ;  /* 0x0000003930317227 */ /* 0x000fc600078e00ff */
[----:B------:R-:W-:Y:S01]  /*4240*/  ISETP.GT.U32.AND P1, PT, R46, R0, PT ;  /* 0x000000002e00720c */ /* 0x000fe20003f24070 */
[----:B------:R-:W-:-:S04]  /*4250*/  IMAD.HI.U32 R32, R33, R50, R32 ;  /* 0x0000003221207227 */ /* 0x000fc800078e0020 */
[----:B------:R-:W-:Y:S02]  /*4260*/  IMAD.MOV R33, RZ, RZ, -R49 ;  /* 0x000000ffff217224 */ /* 0x000fe400078e0a31 */
[----:B------:R-:W-:-:S04]  /*4270*/  IMAD.HI.U32 R49, R48, R58, RZ ;  /* 0x0000003a30317227 */ /* 0x000fc800078e00ff */
[----:B------:R-:W-:Y:S01]  /*4280*/  @!P2 IMAD.IADD R45, R45, 0x1, -R46 ;  /* 0x000000012d2da824 */ /* 0x000fe200078e0a2e */
[C---:B------:R-:W-:Y:S01]  /*4290*/  ISETP.GT.U32.AND P2, PT, R46.reuse, R42, PT ;  /* 0x0000002a2e00720c */ /* 0x040fe20003f44070 */
[----:B------:R-:W-:Y:S02]  /*42a0*/  IMAD.MOV R49, RZ, RZ, -R49 ;  /* 0x000000ffff317224 */ /* 0x000fe400078e0a31 */
[----:B------:R-:W-:Y:S01]  /*42b0*/  @!P3 IMAD.MOV R39, RZ, RZ, -R39 ;  /* 0x000000ffff27b224 */ /* 0x000fe200078e0a27 */
[C---:B------:R-:W-:Y:S01]  /*42c0*/  ISETP.GT.U32.AND P3, PT, R46.reuse, R47, PT ;  /* 0x0000002f2e00720c */ /* 0x040fe20003f64070 */
[----:B------:R-:W-:Y:S02]  /*42d0*/  IMAD R58, R46, R49, R58 ;  /* 0x000000312e3a7224 */ /* 0x000fe400078e023a */
[----:B------:R-:W-:-:S03]  /*42e0*/  @!P1 IMAD.IADD R0, R0, 0x1, -R46 ;  /* 0x0000000100009824 */ /* 0x000fc600078e0a2e */
[----:B------:R-:W-:Y:S02]  /*42f0*/  ISETP.GT.U32.AND P1, PT, R46, R58, PT ;  /* 0x0000003a2e00720c */ /* 0x000fe40003f24070 */
[----:B------:R-:W-:Y:S01]  /*4300*/  ISETP.GE.AND P5, PT, R55, RZ, PT ;  /* 0x000000ff3700720c */ /* 0x000fe20003fa6270 */
[--C-:B------:R-:W-:Y:S01]  /*4310*/  @!P2 IMAD.IADD R42, R42, 0x1, -R46.reuse ;  /* 0x000000012a2aa824 */ /* 0x100fe200078e0a2e */
[----:B------:R-:W-:Y:S02]  /*4320*/  ISETP.GE.AND P0, PT, R53, RZ, PT ;  /* 0x000000ff3500720c */ /* 0x000fe40003f06270 */
[----:B------:R-:W-:Y:S01]  /*4330*/  IABS R55, R4 ;  /* 0x0000000400377213 */ /* 0x000fe20000000000 */
[----:B------:R-:W-:Y:S01]  /*4340*/  @!P3 IMAD.IADD R47, R47, 0x1, -R46 ;  /* 0x000000012f2fb824 */ /* 0x000fe200078e0a2e */
[----:B------:R-:W-:Y:S01]  /*4350*/  ISETP.GE.AND P3, PT, R54, RZ, PT ;  /* 0x000000ff3600720c */ /* 0x000fe20003f66270 */
[----:B------:R-:W-:Y:S01]  /*4360*/  IMAD R57, R46, R33, R57 ;  /* 0x000000212e397224 */ /* 0x000fe200078e0239 */
[----:B------:R-:W-:Y:S01]  /*4370*/  IABS R54, R6 ;  /* 0x0000000600367213 */ /* 0x000fe20000000000 */
[----:B------:R-:W-:Y:S01]  /*4380*/  IMAD.HI.U32 R33, R48, R55, RZ ;  /* 0x0000003730217227 */ /* 0x000fe200078e00ff */
[----:B------:R-:W-:-:S02]  /*4390*/  ISETP.GT.U32.AND P2, PT, R46, R42, PT ;  /* 0x0000002a2e00720c */ /* 0x000fc40003f44070 */
[----:B------:R-:W-:Y:S01]  /*43a0*/  IABS R53, R5 ;  /* 0x0000000500357213 */ /* 0x000fe20000000000 */
[----:B------:R-:W-:Y:S02]  /*43b0*/  IMAD.MOV R33, RZ, RZ, -R33 ;  /* 0x000000ffff217224 */ /* 0x000fe400078e0a21 */
[----:B------:R-:W-:Y:S02]  /*43c0*/  @!P1 IMAD.IADD R58, R58, 0x1, -R46 ;  /* 0x000000013a3a9824 */ /* 0x000fe400078e0a2e */
[----:B------:R-:W-:-:S04]  /*43d0*/  IMAD.HI.U32 R50, R48, R54, RZ ;  /* 0x0000003630327227 */ /* 0x000fc800078e00ff */
[C---:B------:R-:W-:Y:S02]  /*43e0*/  IMAD R55, R46.reuse, R33, R55 ;  /* 0x000000212e377224 */ /* 0x040fe400078e0237 */
[----:B------:R-:W-:Y:S01]  /*43f0*/  @!P0 IMAD.MOV R56, RZ, RZ, -R56 ;  /* 0x000000ffff388224 */ /* 0x000fe200078e0a38 */
[----:B------:R-:W-:Y:S01]  /*4400*/  ISETP.GT.U32.AND P0, PT, R46, R58, PT ;  /* 0x0000003a2e00720c */ /* 0x000fe20003f04070 */
[----:B------:R-:W-:Y:S02]  /*4410*/  IMAD.MOV R33, RZ, RZ, -R50 ;  /* 0x000000ffff217224 */ /* 0x000fe400078e0a32 */
[----:B------:R-:W-:Y:S01]  /*4420*/  IMAD.HI.U32 R49, R48, R53, RZ ;  /* 0x0000003530317227 */ /* 0x000fe200078e00ff */
[----:B------:R-:W-:-:S03]  /*4430*/  IABS R52, R12 ;  /* 0x0000000c00347213 */ /* 0x000fc60000000000 */
[----:B------:R-:W-:Y:S01]  /*4440*/  @!P2 IMAD.IADD R42, R42, 0x1, -R46 ;  /* 0x000000012a2aa824 */ /* 0x000fe200078e0a2e */
[C---:B------:R-:W-:Y:S01]  /*4450*/  ISETP.GT.U32.AND P2, PT, R46.reuse, R57, PT ;  /* 0x000000392e00720c */ /* 0x040fe20003f44070 */
[----:B------:R-:W-:Y:S02]  /*4460*/  IMAD R54, R46, R33, R54 ;  /* 0x000000212e367224 */ /* 0x000fe400078e0236 */
[----:B------:R-:W-:Y:S01]  /*4470*/  IMAD.MOV R33, RZ, RZ, -R49 ;  /* 0x000000ffff217224 */ /* 0x000fe200078e0a31 */
[----:B------:R-:W-:Y:S01]  /*4480*/  IABS R59, R11 ;  /* 0x0000000b003b7213 */ /* 0x000fe20000000000 */
[----:B------:R-:W-:Y:S01]  /*4490*/  IMAD.HI.U32 R49, R48, R52, RZ ;  /* 0x0000003430317227 */ /* 0x000fe200078e00ff */
[----:B------:R-:W-:-:S03]  /*44a0*/  IABS R50, R61 ;  /* 0x0000003d00327213 */ /* 0x000fc60000000000 */
[----:B------:R-:W-:Y:S02]  /*44b0*/  IMAD R53, R46, R33, R53 ;  /* 0x000000212e357224 */ /* 0x000fe400078e0235 */
[----:B------:R-:W-:Y:S02]  /*44c0*/  IMAD.MOV R60, RZ, RZ, -R49 ;  /* 0x000000ffff3c7224 */ /* 0x000fe400078e0a31 */
[----:B------:R-:W-:Y:S01]  /*44d0*/  @!P0 IMAD.IADD R58, R58, 0x1, -R46 ;  /* 0x000000013a3a8824 */ /* 0x000fe200078e0a2e */
[----:B------:R-:W-:Y:S01]  /*44e0*/  ISETP.GT.U32.AND P0, PT, R46, R53, PT ;  /* 0x000000352e00720c */ /* 0x000fe20003f04070 */
[----:B------:R-:W-:Y:S02]  /*44f0*/  IMAD.MOV.U32 R49, RZ, RZ, R59 ;  /* 0x000000ffff317224 */ /* 0x000fe400078e003b */
[----:B------:R-:W-:Y:S01]  /*4500*/  IMAD.HI.U32 R59, R48, R50, RZ ;  /* 0x00000032303b7227 */ /* 0x000fe200078e00ff */
[----:B------:R-:W-:-:S03]  /*4510*/  ISETP.GT.U32.AND P4, PT, R46, R44, PT ;  /* 0x0000002c2e00720c */ /* 0x000fc60003f84070 */
[----:B------:R-:W-:Y:S02]  /*4520*/  @!P2 IMAD.IADD R57, R57, 0x1, -R46 ;  /* 0x000000013939a824 */ /* 0x000fe400078e0a2e */
[----:B------:R-:W-:Y:S01]  /*4530*/  IMAD.MOV R59, RZ, RZ, -R59 ;  /* 0x000000ffff3b7224 */ /* 0x000fe200078e0a3b */
[C---:B------:R-:W-:Y:S02]  /*4540*/  ISETP.GT.U32.AND P2, PT, R46.reuse, R55, PT ;  /* 0x000000372e00720c */ /* 0x040fe40003f44070 */
[C---:B------:R-:W-:Y:S01]  /*4550*/  ISETP.GT.U32.AND P1, PT, R46.reuse, R57, PT ;  /* 0x000000392e00720c */ /* 0x040fe20003f24070 */
[----:B------:R-:W-:Y:S02]  /*4560*/  IMAD R50, R46, R59, R50 ;  /* 0x0000003b2e327224 */ /* 0x000fe400078e0232 */
[----:B------:R-:W-:-:S03]  /*4570*/  @!P0 IMAD.IADD R53, R53, 0x1, -R46 ;  /* 0x0000000135358824 */ /* 0x000fc600078e0a2e */
[----:B------:R-:W-:Y:S01]  /*4580*/  ISETP.GT.U32.AND P0, PT, R46, R50, PT ;  /* 0x000000322e00720c */ /* 0x000fe20003f04070 */
[--C-:B------:R-:W-:Y:S01]  /*4590*/  @!P4 IMAD.IADD R44, R44, 0x1, -R46.reuse ;  /* 0x000000012c2cc824 */ /* 0x100fe200078e0a2e */
[----:B------:R-:W-:Y:S02]  /*45a0*/  ISETP.GE.AND P4, PT, R51, RZ, PT ;  /* 0x000000ff3300720c */ /* 0x000fe40003f86270 */
[----:B------:R-:W-:Y:S01]  /*45b0*/  IABS R51, R3 ;  /* 0x0000000300337213 */ /* 0x000fe20000000000 */
[--C-:B------:R-:W-:Y:S02]  /*45c0*/  @!P2 IMAD.IADD R55, R55, 0x1, -R46.reuse ;  /* 0x000000013737a824 */ /* 0x100fe400078e0a2e */
[----:B------:R-:W-:Y:S01]  /*45d0*/  @!P1 IMAD.IADD R57, R57, 0x1, -R46 ;  /* 0x0000000139399824 */ /* 0x000fe200078e0a2e */
[----:B------:R-:W-:Y:S01]  /*45e0*/  ISETP.GT.U32.AND P1, PT, R46, R54, PT ;  /* 0x000000362e00720c */ /* 0x000fe20003f24070 */
[----:B------:R-:W-:Y:S01]  /*45f0*/  IMAD.HI.U32 R33, R48, R51, RZ ;  /* 0x0000003330217227 */ /* 0x000fe200078e00ff */
[----:B------:R-:W-:-:S03]  /*4600*/  ISETP.GT.U32.AND P2, PT, R46, R55, PT ;  /* 0x000000372e00720c */ /* 0x000fc60003f44070 */
[----:B------:R-:W-:Y:S02]  /*4610*/  IMAD.MOV R33, RZ, RZ, -R33 ;  /* 0x000000ffff217224 */ /* 0x000fe400078e0a21 */
[----:B------:R-:W-:Y:S01]  /*4620*/  @!P0 IMAD.IADD R50, R50, 0x1, -R46 ;  /* 0x0000000132328824 */ /* 0x000fe200078e0a2e */
[----:B------:R-:W-:Y:S01]  /*4630*/  ISETP.GE.AND P0, PT, R19, RZ, PT ;  /* 0x000000ff1300720c */ /* 0x000fe20003f06270 */
[----:B------:R-:W-:Y:S01]  /*4640*/  IMAD R51, R46, R33, R51 ;  /* 0x000000212e337224 */ /* 0x000fe200078e0233 */
[----:B------:R-:W2:Y:S01]  /*4650*/  LDL.LU R19, [R1+0xcac] ;  /* 0x000cac0001137983 */ /* 0x000ea20000300800 */
[----:B------:R-:W-:Y:S01]  /*4660*/  IMAD.HI.U32 R33, R48, R49, RZ ;  /* 0x0000003130217227 */ /* 0x000fe200078e00ff */
[----:B------:R-:W-:-:S03]  /*4670*/  IABS R48, R10 ;  /* 0x0000000a00307213 */ /* 0x000fc60000000000 */
[----:B------:R-:W-:Y:S01]  /*4680*/  @!P1 IMAD.IADD R54, R54, 0x1, -R46 ;  /* 0x0000000136369824 */ /* 0x000fe200078e0a2e */
[C---:B------:R-:W-:Y:S01]  /*4690*/  ISETP.GT.U32.AND P1, PT, R46.reuse, R51, PT ;  /* 0x000000332e00720c */ /* 0x040fe20003f24070 */
[----:B------:R-:W-:Y:S02]  /*46a0*/  IMAD R52, R46, R60, R52 ;  /* 0x0000003c2e347224 */ /* 0x000fe400078e0234 */
[----:B------:R-:W-:-:S04]  /*46b0*/  IMAD.HI.U32 R59, R32, R48, RZ ;  /* 0x00000030203b7227 */ /* 0x000fc800078e00ff */
[----:B------:R-:W-:Y:S01]  /*46c0*/  @!P0 IMAD.MOV R42, RZ, RZ, -R42 ;  /* 0x000000ffff2a8224 */ /* 0x000fe200078e0a2a */
[C---:B------:R-:W-:Y:S01]  /*46d0*/  ISETP.GT.U32.AND P0, PT, R46.reuse, R50, PT ;  /* 0x000000322e00720c */ /* 0x040fe20003f04070 */
[----:B------:R-:W-:Y:S01]  /*46e0*/  @!P2 IMAD.IADD R55, R55, 0x1, -R46 ;  /* 0x000000013737a824 */ /* 0x000fe200078e0a2e */
[----:B------:R-:W-:Y:S01]  /*46f0*/  ISETP.GT.U32.AND P2, PT, R46, R52, PT ;  /* 0x000000342e00720c */ /* 0x000fe20003f44070 */
[----:B------:R-:W-:Y:S02]  /*4700*/  IMAD.MOV R14, RZ, RZ, -R59 ;  /* 0x000000ffff0e7224 */ /* 0x000fe400078e0a3b */
[----:B------:R-:W-:Y:S02]  /*4710*/  IMAD.MOV R33, RZ, RZ, -R33 ;  /* 0x000000ffff217224 */ /* 0x000fe400078e0a21 */
[----:B------:R-:W-:Y:S02]  /*4720*/  IMAD R48, R37, R14, R48 ;  /* 0x0000000e25307224 */ /* 0x000fe400078e0230 */
[----:B------:R-:W-:-:S02]  /*4730*/  @!P1 IMAD.IADD R51, R51, 0x1, -R46 ;  /* 0x0000000133339824 */ /* 0x000fc400078e0a2e */
[----:B------:R-:W-:Y:S01]  /*4740*/  IMAD R49, R46, R33, R49 ;  /* 0x000000212e317224 */ /* 0x000fe200078e0231 */
[----:B------:R-:W-:Y:S01]  /*4750*/  ISETP.GT.U32.AND P1, PT, R37, R48, PT ;  /* 0x000000302500720c */ /* 0x000fe20003f24070 */
[--C-:B------:R-:W-:Y:S01]  /*4760*/  @!P0 IMAD.IADD R50, R50, 0x1, -R46.reuse ;  /* 0x0000000132328824 */ /* 0x100fe200078e0a2e */
[----:B------:R-:W-:Y:S01]  /*4770*/  ISETP.GE.AND P0, PT, R4, RZ, PT ;  /* 0x000000ff0400720c */ /* 0x000fe20003f06270 */
[----:B------:R-:W-:Y:S01]  /*4780*/  @!P2 IMAD.IADD R52, R52, 0x1, -R46 ;  /* 0x000000013434a824 */ /* 0x000fe200078e0a2e */
[----:B------:R-:W-:Y:S01]  /*4790*/  ISETP.GT.U32.AND P2, PT, R46, R49, PT ;  /* 0x000000312e00720c */ /* 0x000fe20003f44070 */
[----:B------:R-:W0:Y:S01]  /*47a0*/  S2R R4, SR_TID.X ;  /* 0x0000000000047919 */ /* 0x000e220000002100 */
[----:B------:R-:W-:Y:S02]  /*47b0*/  IABS R60, R8 ;  /* 0x00000008003c7213 */ /* 0x000fe40000000000 */
[----:B------:R-:W-:-:S03]  /*47c0*/  IABS R33, R9 ;  /* 0x0000000900217213 */ /* 0x000fc60000000000 */
[----:B------:R-:W-:Y:S01]  /*47d0*/  IMAD.MOV.U32 R59, RZ, RZ, R60 ;  /* 0x000000ffff3b7224 */ /* 0x000fe200078e003c */
[----:B------:R-:W-:Y:S01]  /*47e0*/  IABS R60, R7 ;  /* 0x00000007003c7213 */ /* 0x000fe20000000000 */
[----:B------:R-:W-:Y:S01]  /*47f0*/  @!P1 IMAD.IADD R48, R48, 0x1, -R37 ;  /* 0x0000000130309824 */ /* 0x000fe200078e0a25 */
[----:B------:R-:W-:Y:S01]  /*4800*/  ISETP.GT.U32.AND P1, PT, R46, R54, PT ;  /* 0x000000362e00720c */ /* 0x000fe20003f24070 */
[----:B------:R-:W-:-:S04]  /*4810*/  IMAD.HI.U32 R17, R32, R33, RZ ;  /* 0x0000002120117227 */ /* 0x000fc800078e00ff */
[----:B------:R-:W-:Y:S02]  /*4820*/  IMAD.MOV.U32 R14, RZ, RZ, R60 ;  /* 0x000000ffff0e7224 */ /* 0x000fe400078e003c */
[----:B------:R-:W-:Y:S02]  /*4830*/  IMAD.MOV R60, RZ, RZ, -R17 ;  /* 0x000000ffff3c7224 */ /* 0x000fe400078e0a11 */
[----:B------:R-:W-:Y:S01]  /*4840*/  @!P2 IMAD.IADD R49, R49, 0x1, -R46 ;  /* 0x000000013131a824 */ /* 0x000fe200078e0a2e */
[----:B------:R-:W-:Y:S01]  /*4850*/  ISETP.GE.AND P2, PT, R18, RZ, PT ;  /* 0x000000ff1200720c */ /* 0x000fe20003f46270 */
[----:B------:R-:W-:Y:S01]  /*4860*/  @!P6 IMAD.MOV R44, RZ, RZ, -R44 ;  /* 0x000000ffff2ce224 */ /* 0x000fe200078e0a2c */
[C---:B------:R-:W-:Y:S01]  /*4870*/  ISETP.GT.U32.AND P6, PT, R37.reuse, R48, PT ;  /* 0x000000302500720c */ /* 0x040fe20003fc4070 */
[----:B------:R-:W-:Y:S01]  /*4880*/  IMAD R33, R37, R60, R33 ;  /* 0x0000003c25217224 */ /* 0x000fe200078e0221 */
[----:B------:R-:W3:Y:S01]  /*4890*/  LDL.LU R18, [R1+0xca8] ;  /* 0x000ca80001127983 */ /* 0x000ee20000300800 */
[----:B------:R-:W-:-:S02]  /*48a0*/  @!P1 IMAD.IADD R54, R54, 0x1, -R46 ;  /* 0x0000000136369824 */ /* 0x000fc400078e0a2e */
[----:B------:R-:W-:Y:S01]  /*48b0*/  IMAD.MOV.U32 R60, RZ, RZ, R0 ;  /* 0x000000ffff3c7224 */ /* 0x000fe200078e0000 */
[----:B------:R-:W-:Y:S01]  /*48c0*/  ISETP.GT.U32.AND P1, PT, R37, R33, PT ;  /* 0x000000212500720c */ /* 0x000fe20003f24070 */
[----:B------:R-:W-:Y:S01]  /*48d0*/  @!P3 IMAD.MOV R47, RZ, RZ, -R47 ;  /* 0x000000ffff2fb224 */ /* 0x000fe200078e0a2f */
[C---:B------:R-:W-:Y:S01]  /*48e0*/  ISETP.GT.U32.AND P3, PT, R46.reuse, R53, PT ;  /* 0x000000352e00720c */ /* 0x040fe20003f64070 */
[----:B------:R-:W-:Y:S01]  /*48f0*/  @!P5 IMAD.MOV R45, RZ, RZ, -R45 ;  /* 0x000000ffff2dd224 */ /* 0x000fe200078e0a2d */
[C---:B------:R-:W-:Y:S01]  /*4900*/  ISETP.GT.U32.AND P5, PT, R46.reuse, R52, PT ;  /* 0x000000342e00720c */ /* 0x040fe20003fa4070 */
[----:B------:R-:W-:Y:S01]  /*4910*/  @!P4 IMAD.MOV R43, RZ, RZ, -R43 ;  /* 0x000000ffff2bc224 */ /* 0x000fe200078e0a2b */
[C---:B------:R-:W-:Y:S01]  /*4920*/  ISETP.GT.U32.AND P4, PT, R46.reuse, R51, PT ;  /* 0x000000332e00720c */ /* 0x040fe20003f84070 */
[----:B------:R-:W-:Y:S01]  /*4930*/  @!P2 IMAD.MOV R60, RZ, RZ, -R60 ;  /* 0x000000ffff3ca224 */ /* 0x000fe200078e0a3c */
[----:B------:R-:W-:Y:S01]  /*4940*/  ISETP.GT.U32.AND P2, PT, R46, R49, PT ;  /* 0x000000312e00720c */ /* 0x000fe20003f44070 */
[----:B------:R-:W-:Y:S01]  /*4950*/  @!P6 IMAD.IADD R48, R48, 0x1, -R37 ;  /* 0x000000013030e824 */ /* 0x000fe200078e0a25 */
[----:B------:R-:W-:-:S02]  /*4960*/  ISETP.GE.AND P6, PT, R6, RZ, PT ;  /* 0x000000ff0600720c */ /* 0x000fc40003fc6270 */
[----:B0-----:R-:W-:Y:S01]  /*4970*/  LOP3.LUT R6, R4, 0x3, RZ, 0xc0, !PT ;  /* 0x0000000304067812 */ /* 0x001fe200078ec0ff */
[----:B------:R-:W-:Y:S01]  /*4980*/  @!P1 IMAD.IADD R33, R33, 0x1, -R37 ;  /* 0x0000000121219824 */ /* 0x000fe200078e0a25 */
[----:B------:R-:W-:Y:S02]  /*4990*/  SHF.R.S32.HI R0, RZ, 0x2, R4 ;  /* 0x00000002ff007819 */ /* 0x000fe40000011404 */
[----:B------:R-:W-:Y:S01]  /*49a0*/  ISETP.GE.AND P1, PT, R5, RZ, PT ;  /* 0x000000ff0500720c */ /* 0x000fe20003f26270 */
[----:B------:R-:W-:Y:S01]  /*49b0*/  IMAD.SHL.U32 R5, R6, 0x20, RZ ;  /* 0x0000002006057824 */ /* 0x000fe200078e00ff */
[----:B------:R-:W-:Y:S01]  /*49c0*/  SGXT R0, R0, 0x1 ;  /* 0x000000010000781a */ /* 0x000fe20000000200 */
[--C-:B------:R-:W-:Y:S02]  /*49d0*/  @!P3 IMAD.IADD R53, R53, 0x1, -R46.reuse ;  /* 0x000000013535b824 */ /* 0x100fe400078e0a2e */
[----:B------:R-:W-:Y:S01]  /*49e0*/  @!P5 IMAD.IADD R52, R52, 0x1, -R46 ;  /* 0x000000013434d824 */ /* 0x000fe200078e0a2e */
[----:B------:R-:W-:Y:S01]  /*49f0*/  LOP3.LUT R0, R5, 0x90, R0, 0xf8, !PT ;  /* 0x0000009005007812 */ /* 0x000fe200078ef800 */
[----:B------:R-:W-:-:S02]  /*4a00*/  @!P4 IMAD.IADD R51, R51, 0x1, -R46 ;  /* 0x000000013333c824 */ /* 0x000fc400078e0a2e */
[----:B------:R-:W-:Y:S02]  /*4a10*/  @!P2 IMAD.IADD R49, R49, 0x1, -R46 ;  /* 0x000000013131a824 */ /* 0x000fe400078e0a2e */
[----:B------:R-:W-:Y:S02]  /*4a20*/  IMAD.SHL.U32 R46, R4, 0x2, RZ ;  /* 0x00000002042e7824 */ /* 0x000fe400078e00ff */
[----:B------:R-:W-:-:S03]  /*4a30*/  IMAD.HI.U32 R16, R32, R59, RZ ;  /* 0x0000003b20107227 */ /* 0x000fc600078e00ff */
[----:B------:R-:W-:Y:S02]  /*4a40*/  LOP3.LUT R46, R0, 0x10, R46, 0x78, !PT ;  /* 0x00000010002e7812 */ /* 0x000fe400078e782e */
[----:B------:R-:W0:Y:S01]  /*4a50*/  S2R R0, SR_TID.X ;  /* 0x0000000000007919 */ /* 0x000e220000002100 */
[----:B------:R-:W-:Y:S02]  /*4a60*/  IMAD.MOV R17, RZ, RZ, -R16 ;  /* 0x000000ffff117224 */ /* 0x000fe400078e0a10 */
[----:B------:R-:W-:-:S04]  /*4a70*/  IMAD.HI.U32 R16, R32, R14, RZ ;  /* 0x0000000e20107227 */ /* 0x000fc800078e00ff */
[----:B------:R-:W-:Y:S02]  /*4a80*/  IMAD R32, R37, R17, R59 ;  /* 0x0000001125207224 */ /* 0x000fe400078e023b */
[----:B------:R-:W-:Y:S01]  /*4a90*/  IMAD.MOV R59, RZ, RZ, -R16 ;  /* 0x000000ffff3b7224 */ /* 0x000fe200078e0a10 */
[----:B------:R-:W-:Y:S01]  /*4aa0*/  ISETP.GE.AND P3, PT, R15, RZ, PT ;  /* 0x000000ff0f00720c */ /* 0x000fe20003f66270 */
[----:B------:R-:W-:Y:S01]  /*4ab0*/  IMAD.SHL.U32 R6, R6, 0x200, RZ ;  /* 0x0000020006067824 */ /* 0x000fe200078e00ff */
[C---:B------:R-:W-:Y:S01]  /*4ac0*/  ISETP.GT.U32.AND P5, PT, R37.reuse, R32, PT ;  /* 0x000000202500720c */ /* 0x040fe20003fa4070 */
[C---:B------:R-:W-:Y:S01]  /*4ad0*/  IMAD R59, R37.reuse, R59, R14 ;  /* 0x0000003b253b7224 */ /* 0x040fe200078e020e */
[----:B------:R-:W4:Y:S04]  /*4ae0*/  LDL.LU R17, [R1+0xca4] ;  /* 0x000ca40001117983 */ /* 0x000f280000300800 */
[----:B------:R-:W-:Y:S01]  /*4af0*/  ISETP.GT.U32.AND P2, PT, R37, R59, PT ;  /* 0x0000003b2500720c */ /* 0x000fe20003f44070 */
[----:B------:R-:W-:Y:S01]  /*4b00*/  IMAD.SHL.U32 R4, R4, 0x10, RZ ;  /* 0x0000001004047824 */ /* 0x000fe200078e00ff */
[----:B------:R-:W5:Y:S01]  /*4b10*/  LDL.LU R16, [R1+0xca0] ;  /* 0x000ca00001107983 */ /* 0x000f620000300800 */
[----:B------:R-:W-:-:S02]  /*4b20*/  ISETP.GE.AND P4, PT, R13, RZ, PT ;  /* 0x000000ff0d00720c */ /* 0x000fc40003f86270 */
[----:B------:R-:W-:Y:S01]  /*4b30*/  @!P3 IMAD.MOV R57, RZ, RZ, -R57 ;  /* 0x000000ffff39b224 */ /* 0x000fe200078e0a39 */
[----:B------:R-:W2:Y:S01]  /*4b40*/  LDL.LU R15, [R1+0xc9c] ;  /* 0x000c9c00010f7983 */ /* 0x000ea20000300800 */
[--C-:B------:R-:W-:Y:S01]  /*4b50*/  @!P5 IMAD.IADD R32, R32, 0x1, -R37.reuse ;  /* 0x000000012020d824 */ /* 0x100fe200078e0a25 */
[----:B------:R-:W-:Y:S02]  /*4b60*/  ISETP.GT.U32.AND P5, PT, R37, R33, PT ;  /* 0x000000212500720c */ /* 0x000fe40003fa4070 */
[----:B------:R-:W2:Y:S01]  /*4b70*/  LDL.LU R14, [R1+0xc98] ;  /* 0x000c9800010e7983 */ /* 0x000ea20000300800 */
[----:B0-----:R-:W-:Y:S02]  /*4b80*/  SHF.R.U32.HI R0, RZ, 0x2, R0 ;  /* 0x00000002ff007819 */ /* 0x001fe40000011600 */
[----:B------:R-:W-:Y:S01]  /*4b90*/  @!P2 IMAD.IADD R59, R59, 0x1, -R37 ;  /* 0x000000013b3ba824 */ /* 0x000fe200078e0a25 */
[----:B------:R-:W2:Y:S01]  /*4ba0*/  LDL.LU R13, [R1+0xc94] ;  /* 0x000c9400010d7983 */ /* 0x000ea20000300800 */
[----:B------:R-:W-:-:S02]  /*4bb0*/  SGXT.U32 R0, R0, 0x3 ;  /* 0x000000030000781a */ /* 0x000fc40000000000 */
[----:B------:R-:W-:-:S04]  /*4bc0*/  ISETP.GT.U32.AND P2, PT, R37, R32, PT ;  /* 0x000000202500720c */ /* 0x000fc80003f44070 */
[--C-:B------:R-:W-:Y:S01]  /*4bd0*/  @!P5 IMAD.IADD R33, R33, 0x1, -R37.reuse ;  /* 0x000000012121d824 */ /* 0x100fe200078e0a25 */
[----:B------:R-:W-:Y:S02]  /*4be0*/  LOP3.LUT R0, R5, R6, R0, 0xfe, !PT ;  /* 0x0000000605007212 */ /* 0x000fe400078efe00 */
[----:B------:R-:W-:Y:S02]  /*4bf0*/  ISETP.GE.AND P3, PT, R12, RZ, PT ;  /* 0x000000ff0c00720c */ /* 0x000fe40003f66270 */
[----:B------:R-:W2:Y:S01]  /*4c00*/  LDL.LU R12, [R1+0xc90] ;  /* 0x000c9000010c7983 */ /* 0x000ea20000300800 */
[----:B------:R-:W-:Y:S02]  /*4c10*/  ISETP.GE.AND P5, PT, R3, RZ, PT ;  /* 0x000000ff0300720c */ /* 0x000fe40003fa6270 */
[----:B------:R-:W-:Y:S01]  /*4c20*/  LOP3.LUT R4, R4, 0x100, RZ, 0xc0, !PT ;  /* 0x0000010004047812 */ /* 0x000fe200078ec0ff */
[----:B------:R-:W2:Y:S04]  /*4c30*/  LDL.LU R3, [R1+0xc8c] ;  /* 0x000c8c0001037983 */ /* 0x000ea80000300800 */
[----:B------:R0:W-:Y:S04]  /*4c40*/  STL [R1+0xc48], R0 ;  /* 0x000c480001007387 */ /* 0x0001e80000100800 */
[----:B------:R-:W3:Y:S01]  /*4c50*/  LDL.LU R6, [R1+0x20] ;  /* 0x0000200001067983 */ /* 0x000ee20000300800 */
[----:B------:R-:W-:-:S03]  /*4c60*/  @!P2 IMAD.IADD R32, R32, 0x1, -R37 ;  /* 0x000000012020a824 */ /* 0x000fc600078e0a25 */
[----:B------:R-:W4:Y:S01]  /*4c70*/  LDL.LU R5, [R1+0x1c] ;  /* 0x00001c0001057983 */ /* 0x000f220000300800 */
[----:B0-----:R-:W-:Y:S02]  /*4c80*/  IADD3 R0, PT, PT, R46, UR4, R4 ;  /* 0x000000042e007c10 */ /* 0x001fe4000fffe004 */
[----:B------:R-:W-:-:S03]  /*4c90*/  ISETP.GE.AND P2, PT, R61, RZ, PT ;  /* 0x000000ff3d00720c */ /* 0x000fc60003f46270 */
[----:B------:R-:W-:Y:S04]  /*4ca0*/  STL [R1+0x54c], R0 ;  /* 0x00054c0001007387 */ /* 0x000fe80000100800 */
[----:B------:R-:W5:Y:S04]  /*4cb0*/  LDL.LU R4, [R1+0x18] ;  /* 0x0000180001047983 */ /* 0x000f680000300800 */
[----:B------:R-:W5:Y:S01]  /*4cc0*/  LDL.LU R61, [R1+0x14] ;  /* 0x00001400013d7983 */ /* 0x000f620000300800 */
[----:B------:R-:W-:Y:S01]  /*4cd0*/  @!P4 IMAD.MOV R58, RZ, RZ, -R58 ;  /* 0x000000ffff3ac224 */ /* 0x000fe200078e0a3a */
[----:B------:R-:W-:Y:S01]  /*4ce0*/  ISETP.GT.U32.AND P4, PT, R37, R59, PT ;  /* 0x0000003b2500720c */ /* 0x000fe20003f84070 */
[----:B------:R-:W-:Y:S01]  /*4cf0*/  @!P0 IMAD.MOV R55, RZ, RZ, -R55 ;  /* 0x000000ffff378224 */ /* 0x000fe200078e0a37 */
[----:B------:R-:W5:Y:S01]  /*4d00*/  LDL.LU R46, [R1] ;  /* 0x00000000012e7983 */ /* 0x000f620000300800 */
[----:B------:R-:W-:Y:S01]  /*4d10*/  ISETP.GE.AND P0, PT, R11, RZ, PT ;  /* 0x000000ff0b00720c */ /* 0x000fe20003f06270 */
[----:B------:R-:W-:Y:S01]  /*4d20*/  @!P1 IMAD.MOV R53, RZ, RZ, -R53 ;  /* 0x000000ffff359224 */ /* 0x000fe200078e0a35 */
[----:B------:R-:W-:Y:S01]  /*4d30*/  ISETP.GE.AND P1, PT, R10, RZ, PT ;  /* 0x000000ff0a00720c */ /* 0x000fe20003f26270 */
[----:B------:R-:W-:-:S07]  /*4d40*/  @!P3 IMAD.MOV R52, RZ, RZ, -R52 ;  /* 0x000000ffff34b224 */ /* 0x000fce00078e0a34 */
[----:B------:R-:W-:Y:S02]  /*4d50*/  @!P4 IMAD.IADD R59, R59, 0x1, -R37 ;  /* 0x000000013b3bc824 */ /* 0x000fe400078e0a25 */
[----:B------:R-:W5:Y:S01]  /*4d60*/  LDL.LU R37, [R1+0x4] ;  /* 0x0000040001257983 */ /* 0x000f620000300800 */
[----:B------:R-:W-:Y:S01]  /*4d70*/  ISETP.GE.AND P3, PT, R9, RZ, PT ;  /* 0x000000ff0900720c */ /* 0x000fe20003f66270 */
[----:B------:R-:W-:Y:S02]  /*4d80*/  @!P5 IMAD.MOV R51, RZ, RZ, -R51 ;  /* 0x000000ffff33d224 */ /* 0x000fe400078e0a33 */
[----:B------:R-:W5:Y:S01]  /*4d90*/  LDL.LU R11, [R1+0xc88] ;  /* 0x000c8800010b7983 */ /* 0x000f620000300800 */
[----:B------:R-:W-:Y:S01]  /*4da0*/  ISETP.GE.AND P5, PT, R8, RZ, PT ;  /* 0x000000ff0800720c */ /* 0x000fe20003fa6270 */
[----:B------:R-:W-:Y:S02]  /*4db0*/  @!P2 IMAD.MOV R50, RZ, RZ, -R50 ;  /* 0x000000ffff32a224 */ /* 0x000fe400078e0a32 */
[----:B------:R-:W5:Y:S01]  /*4dc0*/  LDL.LU R10, [R1+0xc84] ;  /* 0x000c8400010a7983 */ /* 0x000f620000300800 */
[----:B------:R-:W-:-:S03]  /*4dd0*/  ISETP.GE.AND P2, PT, R7, RZ, PT ;  /* 0x000000ff0700720c */ /* 0x000fc60003f46270 */
[----:B------:R-:W5:Y:S04]  /*4de0*/  LDL.LU R9, [R1+0xc80] ;  /* 0x000c800001097983 */ /* 0x000f680000300800 */
[----:B------:R-:W5:Y:S04]  /*4df0*/  LDL.LU R8, [R1+0xc7c] ;  /* 0x000c7c0001087983 */ /* 0x000f680000300800 */
[----:B------:R-:W5:Y:S01]  /*4e00*/  LDL.LU R7, [R1+0xc78] ;  /* 0x000c780001077983 */ /* 0x000f620000300800 */
[----:B--2---:R-:W-:Y:S02]  /*4e10*/  ISETP.NE.AND P4, PT, R3, RZ, PT ;  /* 0x000000ff0300720c */ /* 0x004fe40003f85270 */
[----:B------:R-:W-:-:S04]  /*4e20*/  LOP3.LUT R3, RZ, R3, RZ, 0x33, !PT ;  /* 0x00000003ff037212 */ /* 0x000fc800078e33ff */
[C---:B---3--:R-:W-:Y:S02]  /*4e30*/  SEL R6, R3.reuse, R6, !P4 ;  /* 0x0000000603067207 */ /* 0x048fe40006000000 */
[----:B----4-:R-:W-:-:S03]  /*4e40*/  SEL R5, R3, R5, !P4 ;  /* 0x0000000503057207 */ /* 0x010fc60006000000 */
[----:B------:R0:W-:Y:S01]  /*4e50*/  STL [R1+0x70], R6 ;  /* 0x0000700601007387 */ /* 0x0001e20000100800 */
[----:B-----5:R-:W-:-:S03]  /*4e60*/  SEL R4, R3, R4, !P4 ;  /* 0x0000000403047207 */ /* 0x020fc60006000000 */
[----:B0-----:R-:W2:Y:S01]  /*4e70*/  LDL.LU R6, [R1+0xc74] ;  /* 0x000c740001067983 */ /* 0x001ea20000300800 */
[----:B------:R-:W-:-:S03]  /*4e80*/  SEL R61, R3, R61, !P4 ;  /* 0x0000003d033d7207 */ /* 0x000fc60006000000 */
[----:B------:R0:W-:Y:S04]  /*4e90*/  STL [R1+0x6c], R5 ;  /* 0x00006c0501007387 */ /* 0x0001e80000100800 */
[----:B0-----:R-:W3:Y:S04]  /*4ea0*/  LDL.LU R5, [R1+0xc70] ;  /* 0x000c700001057983 */ /* 0x001ee80000300800 */
[----:B------:R0:W-:Y:S04]  /*4eb0*/  STL [R1+0x68], R4 ;  /* 0x0000680401007387 */ /* 0x0001e80000100800 */
[----:B0-----:R-:W4:Y:S04]  /*4ec0*/  LDL.LU R4, [R1+0xc6c] ;  /* 0x000c6c0001047983 */ /* 0x001f280000300800 */
[----:B------:R0:W-:Y:S04]  /*4ed0*/  STL [R1+0x64], R61 ;  /* 0x0000643d01007387 */ /* 0x0001e80000100800 */
[----:B0-----:R-:W5:Y:S01]  /*4ee0*/  LDL.LU R61, [R1+0xc68] ;  /* 0x000c6800013d7983 */ /* 0x001f620000300800 */
[----:B------:R-:W-:-:S05]  /*4ef0*/  SEL R37, R3, R37, !P4 ;  /* 0x0000002503257207 */ /* 0x000fca0006000000 */
[----:B------:R0:W-:Y:S02]  /*4f00*/  STL [R1+0x60], R37 ;  /* 0x0000602501007387 */ /* 0x0001e40000100800 */
[----:B0-----:R-:W-:-:S05]  /*4f10*/  SEL R37, R3, R46, !P4 ;  /* 0x0000002e03257207 */ /* 0x001fca0006000000 */
[----:B------:R4:W-:Y:S01]  /*4f20*/  STL [R1+0x5c], R37 ;  /* 0x00005c2501007387 */ /* 0x0009e20000100800 */
[C---:B------:R-:W-:Y:S02]  /*4f30*/  SEL R13, R3.reuse, R13, !P4 ;  /* 0x0000000d030d7207 */ /* 0x040fe40006000000 */
[C---:B------:R-:W-:Y:S02]  /*4f40*/  SEL R25, R3.reuse, R25, !P4 ;  /* 0x0000001903197207 */ /* 0x040fe40006000000 */
[C---:B--2---:R-:W-:Y:S02]  /*4f50*/  SEL R6, R3.reuse, R6, !P4 ;  /* 0x0000000603067207 */ /* 0x044fe40006000000 */
[C---:B----4-:R-:W-:Y:S02]  /*4f60*/  SEL R37, R3.reuse, R4, !P4 ;  /* 0x0000000403257207 */ /* 0x050fe40006000000 */
[C---:B---3--:R-:W-:Y:S02]  /*4f70*/  SEL R4, R3.reuse, R5, !P4 ;  /* 0x0000000503047207 */ /* 0x048fe40006000000 */
[----:B-----5:R-:W-:-:S05]  /*4f80*/  SEL R46, R3, R61, !P4 ;  /* 0x0000003d032e7207 */ /* 0x020fca0006000000 */
[----:B------:R-:W-:Y:S04]  /*4f90*/  STL [R1+0x58], R46 ;  /* 0x0000582e01007387 */ /* 0x000fe80000100800 */
[----:B------:R-:W-:Y:S04]  /*4fa0*/  STL [R1+0x54], R37 ;  /* 0x0000542501007387 */ /* 0x000fe80000100800 */
[----:B------:R0:W-:Y:S01]  /*4fb0*/  STL [R1+0x50], R4 ;  /* 0x0000500401007387 */ /* 0x0001e20000100800 */
[----:B------:R-:W-:-:S03]  /*4fc0*/  SEL R5, R3, R7, !P4 ;  /* 0x0000000703057207 */ /* 0x000fc60006000000 */
[----:B------:R2:W-:Y:S01]  /*4fd0*/  STL [R1+0x4c], R6 ;  /* 0x00004c0601007387 */ /* 0x0005e20000100800 */
[C---:B------:R-:W-:Y:S02]  /*4fe0*/  SEL R7, R3.reuse, R11, !P4 ;  /* 0x0000000b03077207 */ /* 0x040fe40006000000 */
[C---:B0-----:R-:W-:Y:S02]  /*4ff0*/  SEL R4, R3.reuse, R8, !P4 ;  /* 0x0000000803047207 */ /* 0x041fe40006000000 */
[C---:B------:R-:W-:Y:S02]  /*5000*/  SEL R8, R3.reuse, R9, !P4 ;  /* 0x0000000903087207 */ /* 0x040fe40006000000 */
[----:B--2---:R-:W-:-:S03]  /*5010*/  SEL R6, R3, R10, !P4 ;  /* 0x0000000a03067207 */ /* 0x004fc60006000000 */
[----:B------:R0:W-:Y:S04]  /*5020*/  STL [R1+0x48], R8 ;  /* 0x0000480801007387 */ /* 0x0001e80000100800 */
[----:B------:R2:W-:Y:S01]  /*5030*/  STL [R1+0x44], R6 ;  /* 0x0000440601007387 */ /* 0x0005e20000100800 */
[----:B0-----:R-:W-:-:S03]  /*5040*/  SEL R8, R3, R12, !P4 ;  /* 0x0000000c03087207 */ /* 0x001fc60006000000 */
[----:B--2---:R-:W2:Y:S01]  /*5050*/  LDL.LU R6, [R1+0x28] ;  /* 0x0000280001067983 */ /* 0x004ea20000300800 */
[----:B------:R-:W-:-:S03]  /*5060*/  SEL R12, R3, R14, !P4 ;  /* 0x0000000e030c7207 */ /* 0x000fc60006000000 */
[----:B------:R0:W-:Y:S01]  /*5070*/  STL [R1+0x40], R7 ;  /* 0x0000400701007387 */ /* 0x0001e20000100800 */
[----:B------:R-:W-:-:S03]  /*5080*/  SEL R11, R3, R15, !P4 ;  /* 0x0000000f030b7207 */ /* 0x000fc60006000000 */
[----:B0-----:R-:W3:Y:S04]  /*5090*/  LDL.LU R7, [R1+0x2c] ;  /* 0x00002c0001077983 */ /* 0x001ee80000300800 */
[----:B------:R0:W-:Y:S04]  /*50a0*/  STL [R1+0x3c], R8 ;  /* 0x00003c0801007387 */ /* 0x0001e80000100800 */
[----:B0-----:R-:W4:Y:S04]  /*50b0*/  LDL.LU R8, [R1+0x30] ;  /* 0x0000300001087983 */ /* 0x001f280000300800 */
[----:B------:R-:W5:Y:S04]  /*50c0*/  LDL.LU R9, [R1+0x38] ;  /* 0x0000380001097983 */ /* 0x000f680000300800 */
[----:B------:R-:W5:Y:S04]  /*50d0*/  LDL.LU R10, [R1+0x34] ;  /* 0x00003400010a7983 */ /* 0x000f680000300800 */
[----:B------:R0:W-:Y:S04]  /*50e0*/  STL [R1+0x20], R13 ;  /* 0x0000200d01007387 */ /* 0x0001e80000100800 */
[----:B------:R1:W-:Y:S04]  /*50f0*/  STL [R1+0x1c], R12 ;  /* 0x00001c0c01007387 */ /* 0x0003e80000100800 */
[----:B------:R1:W-:Y:S01]  /*5100*/  STL [R1+0x18], R11 ;  /* 0x0000180b01007387 */ /* 0x0003e20000100800 */
[----:B0-----:R-:W-:-:S02]  /*5110*/  SEL R13, R3, R16, !P4 ;  /* 0x00000010030d7207 */ /* 0x001fc40006000000 */
[----:B-1----:R-:W-:-:S03]  /*5120*/  SEL R12, R3, R17, !P4 ;  /* 0x00000011030c7207 */ /* 0x002fc60006000000 */
[----:B------:R0:W-:Y:S01]  /*5130*/  STL [R1+0x14], R13 ;  /* 0x0000140d01007387 */ /* 0x0001e20000100800 */
[----:B------:R-:W-:-:S03]  /*5140*/  SEL R11, R3, R18, !P4 ;  /* 0x00000012030b7207 */ /* 0x000fc60006000000 */
[----:B------:R1:W-:Y:S01]  /*5150*/  STL [R1+0x10], R12 ;  /* 0x0000100c01007387 */ /* 0x0003e20000100800 */
[----:B------:R-:W-:-:S03]  /*5160*/  SEL R61, R3, R22, !P4 ;  /* 0x00000016033d7207 */ /* 0x000fc60006000000 */
[----:B------:R1:W-:Y:S01]  /*5170*/  STL [R1+0xc], R11 ;  /* 0x00000c0b01007387 */ /* 0x0003e20000100800 */
[C---:B0-----:R-:W-:Y:S02]  /*5180*/  SEL R13, R3.reuse, R19, !P4 ;  /* 0x00000013030d7207 */ /* 0x041fe40006000000 */
[----:B-1----:R-:W-:-:S03]  /*5190*/  SEL R12, R3, R20, !P4 ;  /* 0x00000014030c7207 */ /* 0x002fc60006000000 */
[----:B------:R-:W-:Y:S01]  /*51a0*/  STL [R1+0x8], R13 ;  /* 0x0000080d01007387 */ /* 0x000fe20000100800 */
[C---:B------:R-:W-:Y:S02]  /*51b0*/  SEL R46, R3.reuse, R23, !P4 ;  /* 0x00000017032e7207 */ /* 0x040fe40006000000 */
[C---:B------:R-:W-:Y:S01]  /*51c0*/  SEL R11, R3.reuse, R21, !P4 ;  /* 0x00000015030b7207 */ /* 0x040fe20006000000 */
[----:B------:R0:W-:Y:S01]  /*51d0*/  STL [R1+0x4], R12 ;  /* 0x0000040c01007387 */ /* 0x0001e20000100800 */
[----:B------:R-:W-:-:S03]  /*51e0*/  SEL R37, R3, R24, !P4 ;  /* 0x0000001803257207 */ /* 0x000fc60006000000 */
[----:B------:R-:W-:Y:S04]  /*51f0*/  STL [R1+0xc54], R61 ;  /* 0x000c543d01007387 */ /* 0x000fe80000100800 */
[----:B------:R1:W-:Y:S01]  /*5200*/  STL [R1], R11 ;  /* 0x0000000b01007387 */ /* 0x0003e20000100800 */
[----:B0-----:R-:W-:-:S03]  /*5210*/  SEL R12, R3, R2, !P4 ;  /* 0x00000002030c7207 */ /* 0x001fc60006000000 */
[----:B------:R-:W-:Y:S04]  /*5220*/  STL [R1+0xc58], R46 ;  /* 0x000c582e01007387 */ /* 0x000fe80000100800 */
[----:B------:R-:W-:Y:S04]  /*5230*/  STL [R1+0xc5c], R37 ;  /* 0x000c5c2501007387 */ /* 0x000fe80000100800 */
[----:B------:R-:W-:Y:S04]  /*5240*/  STL [R1+0xc60], R25 ;  /* 0x000c601901007387 */ /* 0x000fe80000100800 */
[----:B------:R-:W5:Y:S04]  /*5250*/  LDL.LU R2, [R1+0xc64] ;  /* 0x000c640001027983 */ /* 0x000f680000300800 */
        /* <DEDUP_REMOVED lines=9> */
[----:B-1----:R-:W5:Y:S04]  /*52f0*/  LDL.LU R11, [R1+0x4c] ;  /* 0x00004c00010b7983 */ /* 0x002f680000300800 */
[----:B------:R-:W5:Y:S01]  /*5300*/  LDL.LU R22, [R1+0x48] ;  /* 0x0000480001167983 */ /* 0x000f620000300800 */
[----:B------:R-:W0:Y:S01]  /*5310*/  S2R R0, SR_TID.X ;  /* 0x0000000000007919 */ /* 0x000e220000002100 */
[----:B------:R-:W-:-:S02]  /*5320*/  @!P0 IMAD.MOV R49, RZ, RZ, -R49 ;  /* 0x000000ffff318224 */ /* 0x000fc400078e0a31 */
[----:B------:R-:W-:Y:S02]  /*5330*/  @!P6 IMAD.MOV R54, RZ, RZ, -R54 ;  /* 0x000000ffff36e224 */ /* 0x000fe400078e0a36 */
[----:B------:R-:W-:Y:S02]  /*5340*/  @!P1 IMAD.MOV R48, RZ, RZ, -R48 ;  /* 0x000000ffff309224 */ /* 0x000fe400078e0a30 */
[----:B------:R-:W-:Y:S01]  /*5350*/  @!P3 IMAD.MOV R33, RZ, RZ, -R33 ;  /* 0x000000ffff21b224 */ /* 0x000fe200078e0a21 */
[C---:B------:R-:W-:Y:S01]  /*5360*/  SEL R26, R3.reuse, R26, !P4 ;  /* 0x0000001a031a7207 */ /* 0x040fe20006000000 */
[----:B------:R-:W5:Y:S01]  /*5370*/  LDL.LU R23, [R1+0x44] ;  /* 0x0000440001177983 */ /* 0x000f620000300800 */
[C---:B------:R-:W-:Y:S02]  /*5380*/  SEL R27, R3.reuse, R27, !P4 ;  /* 0x0000001b031b7207 */ /* 0x040fe40006000000 */
[C---:B------:R-:W-:Y:S02]  /*5390*/  SEL R28, R3.reuse, R28, !P4 ;  /* 0x0000001c031c7207 */ /* 0x040fe40006000000 */
[----:B------:R-:W-:-:S02]  /*53a0*/  SEL R29, R3, R29, !P4 ;  /* 0x0000001d031d7207 */ /* 0x000fc40006000000 */
[C---:B------:R-:W-:Y:S02]  /*53b0*/  SEL R30, R3.reuse, R30, !P4 ;  /* 0x0000001e031e7207 */ /* 0x040fe40006000000 */
[C---:B------:R-:W-:Y:S02]  /*53c0*/  SEL R31, R3.reuse, R31, !P4 ;  /* 0x0000001f031f7207 */ /* 0x040fe40006000000 */
[C---:B------:R-:W-:Y:S02]  /*53d0*/  SEL R34, R3.reuse, R34, !P4 ;  /* 0x0000002203227207 */ /* 0x040fe40006000000 */
[----:B------:R-:W-:Y:S02]  /*53e0*/  SEL R35, R3, R35, !P4 ;  /* 0x0000002303237207 */ /* 0x000fe40006000000 */
[----:B0-----:R-:W-:-:S05]  /*53f0*/  LOP3.LUT R0, R0, 0x1f, RZ, 0xc0, !PT ;  /* 0x0000001f00007812 */ /* 0x001fca00078ec0ff */
[----:B------:R-:W-:Y:S01]  /*5400*/  IMAD R0, R0, UR6, RZ ;  /* 0x0000000600007c24 */ /* 0x000fe2000f8e02ff */
[C---:B------:R-:W-:Y:S02]  /*5410*/  SEL R36, R3.reuse, R36, !P4 ;  /* 0x0000002403247207 */ /* 0x040fe40006000000 */
[C---:B------:R-:W-:Y:S02]  /*5420*/  SEL R38, R3.reuse, R38, !P4 ;  /* 0x0000002603267207 */ /* 0x040fe40006000000 */
[C---:B------:R-:W-:Y:S02]  /*5430*/  SEL R39, R3.reuse, R39, !P4 ;  /* 0x0000002703277207 */ /* 0x040fe40006000000 */
[C---:B------:R-:W-:Y:S02]  /*5440*/  SEL R40, R3.reuse, R40, !P4 ;  /* 0x0000002803287207 */ /* 0x040fe40006000000 */
[C---:B------:R-:W-:Y:S02]  /*5450*/  SEL R41, R3.reuse, R41, !P4 ;  /* 0x0000002903297207 */ /* 0x040fe40006000000 */
[----:B------:R-:W-:-:S02]  /*5460*/  SEL R56, R3, R56, !P4 ;  /* 0x0000003803387207 */ /* 0x000fc40006000000 */
        /* <DEDUP_REMOVED lines=14> */
[C---:B------:R-:W-:Y:S01]  /*5550*/  SEL R49, R3.reuse, R49, !P4 ;  /* 0x0000003103317207 */ /* 0x040fe20006000000 */
[----:B------:R-:W-:Y:S02]  /*5560*/  @!P5 IMAD.MOV R32, RZ, RZ, -R32 ;  /* 0x000000ffff20d224 */ /* 0x000fe400078e0a20 */
[----:B------:R-:W-:Y:S01]  /*5570*/  @!P2 IMAD.MOV R59, RZ, RZ, -R59 ;  /* 0x000000ffff3ba224 */ /* 0x000fe200078e0a3b */
[C---:B--2---:R-:W-:Y:S02]  /*5580*/  SEL R6, R3.reuse, R6, !P4 ;  /* 0x0000000603067207 */ /* 0x044fe40006000000 */
[----:B---3--:R-:W-:-:S02]  /*5590*/  SEL R7, R3, R7, !P4 ;  /* 0x0000000703077207 */ /* 0x008fc40006000000 */
[C---:B----4-:R-:W-:Y:S02]  /*55a0*/  SEL R8, R3.reuse, R8, !P4 ;  /* 0x0000000803087207 */ /* 0x050fe40006000000 */
[C---:B-----5:R-:W-:Y:S02]  /*55b0*/  SEL R9, R3.reuse, R9, !P4 ;  /* 0x0000000903097207 */ /* 0x060fe40006000000 */
[----:B------:R-:W-:Y:S02]  /*55c0*/  SEL R10, R3, R10, !P4 ;  /* 0x0000000a030a7207 */ /* 0x000fe40006000000 */
[----:B------:R-:W-:Y:S02]  /*55d0*/  IADD3 R3, P4, PT, R0, UR10, RZ ;  /* 0x0000000a00037c10 */ /* 0x000fe4000ff9e0ff */
[----:B------:R-:W-:Y:S01]  /*55e0*/  ISETP.NE.AND P0, PT, R2, RZ, PT ;  /* 0x000000ff0200720c */ /* 0x000fe20003f05270 */
[----:B------:R-:W-:Y:S01]  /*55f0*/  IMAD R22, R22, UR7, RZ ;  /* 0x0000000716167c24 */ /* 0x000fe2000f8e02ff */
[----:B------:R-:W-:Y:S01]  /*5600*/  LOP3.LUT R2, RZ, R2, RZ, 0x33, !PT ;  /* 0x00000002ff027212 */ /* 0x000fe200078e33ff */
[----:B------:R-:W-:Y:S01]  /*5610*/  IMAD R21, R21, UR7, RZ ;  /* 0x0000000715157c24 */ /* 0x000fe2000f8e02ff */
[----:B------:R-:W0:Y:S02]  /*5620*/  LDCU UR10, c[0x0][0x3a8] ;  /* 0x00007500ff0a77ac */ /* 0x000e240008000800 */
[----:B------:R-:W-:-:S02]  /*5630*/  SEL R24, R2, R48, !P0 ;  /* 0x0000003002187207 */ /* 0x000fc40004000000 */
[----:B------:R-:W-:-:S03]  /*5640*/  SEL R0, R2, R33, !P0 ;  /* 0x0000002102007207 */ /* 0x000fc60004000000 */
[----:B------:R1:W-:Y:S04]  /*5650*/  STL [R1+0x30], R24 ;  /* 0x0000301801007387 */ /* 0x0003e80000100800 */
[----:B-1----:R-:W2:Y:S04]  /*5660*/  LDL.LU R24, [R1+0x40] ;  /* 0x0000400001187983 */ /* 0x002ea80000300800 */
[----:B------:R1:W-:Y:S04]  /*5670*/  STL [R1+0x2c], R0 ;  /* 0x00002c0001007387 */ /* 0x0003e80000100800 */
[----:B------:R-:W3:Y:S04]  /*5680*/  LDL.LU R33, [R1+0x20] ;  /* 0x0000200001217983 */ /* 0x000ee80000300800 */
[----:B------:R-:W4:Y:S01]  /*5690*/  LDL.LU R48, [R1+0x1c] ;  /* 0x00001c0001307983 */ /* 0x000f220000300800 */
[----:B-1----:R-:W-:-:S03]  /*56a0*/  SEL R0, R2, R32, !P0 ;  /* 0x0000002002007207 */ /* 0x002fc60004000000 */
[----:B------:R-:W5:Y:S04]  /*56b0*/  LDL.LU R25, [R1+0x14] ;  /* 0x0000140001197983 */ /* 0x000f680000300800 */
[----:B------:R-:W2:Y:S04]  /*56c0*/  LDL.LU R37, [R1+0x10] ;  /* 0x0000100001257983 */ /* 0x000ea80000300800 */
[----:B------:R-:W3:Y:S04]  /*56d0*/  LDL.LU R46, [R1+0xc] ;  /* 0x00000c00012e7983 */ /* 0x000ee80000300800 */
[----:B------:R-:W4:Y:S04]  /*56e0*/  LDL.LU R61, [R1+0x8] ;  /* 0x00000800013d7983 */ /* 0x000f280000300800 */
[----:B------:R-:W4:Y:S04]  /*56f0*/  LDL.LU R32, [R1+0x3c] ;  /* 0x00003c0001207983 */ /* 0x000f280000300800 */
[----:B------:R1:W-:Y:S02]  /*5700*/  STL [R1+0x28], R0 ;  /* 0x0000280001007387 */ /* 0x0003e40000100800 */
[----:B-1----:R-:W-:-:S02]  /*5710*/  SEL R0, R2, R59, !P0 ;  /* 0x0000003b02007207 */ /* 0x002fc40004000000 */
[----:B------:R-:W1:Y:S02]  /*5720*/  S2R R59, SR_TID.X ;  /* 0x00000000003b7919 */ /* 0x000e640000002100 */
[----:B-1----:R-:W-:-:S05]  /*5730*/  LOP3.LUT R59, R59, 0x1f, RZ, 0xc0, !PT ;  /* 0x0000001f3b3b7812 */ /* 0x002fca00078ec0ff */
[----:B------:R-:W-:Y:S02]  /*5740*/  IMAD R2, R59, UR6, RZ ;  /* 0x000000063b027c24 */ /* 0x000fe4000f8e02ff */
[----:B------:R-:W4:Y:S04]  /*5750*/  LDL.LU R59, [R1+0x18] ;  /* 0x00001800013b7983 */ /* 0x000f280000300800 */
[----:B------:R1:W-:Y:S04]  /*5760*/  STL [R1+0xc4c], R0 ;  /* 0x000c4c0001007387 */ /* 0x0003e80000100800 */
[----:B-1----:R-:W4:Y:S04]  /*5770*/  LDL.LU R0, [R1] ;  /* 0x0000000001007983 */ /* 0x002f280000300800 */
[----:B------:R1:W-:Y:S04]  /*5780*/  STL [R1+0xc50], R22 ;  /* 0x000c501601007387 */ /* 0x0003e80000100800 */
[----:B-1----:R-:W4:Y:S01]  /*5790*/  LDL.LU R22, [R1+0x4] ;  /* 0x0000040001167983 */ /* 0x002f220000300800 */
[----:B------:R-:W-:-:S02]  /*57a0*/  IMAD R20, R20, UR7, RZ ;  /* 0x0000000714147c24 */ /* 0x000fc4000f8e02ff */
[----:B------:R-:W-:Y:S02]  /*57b0*/  IMAD R19, R19, UR7, RZ ;  /* 0x0000000713137c24 */ /* 0x000fe4000f8e02ff */
[----:B------:R-:W-:Y:S02]  /*57c0*/  IMAD R18, R18, UR7, RZ ;  /* 0x0000000712127c24 */ /* 0x000fe4000f8e02ff */
[----:B------:R-:W-:Y:S02]  /*57d0*/  IMAD R17, R17, UR7, RZ ;  /* 0x0000000711117c24 */ /* 0x000fe4000f8e02ff */
[----:B------:R-:W-:Y:S02]  /*57e0*/  IMAD R16, R16, UR7, RZ ;  /* 0x0000000710107c24 */ /* 0x000fe4000f8e02ff */
[----:B------:R-:W-:Y:S01]  /*57f0*/  IMAD R15, R15, UR7, RZ ;  /* 0x000000070f0f7c24 */ /* 0x000fe2000f8e02ff */
[----:B------:R-:W-:Y:S01]  /*5800*/  LEA.HI.X.SX32 R2, R2, UR11, 0x1, P4 ;  /* 0x0000000b02027c11 */ /* 0x000fe2000a0f0eff */
[----:B------:R-:W-:-:S02]  /*5810*/  IMAD R14, R14, UR7, RZ ;  /* 0x000000070e0e7c24 */ /* 0x000fc4000f8e02ff */
[----:B------:R-:W-:Y:S02]  /*5820*/  IMAD R13, R13, UR7, RZ ;  /* 0x000000070d0d7c24 */ /* 0x000fe4000f8e02ff */
[----:B------:R-:W-:Y:S02]  /*5830*/  IMAD R11, R11, UR7, RZ ;  /* 0x000000070b0b7c24 */ /* 0x000fe4000f8e02ff */
[----:B------:R-:W-:Y:S02]  /*5840*/  IMAD R5, R5, UR7, RZ ;  /* 0x0000000705057c24 */ /* 0x000fe4000f8e02ff */
[----:B------:R-:W-:Y:S02]  /*5850*/  IMAD R4, R4, UR7, RZ ;  /* 0x0000000704047c24 */ /* 0x000fe4000f8e02ff */
[----:B-----5:R-:W-:Y:S02]  /*5860*/  IMAD R25, R25, UR7, RZ ;  /* 0x0000000719197c24 */ /* 0x020fe4000f8e02ff */
[----:B--2---:R-:W-:-:S03]  /*5870*/  IMAD R37, R37, UR7, RZ ;  /* 0x0000000725257c24 */ /* 0x004fc6000f8e02ff */
[----:B------:R1:W-:Y:S01]  /*5880*/  STL [R1+0x14], R25 ;  /* 0x0000141901007387 */ /* 0x0003e20000100800 */
[----:B---3--:R-:W-:Y:S02]  /*5890*/  IMAD R46, R46, UR7, RZ ;  /* 0x000000072e2e7c24 */ /* 0x008fe4000f8e02ff */
[----:B----4-:R-:W-:Y:S01]  /*58a0*/  IMAD R61, R61, UR7, RZ ;  /* 0x000000073d3d7c24 */ /* 0x010fe2000f8e02ff */
[----:B-1----:R-:W2:Y:S04]  /*58b0*/  LDL.LU R25, [R1+0xc60] ;  /* 0x000c600001197983 */ /* 0x002ea80000300800 */
[----:B------:R1:W-:Y:S04]  /*58c0*/  STL [R1+0x10], R37 ;  /* 0x0000102501007387 */ /* 0x0003e80000100800 */
[----:B-1----:R-:W3:Y:S04]  /*58d0*/  LDL.LU R37, [R1+0xc5c] ;  /* 0x000c5c0001257983 */ /* 0x002ee80000300800 */
[----:B------:R1:W-:Y:S04]  /*58e0*/  STL [R1+0xc], R46 ;  /* 0x00000c2e01007387 */ /* 0x0003e80000100800 */
[----:B-1----:R-:W4:Y:S04]  /*58f0*/  LDL.LU R46, [R1+0xc58] ;  /* 0x000c5800012e7983 */ /* 0x002f280000300800 */
[----:B------:R1:W-:Y:S04]  /*5900*/  STL [R1+0x8], R61 ;  /* 0x0000083d01007387 */ /* 0x0003e80000100800 */
[----:B-1----:R-:W5:Y:S01]  /*5910*/  LDL.LU R61, [R1+0xc54] ;  /* 0x000c5400013d7983 */ /* 0x002f620000300800 */
[----:B------:R-:W-:-:S05]  /*5920*/  IMAD R22, R22, UR7, RZ ;  /* 0x0000000716167c24 */ /* 0x000fca000f8e02ff */
[----:B------:R1:W-:Y:S02]  /*5930*/  STL [R1+0x4], R22 ;  /* 0x0000041601007387 */ /* 0x0003e40000100800 */
[----:B-1----:R-:W-:-:S05]  /*5940*/  IADD3 R22, P6, PT, R21, R3, RZ ;  /* 0x0000000315167210 */ /* 0x002fca0007fde0ff */
        /* <DEDUP_REMOVED lines=13> */
[----:B-1----:R-:W-:Y:S02]  /*5a20*/  LEA.HI.X.SX32 R22, R21, R2, 0x1, P6 ;  /* 0x0000000215167211 */ /* 0x002fe400030f0eff */
[----:B------:R-:W-:-:S03]  /*5a30*/  IADD3 R21, P6, PT, R14, R3, RZ ;  /* 0x000000030e157210 */ /* 0x000fc60007fde0ff */
[----:B------:R1:W-:Y:S02]  /*5a40*/  STL [R1+0x564], R22 ;  /* 0x0005641601007387 */ /* 0x0003e40000100800 */
[----:B-1----:R-:W-:Y:S02]  /*5a50*/  LEA.HI.X.SX32 R22, R20, R2, 0x1, P5 ;  /* 0x0000000214167211 */ /* 0x002fe400028f0eff */
[----:B------:R-:W2:Y:S04]  /*5a60*/  LDL.LU R20, [R1+0x8] ;  /* 0x0000080001147983 */ /* 0x000ea80000300800 */
[----:B------:R1:W-:Y:S04]  /*5a70*/  STL [R1+0x5a0], R21 ;  /* 0x0005a01501007387 */ /* 0x0003e80000100800 */
[----:B-1----:R-:W2:Y:S04]  /*5a80*/  LDL.LU R21, [R1+0x4] ;  /* 0x0000040001157983 */ /* 0x002ea80000300800 */
[----:B------:R1:W-:Y:S02]  /*5a90*/  STL [R1+0x56c], R22 ;  /* 0x00056c1601007387 */ /* 0x0003e40000100800 */
[----:B-1----:R-:W-:-:S05]  /*5aa0*/  IADD3 R22, P5, PT, R13, R3, RZ ;  /* 0x000000030d167210 */ /* 0x002fca0007fbe0ff */
[----:B------:R1:W-:Y:S02]  /*5ab0*/  STL [R1+0x5a8], R22 ;  /* 0x0005a81601007387 */ /* 0x0003e40000100800 */
[----:B-1----:R-:W-:Y:S02]  /*5ac0*/  LEA.HI.X.SX32 R22, R19, R2, 0x1, P3 ;  /* 0x0000000213167211 */ /* 0x002fe400018f0eff */
[----:B------:R-:W2:Y:S04]  /*5ad0*/  LDL.LU R19, [R1+0xc] ;  /* 0x00000c0001137983 */ /* 0x000ea80000300800 */
        /* <DEDUP_REMOVED lines=12> */
[----:B------:R1:W-:Y:S04]  /*5ba0*/  STL [R1+0x5c0], R22 ;  /* 0x0005c01601007387 */ /* 0x0003e80000100800 */
[----:B-1----:R-:W2:Y:S01]  /*5bb0*/  LDL.LU R22, [R1+0xc50] ;  /* 0x000c500001167983 */ /* 0x002ea20000300800 */
[----:B------:R-:W-:Y:S01]  /*5bc0*/  LEA.HI.X.SX32 R16, R16, R2, 0x1, P0 ;  /* 0x0000000210107211 */ /* 0x000fe200000f0eff */
[----:B------:R-:W-:-:S04]  /*5bd0*/  IMAD R23, R23, UR7, RZ ;  /* 0x0000000717177c24 */ /* 0x000fc8000f8e02ff */
[----:B------:R1:W-:Y:S01]  /*5be0*/  STL [R1+0x58c], R16 ;  /* 0x00058c1001007387 */ /* 0x0003e20000100800 */
[----:B------:R-:W-:Y:S02]  /*5bf0*/  IMAD R24, R24, UR7, RZ ;  /* 0x0000000718187c24 */ /* 0x000fe4000f8e02ff */
[----:B------:R-:W-:Y:S01]  /*5c00*/  IMAD R32, R32, UR7, RZ ;  /* 0x0000000720207c24 */ /* 0x000fe2000f8e02ff */
[----:B------:R-:W-:Y:S01]  /*5c10*/  LEA.HI.X.SX32 R11, R11, R2, 0x1, P3 ;  /* 0x000000020b0b7211 */ /* 0x000fe200018f0eff */
[----:B------:R-:W-:Y:S02]  /*5c20*/  IMAD R33, R33, UR7, RZ ;  /* 0x0000000721217c24 */ /* 0x000fe4000f8e02ff */
[----:B------:R-:W-:Y:S02]  /*5c30*/  IMAD R48, R48, UR7, RZ ;  /* 0x0000000730307c24 */ /* 0x000fe4000f8e02ff */
[----:B------:R-:W-:Y:S02]  /*5c40*/  IMAD R59, R59, UR7, RZ ;  /* 0x000000073b3b7c24 */ /* 0x000fe4000f8e02ff */
[----:B------:R-:W-:-:S02]  /*5c50*/  IMAD R0, R0, UR7, RZ ;  /* 0x0000000700007c24 */ /* 0x000fc4000f8e02ff */
[----:B-----5:R-:W-:Y:S02]  /*5c60*/  IMAD R61, R61, UR7, RZ ;  /* 0x000000073d3d7c24 */ /* 0x020fe4000f8e02ff */
[----:B----4-:R-:W-:Y:S02]  /*5c70*/  IMAD R46, R46, UR7, RZ ;  /* 0x000000072e2e7c24 */ /* 0x010fe4000f8e02ff */
[----:B---3--:R-:W-:Y:S02]  /*5c80*/  IMAD R37, R37, UR7, RZ ;  /* 0x0000000725257c24 */ /* 0x008fe4000f8e02ff */
[----:B--2---:R-:W-:Y:S02]  /*5c90*/  IMAD R25, R25, UR7, RZ ;  /* 0x0000000719197c24 */ /* 0x004fe4000f8e02ff */
[----:B------:R-:W-:Y:S02]  /*5ca0*/  IMAD R26, R26, UR7, RZ ;  /* 0x000000071a1a7c24 */ /* 0x000fe4000f8e02ff */
[----:B------:R-:W-:-:S02]  /*5cb0*/  IMAD R27, R27, UR7, RZ ;  /* 0x000000071b1b7c24 */ /* 0x000fc4000f8e02ff */
[----:B------:R-:W-:Y:S02]  /*5cc0*/  IMAD R28, R28, UR7, RZ ;  /* 0x000000071c1c7c24 */ /* 0x000fe4000f8e02ff */
[----:B------:R-:W-:Y:S02]  /*5cd0*/  IMAD R29, R29, UR7, RZ ;  /* 0x000000071d1d7c24 */ /* 0x000fe4000f8e02ff */
[----:B------:R-:W-:Y:S02]  /*5ce0*/  IMAD R30, R30, UR7, RZ ;  /* 0x000000071e1e7c24 */ /* 0x000fe4000f8e02ff */
[----:B------:R-:W-:Y:S02]  /*5cf0*/  IMAD R31, R31, UR7, RZ ;  /* 0x000000071f1f7c24 */ /* 0x000fe4000f8e02ff */
        /* <DEDUP_REMOVED lines=17> */
[----:B------:R-:W-:Y:S01]  /*5e10*/  IMAD R43, R43, UR7, RZ ;  /* 0x000000072b2b7c24 */ /* 0x000fe2000f8e02ff */
[----:B-1----:R-:W-:-:S05]  /*5e20*/  IADD3 R16, P0, PT, R22, R3, RZ ;  /* 0x0000000316107210 */ /* 0x002fca0007f1e0ff */
[----:B------:R1:W-:Y:S02]  /*5e30*/  STL [R1+0x5c8], R16 ;  /* 0x0005c81001007387 */ /* 0x0003e40000100800 */
[----:B-1----:R-:W-:Y:S02]  /*5e40*/  LEA.HI.X.SX32 R16, R15, R2, 0x1, P4 ;  /* 0x000000020f107211 */ /* 0x002fe400020f0eff */
[----:B------:R-:W-:-:S03]  /*5e50*/  IADD3 R15, P4, PT, R23, R3, RZ ;  /* 0x00000003170f7210 */ /* 0x000fc60007f9e0ff */
[----:B------:R1:W-:Y:S04]  /*5e60*/  STL [R1+0x594], R16 ;  /* 0x0005941001007387 */ /* 0x0003e80000100800 */
[----:B------:R2:W-:Y:S01]  /*5e70*/  STL [R1+0x5d0], R15 ;  /* 0x0005d00f01007387 */ /* 0x0005e20000100800 */
[-C--:B-1----:R-:W-:Y:S02]  /*5e80*/  LEA.HI.X.SX32 R16, R14, R2.reuse, 0x1, P6 ;  /* 0x000000020e107211 */ /* 0x082fe400030f0eff */
[----:B------:R-:W-:Y:S02]  /*5e90*/  LEA.HI.X.SX32 R14, R13, R2, 0x1, P5 ;  /* 0x000000020d0e7211 */ /* 0x000fe400028f0eff */
[-C--:B--2---:R-:W-:Y:S02]  /*5ea0*/  IADD3 R15, P6, PT, R24, R3.reuse, RZ ;  /* 0x00000003180f7210 */ /* 0x084fe40007fde0ff */
[-C--:B------:R-:W-:Y:S01]  /*5eb0*/  IADD3 R13, P5, PT, R32, R3.reuse, RZ ;  /* 0x00000003200d7210 */ /* 0x080fe20007fbe0ff */
[----:B------:R-:W-:Y:S04]  /*5ec0*/  STL [R1+0x59c], R16 ;  /* 0x00059c1001007387 */ /* 0x000fe80000100800 */
[----:B------:R-:W-:Y:S04]  /*5ed0*/  STL [R1+0x5d8], R15 ;  /* 0x0005d80f01007387 */ /* 0x000fe80000100800 */
[----:B------:R1:W-:Y:S04]  /*5ee0*/  STL [R1+0x5a4], R14 ;  /* 0x0005a40e01007387 */ /* 0x0003e80000100800 */
[----:B------:R2:W-:Y:S04]  /*5ef0*/  STL [R1+0x5e0], R13 ;  /* 0x0005e00d01007387 */ /* 0x0005e80000100800 */
[----:B------:R3:W-:Y:S01]  /*5f00*/  STL [R1+0x5ac], R11 ;  /* 0x0005ac0b01007387 */ /* 0x0007e20000100800 */
[----:B-1----:R-:W-:-:S02]  /*5f10*/  IADD3 R14, P3, PT, R33, R3, RZ ;  /* 0x00000003210e7210 */ /* 0x002fc40007f7e0ff */
[-C--:B--2---:R-:W-:Y:S02]  /*5f20*/  LEA.HI.X.SX32 R13, R5, R2.reuse, 0x1, P2 ;  /* 0x00000002050d7211 */ /* 0x084fe400010f0eff */
[----:B------:R-:W-:Y:S02]  /*5f30*/  LEA.HI.X.SX32 R5, R4, R2, 0x1, P1 ;  /* 0x0000000204057211 */ /* 0x000fe400008f0eff */
[-C--:B---3--:R-:W-:Y:S01]  /*5f40*/  IADD3 R11, P2, PT, R48, R3.reuse, RZ ;  /* 0x00000003300b7210 */ /* 0x088fe20007f5e0ff */
[----:B------:R-:W-:Y:S01]  /*5f50*/  STL [R1+0x5ec], R14 ;  /* 0x0005ec0e01007387 */ /* 0x000fe20000100800 */
[----:B------:R-:W-:-:S03]  /*5f60*/  IADD3 R4, P1, PT, R59, R3, RZ ;  /* 0x000000033b047210 */ /* 0x000fc60007f3e0ff */
[----:B------:R-:W-:Y:S04]  /*5f70*/  STL [R1+0x5b4], R13 ;  /* 0x0005b40d01007387 */ /* 0x000fe80000100800 */
[----:B------:R1:W-:Y:S04]  /*5f80*/  STL [R1+0x5f4], R11 ;  /* 0x0005f40b01007387 */ /* 0x0003e80000100800 */
[----:B------:R2:W-:Y:S04]  /*5f90*/  STL [R1+0x5bc], R5 ;  /* 0x0005bc0501007387 */ /* 0x0005e80000100800 */
[----:B------:R3:W-:Y:S01]  /*5fa0*/  STL [R1+0x5fc], R4 ;  /* 0x0005fc0401007387 */ /* 0x0007e20000100800 */
[----:B-1----:R-:W-:-:S02]  /*5fb0*/  LEA.HI.X.SX32 R11, R22, R2, 0x1, P0 ;  /* 0x00000002160b7211 */ /* 0x002fc400000f0eff */
[----:B--2---:R-:W-:-:S03]  /*5fc0*/  IADD3 R5, P0, PT, R17, R3, RZ ;  /* 0x0000000311057210 */ /* 0x004fc60007f1e0ff */
[----:B------:R1:W-:Y:S01]  /*5fd0*/  STL [R1+0x5c4], R11 ;  /* 0x0005c40b01007387 */ /* 0x0003e20000100800 */
[----:B---3--:R-:W-:-:S03]  /*5fe0*/  LEA.HI.X.SX32 R4, R23, R2, 0x1, P4 ;  /* 0x0000000217047211 */ /* 0x008fc600020f0eff */
[----:B------:R2:W-:Y:S04]  /*5ff0*/  STL [R1+0x604], R5 ;  /* 0x0006040501007387 */ /* 0x0005e80000100800 */
[----:B------:R3:W-:Y:S01]  /*6000*/  STL [R1+0x5cc], R4 ;  /* 0x0005cc0401007387 */ /* 0x0007e20000100800 */
[----:B-1----:R-:W-:Y:S02]  /*6010*/  IADD3 R11, P4, PT, R18, R3, RZ ;  /* 0x00000003120b7210 */ /* 0x002fe40007f9e0ff */
[----:B--2---:R-:W-:-:S03]  /*6020*/  LEA.HI.X.SX32 R5, R24, R2, 0x1, P6 ;  /* 0x0000000218057211 */ /* 0x004fc600030f0eff */
[----:B------:R1:W-:Y:S01]  /*6030*/  STL [R1+0x60c], R11 ;  /* 0x00060c0b01007387 */ /* 0x0003e20000100800 */
[----:B---3--:R-:W-:-:S03]  /*6040*/  IADD3 R4, P6, PT, R19, R3, RZ ;  /* 0x0000000313047210 */ /* 0x008fc60007fde0ff */
[----:B------:R2:W-:Y:S04]  /*6050*/  STL [R1+0x5d4], R5 ;  /* 0x0005d40501007387 */ /* 0x0005e80000100800 */
[----:B------:R3:W-:Y:S01]  /*6060*/  STL [R1+0x614], R4 ;  /* 0x0006140401007387 */ /* 0x0007e20000100800 */
[----:B-1----:R-:W-:Y:S02]  /*6070*/  LEA.HI.X.SX32 R11, R32, R2, 0x1, P5 ;  /* 0x00000002200b7211 */ /* 0x002fe400028f0eff */
        /* <DEDUP_REMOVED lines=33> */
[----:B------:R2:W-:Y:S01]  /*6290*/  STL [R1+0x620], R5 ;  /* 0x0006200501007387 */ /* 0x0005e20000100800 */
[----:B-1----:R-:W-:-:S03]  /*62a0*/  LEA.HI.X.SX32 R11, R0, R2, 0x1, P2 ;  /* 0x00000002000b7211 */ /* 0x002fc600010f0eff */
[----:B------:R-:W3:Y:S01]  /*62b0*/  LDL.LU R0, [R1+0xc4c] ;  /* 0x000c4c0001007983 */ /* 0x000ee20000300800 */
[----:B--2---:R-:W-:-:S03]  /*62c0*/  IADD3 R5, P2, PT, R28, R3, RZ ;  /* 0x000000031c057210 */ /* 0x004fc60007f5e0ff */
[----:B------:R1:W-:Y:S04]  /*62d0*/  STL [R1+0xa5c], R4 ;  /* 0x000a5c0401007387 */ /* 0x0003e80000100800 */
[----:B------:R2:W-:Y:S01]  /*62e0*/  STL [R1+0xa28], R11 ;  /* 0x000a280b01007387 */ /* 0x0005e20000100800 */
[----:B-1----:R-:W-:-:S03]  /*62f0*/  LEA.HI.X.SX32 R4, R61, R2, 0x1, P1 ;  /* 0x000000023d047211 */ /* 0x002fc600008f0eff */
[----:B------:R1:W-:Y:S01]  /*6300*/  STL [R1+0xa64], R5 ;  /* 0x000a640501007387 */ /* 0x0003e20000100800 */
[----:B--2---:R-:W-:-:S03]  /*6310*/  IADD3 R11, P1, PT, R29, R3, RZ ;  /* 0x000000031d0b7210 */ /* 0x004fc60007f3e0ff */
[----:B------:R2:W-:Y:S01]  /*6320*/  STL [R1+0xa30], R4 ;  /* 0x000a300401007387 */ /* 0x0005e20000100800 */
[----:B-1----:R-:W-:-:S03]  /*6330*/  LEA.HI.X.SX32 R5, R46, R2, 0x1, P0 ;  /* 0x000000022e057211 */ /* 0x002fc600000f0eff */
[----:B------:R1:W-:Y:S01]  /*6340*/  STL [R1+0xa6c], R11 ;  /* 0x000a6c0b01007387 */ /* 0x0003e20000100800 */
[----:B--2---:R-:W-:-:S03]  /*6350*/  IADD3 R4, P0, PT, R30, R3, RZ ;  /* 0x000000031e047210 */ /* 0x004fc60007f1e0ff */
[----:B------:R2:W-:Y:S04]  /*6360*/  STL [R1+0xa38], R5 ;  /* 0x000a380501007387 */ /* 0x0005e80000100800 */
[----:B------:R4:W-:Y:S01]  /*6370*/  STL [R1+0xa74], R4 ;  /* 0x000a740401007387 */ /* 0x0009e20000100800 */
[----:B-1----:R-:W-:Y:S02]  /*6380*/  LEA.HI.X.SX32 R11, R37, R2, 0x1, P4 ;  /* 0x00000002250b7211 */ /* 0x002fe400020f0eff */
[----:B--2---:R-:W-:-:S03]  /*6390*/  IADD3 R5, P4, PT, R31, R3, RZ ;  /* 0x000000031f057210 */ /* 0x004fc60007f9e0ff */
[----:B------:R1:W-:Y:S01]  /*63a0*/  STL [R1+0xa40], R11 ;  /* 0x000a400b01007387 */ /* 0x0003e20000100800 */
[----:B----4-:R-:W-:-:S03]  /*63b0*/  LEA.HI.X.SX32 R4, R25, R2, 0x1, P6 ;  /* 0x0000000219047211 */ /* 0x010fc600030f0eff */
[----:B------:R2:W-:Y:S04]  /*63c0*/  STL [R1+0xa7c], R5 ;  /* 0x000a7c0501007387 */ /* 0x0005e80000100800 */
[----:B------:R4:W-:Y:S01]  /*63d0*/  STL [R1+0xa48], R4 ;  /* 0x000a480401007387 */ /* 0x0009e20000100800 */
[----:B-1----:R-:W-:Y:S02]  /*63e0*/  IADD3 R11, P6, PT, R34, R3, RZ ;  /* 0x00000003220b7210 */ /* 0x002fe40007fde0ff */
[----:B--2---:R-:W-:-:S03]  /*63f0*/  LEA.HI.X.SX32 R5, R26, R2, 0x1, P5 ;  /* 0x000000021a057211 */ /* 0x004fc600028f0eff */
[----:B------:R1:W-:Y:S01]  /*6400*/  STL [R1+0xa84], R11 ;  /* 0x000a840b01007387 */ /* 0x0003e20000100800 */
[----:B----4-:R-:W-:-:S03]  /*6410*/  IADD3 R4, P5, PT, R35, R3, RZ ;  /* 0x0000000323047210 */ /* 0x010fc60007fbe0ff */
        /* <DEDUP_REMOVED lines=34> */
[----:B------:R-:W-:Y:S01]  /*6640*/  STL [R1+0xacc], R11 ;  /* 0x000acc0b01007387 */ /* 0x000fe20000100800 */
[----:B------:R-:W-:Y:S02]  /*6650*/  LEA.HI.X.SX32 R6, R7, R2, 0x1, P1 ;  /* 0x0000000207067211 */ /* 0x000fe400008f0eff */
[-C--:B----4-:R-:W-:Y:S01]  /*6660*/  IADD3 R4, P2, PT, R12, R3.reuse, RZ ;  /* 0x000000030c047210 */ /* 0x090fe20007f5e0ff */
[----:B------:R1:W-:Y:S04]  /*6670*/  STL [R1+0xa98], R5 ;  /* 0x000a980501007387 */ /* 0x0003e80000100800 */
[----:B------:R2:W-:Y:S01]  /*6680*/  STL [R1+0xad4], R4 ;  /* 0x000ad40401007387 */ /* 0x0005e20000100800 */
[----:B-1----:R-:W-:-:S03]  /*6690*/  IADD3 R5, P1, PT, R40, R3, RZ ;  /* 0x0000000328057210 */ /* 0x002fc60007f3e0ff */
[----:B------:R1:W-:Y:S01]  /*66a0*/  STL [R1+0xaa0], R6 ;  /* 0x000aa00601007387 */ /* 0x0003e20000100800 */
[----:B--2---:R-:W-:-:S03]  /*66b0*/  LEA.HI.X.SX32 R4, R8, R2, 0x1, P0 ;  /* 0x0000000208047211 */ /* 0x004fc600000f0eff */
        /* <DEDUP_REMOVED lines=22> */
[----:B------:R-:W-:Y:S01]  /*6820*/  STL [R1+0xad0], R6 ;  /* 0x000ad00601007387 */ /* 0x000fe20000100800 */
[----:B--2---:R-:W-:-:S03]  /*6830*/  LEA.HI.X.SX32 R4, R40, R2, 0x1, P1 ;  /* 0x0000000228047211 */ /* 0x004fc600008f0eff */
[----:B------:R-:W2:Y:S04]  /*6840*/  LDL.LU R19, [R1+0x30] ;  /* 0x0000300001137983 */ /* 0x000ea80000300800 */
[----:B------:R-:W-:Y:S04]  /*6850*/  STL [R1+0xb0c], R5 ;  /* 0x000b0c0501007387 */ /* 0x000fe80000100800 */
[----:B------:R-:W4:Y:S04]  /*6860*/  LDL.LU R20, [R1+0x2c] ;  /* 0x00002c0001147983 */ /* 0x000f280000300800 */
[----:B------:R1:W-:Y:S04]  /*6870*/  STL [R1+0xad8], R4 ;  /* 0x000ad80401007387 */ /* 0x0003e80000100800 */
[----:B------:R-:W5:Y:S01]  /*6880*/  LDL.LU R21, [R1+0x28] ;  /* 0x0000280001157983 */ /* 0x000f620000300800 */
[----:B------:R-:W-:-:S02]  /*6890*/  IMAD R42, R42, UR7, RZ ;  /* 0x000000072a2a7c24 */ /* 0x000fc4000f8e02ff */
[----:B------:R-:W-:-:S03]  /*68a0*/  IMAD R60, R60, UR7, RZ ;  /* 0x000000073c3c7c24 */ /* 0x000fc6000f8e02ff */
[-C--:B-1----:R-:W-:Y:S01]  /*68b0*/  IADD3 R4, P1, PT, R42, R3.reuse, RZ ;  /* 0x000000032a047210 */ /* 0x082fe20007f3e0ff */
[----:B------:R-:W-:Y:S01]  /*68c0*/  IMAD R57, R57, UR7, RZ ;  /* 0x0000000739397c24 */ /* 0x000fe2000f8e02ff */
[----:B------:R-:W-:Y:S02]  /*68d0*/  LEA.HI.X.SX32 R5, R41, R2, 0x1, P0 ;  /* 0x0000000229057211 */ /* 0x000fe400000f0eff */
[----:B------:R-:W-:Y:S01]  /*68e0*/  IADD3 R6, P0, PT, R60, R3, RZ ;  /* 0x000000033c067210 */ /* 0x000fe20007f1e0ff */
[----:B------:R1:W-:Y:S01]  /*68f0*/  STL [R1+0xb14], R4 ;  /* 0x000b140401007387 */ /* 0x0003e20000100800 */
[----:B------:R-:W-:-:S03]  /*6900*/  IMAD R58, R58, UR7, RZ ;  /* 0x000000073a3a7c24 */ /* 0x000fc6000f8e02ff */
[----:B------:R0:W-:Y:S01]  /*6910*/  STL [R1+0xae0], R5 ;  /* 0x000ae00501007387 */ /* 0x0001e20000100800 */
[----:B-1----:R-:W-:-:S03]  /*6920*/  LEA.HI.X.SX32 R4, R56, R2, 0x1, P4 ;  /* 0x0000000238047211 */ /* 0x002fc600020f0eff */
[----:B------:R1:W-:Y:S01]  /*6930*/  STL [R1+0xb1c], R6 ;  /* 0x000b1c0601007387 */ /* 0x0003e20000100800 */
[----:B------:R-:W-:Y:S01]  /*6940*/  IMAD R55, R55, UR7, RZ ;  /* 0x0000000737377c24 */ /* 0x000fe2000f8e02ff */
[----:B0-----:R-:W-:Y:S02]  /*6950*/  IADD3 R5, P4, PT, R57, R3, RZ ;  /* 0x0000000339057210 */ /* 0x001fe40007f9e0ff */
[----:B------:R0:W-:Y:S01]  /*6960*/  STL [R1+0xae8], R4 ;  /* 0x000ae80401007387 */ /* 0x0001e20000100800 */
[----:B-1----:R-:W-:-:S03]  /*6970*/  LEA.HI.X.SX32 R6, R47, R2, 0x1, P6 ;  /* 0x000000022f067211 */ /* 0x002fc600030f0eff */
[----:B------:R1:W-:Y:S01]  /*6980*/  STL [R1+0xb24], R5 ;  /* 0x000b240501007387 */ /* 0x0003e20000100800 */
[----:B0-----:R-:W-:-:S03]  /*6990*/  IADD3 R4, P6, PT, R58, R3, RZ ;  /* 0x000000033a047210 */ /* 0x001fc60007fde0ff */
[----:B------:R0:W-:Y:S01]  /*69a0*/  STL [R1+0xaf0], R6 ;  /* 0x000af00601007387 */ /* 0x0001e20000100800 */
[----:B------:R-:W-:-:S03]  /*69b0*/  IMAD R54, R54, UR7, RZ ;  /* 0x0000000736367c24 */ /* 0x000fc6000f8e02ff */
[----:B------:R3:W-:Y:S01]  /*69c0*/  STL [R1+0xb2c], R4 ;  /* 0x000b2c0401007387 */ /* 0x0007e20000100800 */
[----:B-1----:R-:W-:Y:S01]  /*69d0*/  LEA.HI.X.SX32 R5, R45, R2, 0x1, P5 ;  /* 0x000000022d057211 */ /* 0x002fe200028f0eff */
[----:B------:R-:W-:Y:S01]  /*69e0*/  IMAD R53, R53, UR7, RZ ;  /* 0x0000000735357c24 */ /* 0x000fe2000f8e02ff */
[----:B0-----:R-:W-:-:S03]  /*69f0*/  IADD3 R6, P5, PT, R55, R3, RZ ;  /* 0x0000000337067210 */ /* 0x001fc60007fbe0ff */
[----:B------:R0:W-:Y:S01]  /*6a00*/  STL [R1+0xaf8], R5 ;  /* 0x000af80501007387 */ /* 0x0001e20000100800 */
[----:B---3--:R-:W-:-:S03]  /*6a10*/  LEA.HI.X.SX32 R4, R44, R2, 0x1, P3 ;  /* 0x000000022c047211 */ /* 0x008fc600018f0eff */
[----:B------:R1:W-:Y:S01]  /*6a20*/  STL [R1+0xb30], R6 ;  /* 0x000b300601007387 */ /* 0x0003e20000100800 */
[----:B------:R-:W-:-:S03]  /*6a30*/  IMAD R52, R52, UR7, RZ ;  /* 0x0000000734347c24 */ /* 0x000fc6000f8e02ff */
[----:B------:R3:W-:Y:S01]  /*6a40*/  STL [R1+0xb00], R4 ;  /* 0x000b000401007387 */ /* 0x0007e20000100800 */
[----:B0-----:R-:W-:Y:S02]  /*6a50*/  IADD3 R5, P3, PT, R54, R3, RZ ;  /* 0x0000000336057210 */ /* 0x001fe40007f7e0ff */
[----:B-1----:R-:W-:-:S03]  /*6a60*/  LEA.HI.X.SX32 R6, R43, R2, 0x1, P2 ;  /* 0x000000022b067211 */ /* 0x002fc600010f0eff */
[----:B------:R0:W-:Y:S01]  /*6a70*/  STL [R1+0xb34], R5 ;  /* 0x000b340501007387 */ /* 0x0001e20000100800 */
[----:B---3--:R-:W-:-:S03]  /*6a80*/  IADD3 R4, P2, PT, R53, R3, RZ ;  /* 0x0000000335047210 */ /* 0x008fc60007f5e0ff */
[----:B------:R1:W-:Y:S01]  /*6a90*/  STL [R1+0xb08], R6 ;  /* 0x000b080601007387 */ /* 0x0003e20000100800 */
[----:B------:R-:W-:-:S03]  /*6aa0*/  IMAD R51, R51, UR7, RZ ;  /* 0x0000000733337c24 */ /* 0x000fc6000f8e02ff */
[----:B------:R3:W-:Y:S01]  /*6ab0*/  STL [R1+0xb38], R4 ;  /* 0x000b380401007387 */ /* 0x0007e20000100800 */
[----:B0-----:R-:W-:Y:S01]  /*6ac0*/  LEA.HI.X.SX32 R5, R42, R2, 0x1, P1 ;  /* 0x000000022a057211 */ /* 0x001fe200008f0eff */
[----:B------:R-:W-:Y:S01]  /*6ad0*/  IMAD R50, R50, UR7, RZ ;  /* 0x0000000732327c24 */ /* 0x000fe2000f8e02ff */
[----:B-1----:R-:W-:-:S03]  /*6ae0*/  IADD3 R6, P1, PT, R52, R3, RZ ;  /* 0x0000000334067210 */ /* 0x002fc60007f3e0ff */
        /* <DEDUP_REMOVED lines=9> */
[----:B------:R-:W-:Y:S04]  /*6b80*/  STL [R1+0xb20], R6 ;  /* 0x000b200601007387 */ /* 0x000fe80000100800 */
[----:B------:R1:W-:Y:S01]  /*6b90*/  STL [R1+0xb44], R4 ;  /* 0x000b440401007387 */ /* 0x0003e20000100800 */
[----:B0-----:R-:W-:Y:S02]  /*6ba0*/  LEA.HI.X.SX32 R5, R58, R2, 0x1, P6 ;  /* 0x000000023a057211 */ /* 0x001fe400030f0eff */
[----:B------:R-:W-:-:S03]  /*6bb0*/  IADD3 R3, P6, PT, R49, R3, RZ ;  /* 0x0000000331037210 */ /* 0x000fc60007fde0ff */
[----:B------:R0:W-:Y:S01]  /*6bc0*/  STL [R1+0xb28], R5 ;  /* 0x000b280501007387 */ /* 0x0001e20000100800 */
[----:B-1----:R-:W-:-:S03]  /*6bd0*/  LEA.HI.X.SX32 R4, R55, R2, 0x1, P5 ;  /* 0x0000000237047211 */ /* 0x002fc600028f0eff */
[----:B------:R1:W-:Y:S04]  /*6be0*/  STL [R1+0xa20], R3 ;  /* 0x000a200301007387 */ /* 0x0003e80000100800 */
[----:B------:R3:W-:Y:S01]  /*6bf0*/  STL [R1+0x624], R4 ;  /* 0x0006240401007387 */ /* 0x0007e20000100800 */
[-C--:B0-----:R-:W-:Y:S02]  /*6c00*/  LEA.HI.X.SX32 R5, R54, R2.reuse, 0x1, P3 ;  /* 0x0000000236057211 */ /* 0x081fe400018f0eff */
[----:B-1----:R-:W-:-:S03]  /*6c10*/  LEA.HI.X.SX32 R3, R53, R2, 0x1, P2 ;  /* 0x0000000235037211 */ /* 0x002fc600010f0eff */
[----:B------:R0:W-:Y:S01]  /*6c20*/  STL [R1+0x628], R5 ;  /* 0x0006280501007387 */ /* 0x0001e20000100800 */
[----:B---3--:R-:W-:-:S03]  /*6c30*/  LEA.HI.X.SX32 R4, R52, R2, 0x1, P1 ;  /* 0x0000000234047211 */ /* 0x008fc600008f0eff */
        /* <DEDUP_REMOVED lines=8> */
[----:B0-----:R-:W-:-:S03]  /*6cc0*/  IMAD R5, R0, UR12, RZ ;  /* 0x0000000c00057c24 */ /* 0x001fc6000f8e02ff */
[----:B------:R-:W3:Y:S02]  /*6cd0*/  LDL.LU R0, [R1+0xc48] ;  /* 0x000c480001007983 */ /* 0x000ee40000300800 */
[----:B------:R-:W-:-:S04]  /*6ce0*/  IADD3 R16, P3, PT, R5, UR14, RZ ;  /* 0x0000000e05107c10 */ /* 0x000fc8000ff7e0ff */
[----:B------:R-:W-:Y:S01]  /*6cf0*/  LEA.HI.X.SX32 R12, R5, UR15, 0x1, P3 ;  /* 0x0000000f050c7c11 */ /* 0x000fe200098f0eff */
[----:B--2---:R-:W-:Y:S02]  /*6d00*/  IMAD R2, R19, UR12, RZ ;  /* 0x0000000c13027c24 */ /* 0x004fe4000f8e02ff */
[----:B----4-:R-:W-:-:S03]  /*6d10*/  IMAD R3, R20, UR12, RZ ;  /* 0x0000000c14037c24 */ /* 0x010fc6000f8e02ff */
[----:B------:R-:W-:Y:S01]  /*6d20*/  IADD3 R19, P0, PT, R2, UR14, RZ ;  /* 0x0000000e02137c10 */ /* 0x000fe2000ff1e0ff */
[----:B-----5:R-:W-:Y:S01]  /*6d30*/  IMAD R4, R21, UR12, RZ ;  /* 0x0000000c15047c24 */ /* 0x020fe2000f8e02ff */
[----:B------:R-:W-:-:S03]  /*6d40*/  IADD3 R18, P1, PT, R3, UR14, RZ ;  /* 0x0000000e03127c10 */ /* 0x000fc6000ff3e0ff */
[----:B------:R-:W-:Y:S01]  /*6d50*/  STL [R1+0x528], R19 ;  /* 0x0005281301007387 */ /* 0x000fe20000100800 */
[----:B------:R-:W-:Y:S02]  /*6d60*/  LEA.HI.X.SX32 R15, R2, UR15, 0x1, P0 ;  /* 0x0000000f020f7c11 */ /* 0x000fe400080f0eff */
[C---:B------:R-:W-:Y:S01]  /*6d70*/  IADD3 R17, P2, PT, R4.reuse, UR14, RZ ;  /* 0x0000000e04117c10 */ /* 0x040fe2000ff5e0ff */
[----:B------:R-:W-:Y:S01]  /*6d80*/  STL [R1+0x530], R18 ;  /* 0x0005301201007387 */ /* 0x000fe20000100800 */
[----:B------:R-:W-:Y:S02]  /*6d90*/  LEA.HI.X.SX32 R14, R3, UR15, 0x1, P1 ;  /* 0x0000000f030e7c11 */ /* 0x000fe400088f0eff */
[----:B------:R-:W-:Y:S01]  /*6da0*/  LEA.HI.X.SX32 R13, R4, UR15, 0x1, P2 ;  /* 0x0000000f040d7c11 */ /* 0x000fe200090f0eff */
[----:B------:R-:W-:Y:S04]  /*6db0*/  STL [R1+0x538], R17 ;  /* 0x0005381101007387 */ /* 0x000fe80000100800 */
[----:B------:R-:W-:Y:S04]  /*6dc0*/  STL [R1+0x540], R16 ;  /* 0x0005401001007387 */ /* 0x000fe80000100800 */
[----:B------:R-:W-:Y:S04]  /*6dd0*/  STL [R1+0x524], R15 ;  /* 0x0005240f01007387 */ /* 0x000fe80000100800 */
[----:B------:R-:W-:Y:S04]  /*6de0*/  STL [R1+0x52c], R14 ;  /* 0x00052c0e01007387 */ /* 0x000fe80000100800 */
[----:B------:R-:W-:Y:S04]  /*6df0*/  STL [R1+0x534], R13 ;  /* 0x0005340d01007387 */ /* 0x000fe80000100800 */
[----:B------:R-:W-:Y:S04]  /*6e00*/  STL [R1+0x53c], R12 ;  /* 0x00053c0c01007387 */ /* 0x000fe80000100800 */
        /* <DEDUP_REMOVED lines=214> */
[----:B------:R-:W-:Y:S01]  /*7b70*/  STL [R1+0x84], RZ ;  /* 0x000084ff01007387 */ /* 0x000fe20000100800 */
[----:B------:R-:W-:-:S03]  /*7b80*/  UIMAD UR11, UR10, 0x1f, URZ ;  /* 0x0000001f0a0b78a4 */ /* 0x000fc6000f8e02ff */
[----:B------:R-:W-:Y:S04]  /*7b90*/  STL [R1+0x88], RZ ;  /* 0x000088ff01007387 */ /* 0x000fe80000100800 */
[----:B------:R-:W-:Y:S04]  /*7ba0*/  STL [R1+0x8c], RZ ;  /* 0x00008cff01007387 */ /* 0x000fe80000100800 */
[----:B------:R-:W-:Y:S04]  /*7bb0*/  STL [R1+0x50], RZ ;  /* 0x000050ff01007387 */ /* 0x000fe80000100800 */
[----:B------:R-:W-:Y:S04]  /*7bc0*/  STL [R1+0x54], RZ ;  /* 0x000054ff01007387 */ /* 0x000fe80000100800 */
[----:B------:R-:W-:Y:S01]  /*7bd0*/  STL [R1+0x58], RZ ;  /* 0x000058ff01007387 */ /* 0x000fe20000100800 */
[----:B---3--:R-:W-:-:S03]  /*7be0*/  LOP3.LUT R3, R0, 0x20, RZ, 0x3c, !PT ;  /* 0x0000002000037812 */ /* 0x008fc600078e3cff */
[----:B------:R-:W-:Y:S01]  /*7bf0*/  STL [R1+0x5c], RZ ;  /* 0x00005cff01007387 */ /* 0x000fe20000100800 */
[----:B------:R-:W-:-:S03]  /*7c00*/  LOP3.LUT R2, R0, 0x40, RZ, 0x3c, !PT ;  /* 0x0000004000027812 */ /* 0x000fc600078e3cff */
[----:B------:R-:W-:Y:S01]  /*7c10*/  STL [R1+0x30], RZ ;  /* 0x000030ff01007387 */ /* 0x000fe20000100800 */
[----:B------:R-:W-:-:S03]  /*7c20*/  IADD3 R3, P0, PT, R19, UR11, RZ ;  /* 0x0000000b13037c10 */ /* 0x000fc6000ff1e0ff */
[----:B------:R-:W-:Y:S01]  /*7c30*/  STL [R1+0x34], RZ ;  /* 0x000034ff01007387 */ /* 0x000fe20000100800 */
[----:B------:R-:W-:Y:S01]  /*7c40*/  UIMAD UR12, UR10, 0x1e, URZ ;  /* 0x0000001e0a0c78a4 */ /* 0x000fe2000f8e02ff */
[----:B------:R-:W-:Y:S02]  /*7c50*/  IADD3 R2, P4, PT, R18, UR11, RZ ;  /* 0x0000000b12027c10 */ /* 0x000fe4000ff9e0ff */
[----:B------:R-:W-:Y:S01]  /*7c60*/  STL [R1+0x38], RZ ;  /* 0x000038ff01007387 */ /* 0x000fe20000100800 */
[----:B------:R-:W-:-:S03]  /*7c70*/  USHF.R.S32.HI UR7, URZ, 0x1f, UR5 ;  /* 0x0000001fff077899 */ /* 0x000fc60008011405 */
[----:B------:R-:W-:Y:S01]  /*7c80*/  STL [R1+0x3c], RZ ;  /* 0x00003cff01007387 */ /* 0x000fe20000100800 */
[----:B------:R-:W-:-:S03]  /*7c90*/  LOP3.LUT R20, R0, 0x60, RZ, 0x3c, !PT ;  /* 0x0000006000147812 */ /* 0x000fc600078e3cff */
[----:B------:R-:W-:Y:S01]  /*7ca0*/  STL [R1], RZ ;  /* 0x000000ff01007387 */ /* 0x000fe20000100800 */
[----:B------:R-:W-:-:S03]  /*7cb0*/  IADD3 R20, P6, PT, R17, UR11, RZ ;  /* 0x0000000b11147c10 */ /* 0x000fc6000ffde0ff */
[----:B------:R-:W-:Y:S01]  /*7cc0*/  STL [R1+0x4], RZ ;  /* 0x000004ff01007387 */ /* 0x000fe20000100800 */
[----:B------:R-:W-:-:S03]  /*7cd0*/  ULEA.HI UR7, UR7, UR5, URZ, 0x5 ;  /* 0x0000000507077291 */ /* 0x000fc6000f8f28ff */
[----:B------:R-:W-:Y:S01]  /*7ce0*/  STL [R1+0x8], RZ ;  /* 0x000008ff01007387 */ /* 0x000fe20000100800 */
[----:B------:R-:W-:-:S03]  /*7cf0*/  USHF.R.S32.HI UR5, URZ, 0x1f, UR11 ;  /* 0x0000001fff057899 */ /* 0x000fc6000801140b */
[----:B------:R-:W-:Y:S04]  /*7d00*/  STL [R1+0xc], RZ ;  /* 0x00000cff01007387 */ /* 0x000fe80000100800 */
[----:B------:R0:W-:Y:S04]  /*7d10*/  STL [R1+0x640], R3 ;  /* 0x0006400301007387 */ /* 0x0001e80000100800 */
[----:B------:R1:W-:Y:S01]  /*7d20*/  STL [R1+0x648], R2 ;  /* 0x0006480201007387 */ /* 0x0003e20000100800 */
[----:B0-----:R-:W-:-:S03]  /*7d30*/  IADD3 R3, P5, PT, R16, UR11, RZ ;  /* 0x0000000b10037c10 */ /* 0x001fc6000ffbe0ff */
[----:B------:R0:W-:Y:S01]  /*7d40*/  STL [R1+0x650], R20 ;  /* 0x0006501401007387 */ /* 0x0001e20000100800 */
[----:B-1----:R-:W-:-:S03]  /*7d50*/  IADD3 R2, P3, PT, R19, UR12, RZ ;  /* 0x0000000c13027c10 */ /* 0x002fc6000ff7e0ff */
[----:B------:R1:W-:Y:S01]  /*7d60*/  STL [R1+0x658], R3 ;  /* 0x0006580301007387 */ /* 0x0003e20000100800 */
[----:B------:R-:W-:-:S03]  /*7d70*/  UIMAD UR13, UR10, 0x1d, URZ ;  /* 0x0000001d0a0d78a4 */ /* 0x000fc6000f8e02ff */
[----:B------:R2:W-:Y:S01]  /*7d80*/  STL [R1+0x660], R2 ;  /* 0x0006600201007387 */ /* 0x0005e20000100800 */
[----:B0-----:R-:W-:Y:S02]  /*7d90*/  IADD3 R20, P2, PT, R18, UR12, RZ ;  /* 0x0000000c12147c10 */ /* 0x001fe4000ff5e0ff */
[----:B-1----:R-:W-:-:S03]  /*7da0*/  IADD3 R3, P1, PT, R17, UR12, RZ ;  /* 0x0000000c11037c10 */ /* 0x002fc6000ff3e0ff */
[----:B------:R0:W-:Y:S01]  /*7db0*/  STL [R1+0x668], R20 ;  /* 0x0006681401007387 */ /* 0x0001e20000100800 */
[----:B--2---:R-:W-:-:S03]  /*7dc0*/  IADD3.X R2, PT, PT, R15, UR5, RZ, P0, !PT ;  /* 0x000000050f027c10 */ /* 0x004fc600087fe4ff */
[----:B------:R1:W-:Y:S04]  /*7dd0*/  STL [R1+0x670], R3 ;  /* 0x0006700301007387 */ /* 0x0003e80000100800 */
[----:B------:R2:W-:Y:S01]  /*7de0*/  STL [R1+0x63c], R2 ;  /* 0x00063c0201007387 */ /* 0x0005e20000100800 */
[----:B0-----:R-:W-:Y:S02]  /*7df0*/  IADD3 R20, P0, PT, R16, UR12, RZ ;  /* 0x0000000c10147c10 */ /* 0x001fe4000ff1e0ff */
[----:B-1----:R-:W-:-:S03]  /*7e00*/  IADD3.X R3, PT, PT, R14, UR5, RZ, P4, !PT ;  /* 0x000000050e037c10 */ /* 0x002fc6000a7fe4ff */
[----:B------:R0:W-:Y:S01]  /*7e10*/  STL [R1+0x678], R20 ;  /* 0x0006781401007387 */ /* 0x0001e20000100800 */
[----:B--2---:R-:W-:-:S03]  /*7e20*/  IADD3 R2, P4, PT, R19, UR13, RZ ;  /* 0x0000000d13027c10 */ /* 0x004fc6000ff9e0ff */
[----:B------:R1:W-:Y:S01]  /*7e30*/  STL [R1+0x644], R3 ;  /* 0x0006440301007387 */ /* 0x0003e20000100800 */
[----:B------:R-:W-:-:S03]  /*7e40*/  USHF.R.S32.HI UR42, URZ, 0x1f, UR12 ;  /* 0x0000001fff2a7899 */ /* 0x000fc6000801140c */
[----:B------:R2:W-:Y:S01]  /*7e50*/  STL [R1+0x680], R2 ;  /* 0x0006800201007387 */ /* 0x0005e20000100800 */
[----:B0-----:R-:W-:Y:S02]  /*7e60*/  IADD3.X R20, PT, PT, R13, UR5, RZ, P6, !PT ;  /* 0x000000050d147c10 */ /* 0x001fe4000b7fe4ff */
[----:B-1----:R-:W-:-:S03]  /*7e70*/  IADD3 R3, P6, PT, R18, UR13, RZ ;  /* 0x0000000d12037c10 */ /* 0x002fc6000ffde0ff */
[----:B------:R0:W-:Y:S01]  /*7e80*/  STL [R1+0x64c], R20 ;  /* 0x00064c1401007387 */ /* 0x0001e20000100800 */
[----:B--2---:R-:W-:-:S03]  /*7e90*/  IADD3.X R2, PT, PT, R12, UR5, RZ, P5, !PT ;  /* 0x000000050c027c10 */ /* 0x004fc6000affe4ff */
[----:B------:R1:W-:Y:S01]  /*7ea0*/  STL [R1+0x688], R3 ;  /* 0x0006880301007387 */ /* 0x0003e20000100800 */
[----:B------:R-:W-:-:S03]  /*7eb0*/  UIMAD UR14, UR10, 0x1c, URZ ;  /* 0x0000001c0a0e78a4 */ /* 0x000fc6000f8e02ff */
[----:B------:R2:W-:Y:S01]  /*7ec0*/  STL [R1+0x654], R2 ;  /* 0x0006540201007387 */ /* 0x0005e20000100800 */
[----:B0-----:R-:W-:Y:S02]  /*7ed0*/  IADD3 R20, P5, PT, R17, UR13, RZ ;  /* 0x0000000d11147c10 */ /* 0x001fe4000ffbe0ff */
[----:B-1----:R-:W-:-:S03]  /*7ee0*/  IADD3.X R3, PT, PT, R15, UR42, RZ, P3, !PT ;  /* 0x0000002a0f037c10 */ /* 0x002fc60009ffe4ff */
[----:B------:R0:W-:Y:S01]  /*7ef0*/  STL [R1+0x690], R20 ;  /* 0x0006901401007387 */ /* 0x0001e20000100800 */
[----:B--2---:R-:W-:-:S03]  /*7f00*/  IADD3 R2, P3, PT, R16, UR13, RZ ;  /* 0x0000000d10027c10 */ /* 0x004fc6000ff7e0ff */
[----:B------:R1:W-:Y:S04]  /*7f10*/  STL [R1+0x65c], R3 ;  /* 0x00065c0301007387 */ /* 0x0003e80000100800 */
[----:B------:R2:W-:Y:S01]  /*7f20*/  STL [R1+0x698], R2 ;  /* 0x0006980201007387 */ /* 0x0005e20000100800 */
[----:B0-----:R-:W-:Y:S02]  /*7f30*/  IADD3.X R20, PT, PT, R14, UR42, RZ, P2, !PT ;  /* 0x0000002a0e147c10 */ /* 0x001fe400097fe4ff */
[----:B-1----:R-:W-:-:S03]  /*7f40*/  IADD3 R3, P2, PT, R19, UR14, RZ ;  /* 0x0000000e13037c10 */ /* 0x002fc6000ff5e0ff */
[----:B------:R0:W-:Y:S01]  /*7f50*/  STL [R1+0x664], R20 ;  /* 0x0006641401007387 */ /* 0x0001e20000100800 */
[----:B--2---:R-:W-:Y:S01]  /*7f60*/  IADD3.X R2, PT, PT, R13, UR42, RZ, P1, !PT ;  /* 0x0000002a0d027c10 */ /* 0x004fe20008ffe4ff */
[----:B------:R-:W-:Y:S02]  /*7f70*/  USHF.R.S32.HI UR43, URZ, 0x1f, UR13 ;  /* 0x0000001fff2b7899 */ /* 0x000fe4000801140d */
[----:B------:R1:W-:Y:S04]  /*7f80*/  STL [R1+0x6a0], R3 ;  /* 0x0006a00301007387 */ /* 0x0003e80000100800 */
[----:B------:R2:W-:Y:S01]  /*7f90*/  STL [R1+0x66c], R2 ;  /* 0x00066c0201007387 */ /* 0x0005e20000100800 */
[----:B0-----:R-:W-:Y:S02]  /*7fa0*/  IADD3 R20, P1, PT, R18, UR14, RZ ;  /* 0x0000000e12147c10 */ /* 0x001fe4000ff3e0ff */
[----:B-1----:R-:W-:-:S03]  /*7fb0*/  IADD3.X R3, PT, PT, R12, UR42, RZ, P0, !PT ;  /* 0x0000002a0c037c10 */ /* 0x002fc600087fe4ff */
[----:B------:R0:W-:Y:S01]  /*7fc0*/  STL [R1+0x6a8], R20 ;  /* 0x0006a81401007387 */ /* 0x0001e20000100800 */
[----:B--2---:R-:W-:Y:S01]  /*7fd0*/  IADD3 R2, P0, PT, R17, UR14, RZ ;  /* 0x0000000e11027c10 */ /* 0x004fe2000ff1e0ff */
[----:B------:R-:W-:Y:S02]  /*7fe0*/  UIMAD UR15, UR10, 0x1b, URZ ;  /* 0x0000001b0a0f78a4 */ /* 0x000fe4000f8e02ff */
[----:B------:R1:W-:Y:S04]  /*7ff0*/  STL [R1+0x674], R3 ;  /* 0x0006740301007387 */ /* 0x0003e80000100800 */
[----:B------:R2:W-:Y:S01]  /*8000*/  STL [R1+0x6b0], R2 ;  /* 0x0006b00201007387 */ /* 0x0005e20000100800 */
[----:B0-----:R-:W-:Y:S02]  /*8010*/  IADD3.X R20, PT, PT, R15, UR43, RZ, P4, !PT ;  /* 0x0000002b0f147c10 */ /* 0x001fe4000a7fe4ff */
[----:B-1----:R-:W-:-:S03]  /*8020*/  IADD3 R3, P4, PT, R16, UR14, RZ ;  /* 0x0000000e10037c10 */ /* 0x002fc6000ff9e0ff */
[----:B------:R0:W-:Y:S01]  /*8030*/  STL [R1+0x67c], R20 ;  /* 0x00067c1401007387 */ /* 0x0001e20000100800 */
[----:B--2---:R-:W-:-:S03]  /*8040*/  IADD3.X R2, PT, PT, R14, UR43, RZ, P6, !PT ;  /* 0x0000002b0e027c10 */ /* 0x004fc6000b7fe4ff */
[----:B------:R1:W-:Y:S01]  /*8050*/  STL [R1+0x6b8], R3 ;  /* 0x0006b80301007387 */ /* 0x0003e20000100800 */
[----:B------:R-:W-:-:S03]  /*8060*/  USHF.R.S32.HI UR44, URZ, 0x1f, UR14 ;  /* 0x0000001fff2c7899 */ /* 0x000fc6000801140e */
[----:B------:R2:W-:Y:S01]  /*8070*/  STL [R1+0x684], R2 ;  /* 0x0006840201007387 */ /* 0x0005e20000100800 */
[----:B0-----:R-:W-:Y:S02]  /*8080*/  IADD3 R20, P6, PT, R19, UR15, RZ ;  /* 0x0000000f13147c10 */ /* 0x001fe4000ffde0ff */
[----:B-1----:R-:W-:-:S03]  /*8090*/  IADD3.X R3, PT, PT, R13, UR43, RZ, P5, !PT ;  /* 0x0000002b0d037c10 */ /* 0x002fc6000affe4ff */
[----:B------:R0:W-:Y:S01]  /*80a0*/  STL [R1+0x6c0], R20 ;  /* 0x0006c01401007387 */ /* 0x0001e20000100800 */
[----:B--2---:R-:W-:-:S03]  /*80b0*/  IADD3 R2, P5, PT, R18, UR15, RZ ;  /* 0x0000000f12027c10 */ /* 0x004fc6000ffbe0ff */
[----:B------:R1:W-:Y:S01]  /*80c0*/  STL [R1+0x68c], R3 ;  /* 0x00068c0301007387 */ /* 0x0003e20000100800 */
[----:B------:R-:W-:-:S03]  /*80d0*/  UIMAD UR16, UR10, 0x1a, URZ ;  /* 0x0000001a0a1078a4 */ /* 0x000fc6000f8e02ff */
[----:B------:R2:W-:Y:S01]  /*80e0*/  STL [R1+0x6c8], R2 ;  /* 0x0006c80201007387 */ /* 0x0005e20000100800 */
[----:B0-----:R-:W-:Y:S02]  /*80f0*/  IADD3.X R20, PT, PT, R12, UR43, RZ, P3, !PT ;  /* 0x0000002b0c147c10 */ /* 0x001fe40009ffe4ff */
        /* <DEDUP_REMOVED lines=179> */
[----:B------:R-:W-:-:S03]  /*8c30*/  USHF.L.U32 UR26, UR10, 0x4, URZ ;  /* 0x000000040a1a7899 */ /* 0x000fc600080006ff */
        /* <DEDUP_REMOVED lines=141> */
[----:B------:R-:W-:-:S03]  /*9510*/  USHF.L.U32 UR34, UR10, 0x3, URZ ;  /* 0x000000030a227899 */ /* 0x000fc600080006ff */
        /* <DEDUP_REMOVED lines=136> */
[----:B------:R-:W-:Y:S01]  /*9da0*/  STL [R1+0x9c4], R20 ;  /* 0x0009c41401007387 */ /* 0x000fe20000100800 */
[----:B--2---:R-:W-:Y:S01]  /*9db0*/  IADD3.X R2, PT, PT, R13, UR69, RZ, P6, !PT ;  /* 0x000000450d027c10 */ /* 0x004fe2000b7fe4ff */
[----:B------:R-:W-:Y:S01]  /*9dc0*/  USHF.R.S32.HI UR70, URZ, 0x1f, UR40 ;  /* 0x0000001fff467899 */ /* 0x000fe20008011428 */
[----:B------:R-:W-:Y:S01]  /*9dd0*/  IADD3 R18, P6, PT, R18, UR10, RZ ;  /* 0x0000000a12127c10 */ /* 0x000fe2000ffde0ff */
[----:B------:R0:W-:Y:S04]  /*9de0*/  STL [R1+0xa00], R3 ;  /* 0x000a000301007387 */ /* 0x0001e80000100800 */
[----:B------:R1:W-:Y:S01]  /*9df0*/  STL [R1+0x9cc], R2 ;  /* 0x0009cc0201007387 */ /* 0x0003e20000100800 */
[----:B0-----:R-:W-:-:S03]  /*9e00*/  IADD3.X R3, PT, PT, R12, UR69, RZ, P5, !PT ;  /* 0x000000450c037c10 */ /* 0x001fc6000affe4ff */
[----:B------:R-:W-:Y:S01]  /*9e10*/  STL [R1+0xa08], R18 ;  /* 0x000a081201007387 */ /* 0x000fe20000100800 */
[----:B-1----:R-:W-:-:S03]  /*9e20*/  IADD3 R2, P5, PT, R17, UR10, RZ ;  /* 0x0000000a11027c10 */ /* 0x002fc6000ffbe0ff */
[----:B------:R0:W-:Y:S01]  /*9e30*/  STL [R1+0x9d4], R3 ;  /* 0x0009d40301007387 */ /* 0x0001e20000100800 */
[----:B------:R-:W-:Y:S01]  /*9e40*/  IADD3.X R17, PT, PT, R15, UR70, RZ, P3, !PT ;  /* 0x000000460f117c10 */ /* 0x000fe20009ffe4ff */
[----:B------:R-:W-:Y:S02]  /*9e50*/  USHF.R.S32.HI UR71, URZ, 0x1f, UR10 ;  /* 0x0000001fff477899 */ /* 0x000fe4000801140a */
[----:B------:R1:W-:Y:S01]  /*9e60*/  STL [R1+0xa10], R2 ;  /* 0x000a100201007387 */ /* 0x0003e20000100800 */
[----:B0-----:R-:W-:-:S03]  /*9e70*/  IADD3 R3, P3, PT, R16, UR10, RZ ;  /* 0x0000000a10037c10 */ /* 0x001fc6000ff7e0ff */
[----:B------:R-:W-:Y:S01]  /*9e80*/  STL [R1+0x9dc], R17 ;  /* 0x0009dc1101007387 */ /* 0x000fe20000100800 */
[----:B-1----:R-:W-:-:S03]  /*9e90*/  IADD3.X R2, PT, PT, R14, UR70, RZ, P2, !PT ;  /* 0x000000460e027c10 */ /* 0x002fc600097fe4ff */
[----:B------:R0:W-:Y:S01]  /*9ea0*/  STL [R1+0xa18], R3 ;  /* 0x000a180301007387 */ /* 0x0001e20000100800 */
[----:B------:R-:W-:-:S03]  /*9eb0*/  IADD3.X R16, PT, PT, R13, UR70, RZ, P1, !PT ;  /* 0x000000460d107c10 */ /* 0x000fc60008ffe4ff */
[----:B------:R1:W-:Y:S01]  /*9ec0*/  STL [R1+0x9e4], R2 ;  /* 0x0009e40201007387 */ /* 0x0003e20000100800 */
[----:B0-----:R-:W-:-:S03]  /*9ed0*/  IADD3.X R3, PT, PT, R12, UR70, RZ, P0, !PT ;  /* 0x000000460c037c10 */ /* 0x001fc600087fe4ff */
[----:B------:R-:W-:Y:S01]  /*9ee0*/  STL [R1+0x9ec], R16 ;  /* 0x0009ec1001007387 */ /* 0x000fe20000100800 */
[----:B-1----:R-:W-:-:S03]  /*9ef0*/  IADD3.X R2, PT, PT, R15, UR71, RZ, P4, !PT ;  /* 0x000000470f027c10 */ /* 0x002fc6000a7fe4ff */
[----:B------:R0:W-:Y:S01]  /*9f00*/  STL [R1+0x9f4], R3 ;  /* 0x0009f40301007387 */ /* 0x0001e20000100800 */
[----:B------:R-:W-:-:S03]  /*9f10*/  IADD3.X R14, PT, PT, R14, UR71, RZ, P6, !PT ;  /* 0x000000470e0e7c10 */ /* 0x000fc6000b7fe4ff */
[----:B------:R1:W-:Y:S01]  /*9f20*/  STL [R1+0x9fc], R2 ;  /* 0x0009fc0201007387 */ /* 0x0003e20000100800 */
[----:B0-----:R-:W-:Y:S02]  /*9f30*/  IADD3.X R3, PT, PT, R13, UR71, RZ, P5, !PT ;  /* 0x000000470d037c10 */ /* 0x001fe4000affe4ff */
[----:B-1----:R-:W-:Y:S01]  /*9f40*/  IADD3.X R2, PT, PT, R12, UR71, RZ, P3, !PT ;  /* 0x000000470c027c10 */ /* 0x002fe20009ffe4ff */
[----:B------:R0:W-:Y:S04]  /*9f50*/  STL [R1+0xa04], R14 ;  /* 0x000a040e01007387 */ /* 0x0001e80000100800 */
[----:B------:R0:W-:Y:S04]  /*9f60*/  STL [R1+0xa14], R2 ;  /* 0x000a140201007387 */ /* 0x0001e80000100800 */
[----:B------:R0:W-:Y:S01]  /*9f70*/  STL [R1+0xa0c], R3 ;  /* 0x000a0c0301007387 */ /* 0x0001e20000100800 */
[----:B------:R-:W-:Y:S01]  /*9f80*/  USHF.L.U32 UR6, UR6, 0x5, URZ ;  /* 0x0000000506067899 */ /* 0x000fe200080006ff */
[----:B------:R-:W-:Y:S01]  /*9f90*/  CS2R R8, SRZ ;  /* 0x0000000000087805 */ /* 0x000fe2000001ff00 */
[----:B------:R-:W-:Y:S01]  /*9fa0*/  USHF.L.U32 UR41, UR10, 0x5, URZ ;  /* 0x000000050a297899 */ /* 0x000fe200080006ff */
[----:B------:R-:W-:-:S02]  /*9fb0*/  CS2R R10, SRZ ;  /* 0x00000000000a7805 */ /* 0x000fc4000001ff00 */
[----:B------:R-:W-:Y:S02]  /*9fc0*/  CS2R R56, SRZ ;  /* 0x0000000000387805 */ /* 0x000fe4000001ff00 */
[----:B------:R-:W-:Y:S02]  /*9fd0*/  CS2R R58, SRZ ;  /* 0x00000000003a7805 */ /* 0x000fe4000001ff00 */
[----:B------:R-:W-:Y:S02]  /*9fe0*/  CS2R R4, SRZ ;  /* 0x0000000000047805 */ /* 0x000fe4000001ff00 */
[----:B------:R-:W-:Y:S02]  /*9ff0*/  CS2R R6, SRZ ;  /* 0x0000000000067805 */ /* 0x000fe4000001ff00 */
[----:B------:R-:W-:Y:S02]  /*a000*/  CS2R R52, SRZ ;  /* 0x0000000000347805 */ /* 0x000fe4000001ff00 */
[----:B------:R-:W-:-:S02]  /*a010*/  CS2R R54, SRZ ;  /* 0x0000000000367805 */ /* 0x000fc4000001ff00 */
[----:B------:R-:W-:Y:S02]  /*a020*/  CS2R R48, SRZ ;  /* 0x0000000000307805 */ /* 0x000fe4000001ff00 */
[----:B------:R-:W-:Y:S02]  /*a030*/  CS2R R50, SRZ ;  /* 0x0000000000327805 */ /* 0x000fe4000001ff00 */
[----:B------:R-:W-:Y:S02]  /*a040*/  CS2R R44, SRZ ;  /* 0x00000000002c7805 */ /* 0x000fe4000001ff00 */
[----:B------:R-:W-:Y:S02]  /*a050*/  CS2R R46, SRZ ;  /* 0x00000000002e7805 */ /* 0x000fe4000001ff00 */
[----:B------:R-:W-:Y:S02]  /*a060*/  CS2R R40, SRZ ;  /* 0x0000000000287805 */ /* 0x000fe4000001ff00 */
[----:B------:R-:W-:Y:S01]  /*a070*/  CS2R R42, SRZ ;  /* 0x00000000002a7805 */ /* 0x000fe2000001ff00 */
[----:B------:R-:W-:-:S02]  /*a080*/  USHF.R.S32.HI UR7, URZ, 0x5, UR7 ;  /* 0x00000005ff077899 */ /* 0x000fc40008011407 */
[----:B------:R-:W-:Y:S02]  /*a090*/  USHF.R.S32.HI UR72, URZ, 0x1f, UR41 ;  /* 0x0000001fff487899 */ /* 0x000fe40008011429 */
[----:B0-----:R-:W-:-:S12]  /*a0a0*/  USHF.R.S32.HI UR73, URZ, 0x1f, UR6 ;  /* 0x0000001fff497899 */ /* 0x001fd80008011406 */
.L_x_1:
[----:B0-----:R-:W2:Y:S01]  /*a0b0*/  LDL R13, [R1+0x53c] ;  /* 0x00053c00010d7983 */ /* 0x001ea20000100800 */
[----:B------:R-:W0:Y:S03]  /*a0c0*/  LDC R2, c[0x0][0x3a0] ;  /* 0x0000e800ff027b82 */ /* 0x000e260000000800 */
[----:B--2---:R1:W-:Y:S04]  /*a0d0*/  STL [R1+0x11b0], R13 ;  /* 0x0011b00d01007387 */ /* 0x0043e80000100800 */
[----:B------:R-:W2:Y:S04]  /*a0e0*/  LDL R12, [R1+0x540] ;  /* 0x00054000010c7983 */ /* 0x000ea80000100800 */
[----:B-1----:R-:W0:Y:S04]  /*a0f0*/  LDL R13, [R1+0x548] ;  /* 0x00054800010d7983 */ /* 0x002e280000100800 */
[----:B------:R-:W-:Y:S04]  /*a100*/  STL [R1+0x119c], R61 ;  /* 0x00119c3d01007387 */ /* 0x000fe80000100800 */
[----:B------:R-:W-:Y:S04]  /*a110*/  STL [R1+0x11a4], R61 ;  /* 0x0011a43d01007387 */ /* 0x000fe80000100800 */
[----:B------:R1:W-:Y:S04]  /*a120*/  STL [R1+0x11ac], R61 ;  /* 0x0011ac3d01007387 */ /* 0x0003e80000100800 */
        /* <DEDUP_REMOVED lines=30> */
[----:B-----5:R-:W-:Y:S04]  /*a310*/  STL [R1+0xff4], R0 ;  /* 0x000ff40001007387 */ /* 0x020fe80000100800 */
        /* <DEDUP_REMOVED lines=34> */
[----:B------:R-:W-:Y:S04]  /*a540*/  STL.64 [R1+0xed0], R50 ;  /* 0x000ed03201007387 */ /* 0x000fe80000100a00 */
[----:B------:R-:W-:Y:S04]  /*a550*/  STL [R1+0x1040], R50 ;  /* 0x0010403201007387 */ /* 0x000fe80000100800 */
[----:B------:R-:W-:Y:S04]  /*a560*/  STL.64 [R1+0xec8], R48 ;  /* 0x000ec83001007387 */ /* 0x000fe80000100a00 */
[----:B------:R-:W-:Y:S04]  /*a570*/  STL [R1+0x1048], R48 ;  /* 0x0010483001007387 */ /* 0x000fe80000100800 */
        /* <DEDUP_REMOVED lines=8> */
[----:B------:R-:W-:Y:S01]  /*a600*/  STL [R1+0x1060], R42 ;  /* 0x0010602a01007387 */ /* 0x000fe20000100800 */
[----:B0-----:R-:W-:-:S03]  /*a610*/  IMAD R2, R13, -0x20, R2 ;  /* 0xffffffe00d027824 */ /* 0x001fc600078e0202 */
[----:B------:R-:W-:Y:S04]  /*a620*/  STL [R1+0x105c], R43 ;  /* 0x00105c2b01007387 */ /* 0x000fe80000100800 */
[----:B------:R-:W-:Y:S04]  /*a630*/  STL.64 [R1+0xea8], R40 ;  /* 0x000ea82801007387 */ /* 0x000fe80000100a00 */
[----:B------:R-:W-:Y:S04]  /*a640*/  STL [R1+0x1068], R40 ;  /* 0x0010682801007387 */ /* 0x000fe80000100800 */
[----:B------:R-:W-:Y:S04]  /*a650*/  STL [R1+0x1064], R41 ;  /* 0x0010642901007387 */ /* 0x000fe80000100800 */
[----:B------:R-:W2:Y:S01]  /*a660*/  LDL.LU R13, [R1+0x11b0] ;  /* 0x0011b000010d7983 */ /* 0x000ea20000300800 */
[----:B------:R-:W-:-:S02]  /*a670*/  ISETP.GT.AND P0, PT, R2, RZ, PT ;  /* 0x000000ff0200720c */ /* 0x000fc40003f04270 */
[----:B-1----:R-:W-:-:S11]  /*a680*/  PRMT R61, RZ, 0x7610, R61 ;  /* 0x00007610ff3d7816 */ /* 0x002fd6000000003d */
[----:B--2---:R-:W2:Y:S04]  /*a690*/  @P0 LDG.E.U8 R61, desc[UR8][R12.64] ;  /* 0x000000080c3d0981 */ /* 0x004ea8000c1e1100 */
[----:B--2---:R0:W-:Y:S04]  /*a6a0*/  STL [R1+0x520], R61 ;  /* 0x0005203d01007387 */ /* 0x0041e80000100800 */
[----:B0-----:R-:W2:Y:S04]  /*a6b0*/  LDL.LU R61, [R1+0x11ac] ;  /* 0x0011ac00013d7983 */ /* 0x001ea80000300800 */
[----:B------:R-:W3:Y:S04]  /*a6c0*/  LDL R12, [R1+0x534] ;  /* 0x00053400010c7983 */ /* 0x000ee80000100800 */
[----:B------:R-:W3:Y:S01]  /*a6d0*/  LDL R13, [R1+0x538] ;  /* 0x00053800010d7983 */ /* 0x000ee20000100800 */
[----:B------:R-:W-:-:S02]  /*a6e0*/  PRMT R60, RZ, 0x7610, R60 ;  /* 0x00007610ff3c7816 */ /* 0x000fc4000000003c */
[----:B---3--:R-:W-:-:S04]  /*a6f0*/  @P0 LOP3.LUT R13, R13, R12, RZ, 0x3c, !PT ;  /* 0x0000000c0d0d0212 */ /* 0x008fc800078e3cff */
[----:B------:R-:W-:-:S04]  /*a700*/  @P0 LOP3.LUT R12, R13, R12, RZ, 0x3c, !PT ;  /* 0x0000000c0d0c0212 */ /* 0x000fc800078e3cff */
[----:B------:R-:W-:-:S05]  /*a710*/  @P0 LOP3.LUT R13, R13, R12, RZ, 0x3c, !PT ;  /* 0x0000000c0d0d0212 */ /* 0x000fca00078e3cff */
[----:B------:R-:W3:Y:S04]  /*a720*/  @P0 LDG.E.U8 R60, desc[UR8][R12.64] ;  /* 0x000000080c3c0981 */ /* 0x000ee8000c1e1100 */
[----:B---3--:R0:W-:Y:S04]  /*a730*/  STL [R1+0x51c], R60 ;  /* 0x00051c3c01007387 */ /* 0x0081e80000100800 */
[----:B0-----:R-:W3:Y:S04]  /*a740*/  LDL.LU R60, [R1+0x11a8] ;  /* 0x0011a800013c7983 */ /* 0x001ee80000300800 */
[----:B------:R-:W4:Y:S04]  /*a750*/  LDL R12, [R1+0x52c] ;  /* 0x00052c00010c7983 */ /* 0x000f280000100800 */
[----:B------:R-:W4:Y:S01]  /*a760*/  LDL R13, [R1+0x530] ;  /* 0x00053000010d7983 */ /* 0x000f220000100800 */
[----:B--2---:R-:W-:-:S02]  /*a770*/  PRMT R61, RZ, 0x7610, R61 ;  /* 0x00007610ff3d7816 */ /* 0x004fc4000000003d */
[----:B----4-:R-:W-:-:S04]  /*a780*/  @P0 LOP3.LUT R13, R13, R12, RZ, 0x3c, !PT ;  /* 0x0000000c0d0d0212 */ /* 0x010fc800078e3cff */
[----:B------:R-:W-:-:S04]  /*a790*/  @P0 LOP3.LUT R12, R13, R12, RZ, 0x3c, !PT ;  /* 0x0000000c0d0c0212 */ /* 0x000fc800078e3cff */
[----:B------:R-:W-:-:S05]  /*a7a0*/  @P0 LOP3.LUT R13, R13, R12, RZ, 0x3c, !PT ;  /* 0x0000000c0d0d0212 */ /* 0x000fca00078e3cff */
[----:B------:R-:W2:Y:S04]  /*a7b0*/  @P0 LDG.E.U8 R61, desc[UR8][R12.64] ;  /* 0x000000080c3d0981 */ /* 0x000ea8000c1e1100 */
[----:B--2---:R0:W-:Y:S04]  /*a7c0*/  STL [R1+0x518], R61 ;  /* 0x0005183d01007387 */ /* 0x0041e80000100800 */
[----:B0-----:R-:W2:Y:S04]  /*a7d0*/  LDL.LU R61, [R1+0x11a4] ;  /* 0x0011a400013d7983 */ /* 0x001ea80000300800 */
[----:B------:R-:W4:Y:S04]  /*a7e0*/  LDL R12, [R1+0x524] ;  /* 0x00052400010c7983 */ /* 0x000f280000100800 */
[----:B------:R-:W4:Y:S01]  /*a7f0*/  LDL R13, [R1+0x528] ;  /* 0x00052800010d7983 */ /* 0x000f220000100800 */
[----:B---3--:R-:W-:-:S02]  /*a800*/  PRMT R60, RZ, 0x7610, R60 ;  /* 0x00007610ff3c7816 */ /* 0x008fc4000000003c */
[----:B----4-:R-:W-:-:S04]  /*a810*/  @P0 LOP3.LUT R13, R13, R12, RZ, 0x3c, !PT ;  /* 0x0000000c0d0d0212 */ /* 0x010fc800078e3cff */
[----:B------:R-:W-:-:S04]  /*a820*/  @P0 LOP3.LUT R12, R13, R12, RZ, 0x3c, !PT ;  /* 0x0000000c0d0c0212 */ /* 0x000fc800078e3cff */
[----:B------:R-:W-:-:S05]  /*a830*/  @P0 LOP3.LUT R13, R13, R12, RZ, 0x3c, !PT ;  /* 0x0000000c0d0d0212 */ /* 0x000fca00078e3cff */
[----:B------:R-:W3:Y:S01]  /*a840*/  @P0 LDG.E.U8 R60, desc[UR8][R12.64] ;  /* 0x000000080c3c0981 */ /* 0x000ee2000c1e1100 */
[----:B------:R-:W-:-:S03]  /*a850*/  ISETP.GT.AND P1, PT, R2, 0x1, PT ;  /* 0x000000010200780c */ /* 0x000fc60003f24270 */
        /* <DEDUP_REMOVED lines=17> */
[----:B------:R-:W3:Y:S04]  /*a970*/  @P1 LDG.E.U8 R60, desc[UR8][R12.64] ;  /* 0x000000080c3c1981 */ /* 0x000ee8000c1e1100 */
[----:B---3--:R0:W-:Y:S04]  /*a980*/  STL [R1+0x50c], R60 ;  /* 0x00050c3c01007387 */ /* 0x0081e80000100800 */
[----:B0-----:R-:W3:Y:S04]  /*a990*/  LDL.LU R60, [R1+0x1198] ;  /* 0x00119800013c7983 */ /* 0x001ee80000300800 */
[----:B------:R-:W4:Y:S04]  /*a9a0*/  LDL R12, [R1+0xa04] ;  /* 0x000a0400010c7983 */ /* 0x000f280000100800 */
[----:B------:R-:W4:Y:S01]  /*a9b0*/  LDL R13, [R1+0xa08] ;  /* 0x000a0800010d7983 */ /* 0x000f220000100800 */
[----:B------:R-:W-:-:S02]  /*a9c0*/  PRMT R39, RZ, 0x7610, R39 ;  /* 0x00007610ff277816 */ /* 0x000fc40000000027 */
[----:B----4-:R-:W-:-:S04]  /*a9d0*/  @P1 LOP3.LUT R13, R13, R12, RZ, 0x3c, !PT ;  /* 0x0000000c0d0d1212 */ /* 0x010fc800078e3cff */
[----:B------:R-:W-:-:S04]  /*a9e0*/  @P1 LOP3.LUT R12, R13, R12, RZ, 0x3c, !PT ;  /* 0x0000000c0d0c1212 */ /* 0x000fc800078e3cff */
[----:B------:R-:W-:-:S05]  /*a9f0*/  @P1 LOP3.LUT R13, R13, R12, RZ, 0x3c, !PT ;  /* 0x0000000c0d0d1212 */ /* 0x000fca00078e3cff */
[----:B------:R-:W4:Y:S04]  /*aa00*/  @P1 LDG.E.U8 R39, desc[UR8][R12.64] ;  /* 0x000000080c271981 */ /* 0x000f28000c1e1100 */
[----:B----4-:R0:W-:Y:S04]  /*aa10*/  STL [R1+0x508], R39 ;  /* 0x0005082701007387 */ /* 0x0101e80000100800 */
[----:B0-----:R-:W4:Y:S04]  /*aa20*/  LDL.LU R39, [R1+0x1194] ;  /* 0x0011940001277983 */ /* 0x001f280000300800 */
[----:B------:R-:W2:Y:S04]  /*aa30*/  LDL R12, [R1+0x9fc] ;  /* 0x0009fc00010c7983 */ /* 0x000ea80000100800 */
[----:B------:R-:W2:Y:S01]  /*aa40*/  LDL R13, [R1+0xa00] ;  /* 0x000a0000010d7983 */ /* 0x000ea20000100800 */
[----:B------:R-:W-:-:S02]  /*aa50*/  PRMT R38, RZ, 0x7610, R38 ;  /* 0x00007610ff267816 */ /* 0x000fc40000000026 */
[----:B--2---:R-:W-:-:S04]  /*aa60*/  @P1 LOP3.LUT R13, R13, R12, RZ, 0x3c, !PT ;  /* 0x0000000c0d0d1212 */ /* 0x004fc800078e3cff */
[----:B------:R-:W-:-:S04]  /*aa70*/  @P1 LOP3.LUT R12, R13, R12, RZ, 0x3c, !PT ;  /* 0x0000000c0d0c1212 */ /* 0x000fc800078e3cff */
[----:B------:R-:W-:-:S05]  /*aa80*/  @P1 LOP3.LUT R13, R13, R12, RZ, 0x3c, !PT ;  /* 0x0000000c0d0d1212 */ /* 0x000fca00078e3cff */
[----:B------:R-:W2:Y:S01]  /*aa90*/  @P1 LDG.E.U8 R38, desc[UR8][R12.64] ;  /* 0x000000080c261981 */ /* 0x000ea2000c1e1100 */
[----:B------:R-:W-:-:S03]  /*aaa0*/  ISETP.GT.AND P0, PT, R2, 0x2, PT ;  /* 0x000000020200780c */ /* 0x000fc60003f04270 */
[----:B--2---:R0:W-:Y:S04]  /*aab0*/  STL [R1+0x504], R38 ;  /* 0x0005042601007387 */ /* 0x0041e80000100800 */
[----:B0-----:R-:W2:Y:S04]  /*aac0*/  LDL.LU R38, [R1+0x1190] ;  /* 0x0011900001267983 */ /* 0x001ea80000300800 */
[----:B------:R-:W2:Y:S04]  /*aad0*/  LDL R12, [R1+0x9f4] ;  /* 0x0009f400010c7983 */ /* 0x000ea80000100800 */
[----:B------:R-:W2:Y:S01]  /*aae0*/  LDL R13, [R1+0x9f8] ;  /* 0x0009f800010d7983 */ /* 0x000ea20000100800 */
[----:B------:R-:W-:-:S02]  /*aaf0*/  PRMT R37, RZ, 0x7610, R37 ;  /* 0x00007610ff257816 */ /* 0x000fc40000000025 */
[----:B--2---:R-:W-:-:S04]  /*ab00*/  @P0 LOP3.LUT R13, R13, R12, RZ, 0x3c, !PT ;  /* 0x0000000c0d0d0212 */ /* 0x004fc800078e3cff */
[----:B------:R-:W-:-:S04]  /*ab10*/  @P0 LOP3.LUT R12, R13, R12, RZ, 0x3c, !PT ;  /* 0x0000000c0d0c0212 */ /* 0x000fc800078e3cff */
[----:B------:R-:W-:-:S05]  /*ab20*/  @P0 LOP3.LUT R13, R13, R12, RZ, 0x3c, !PT ;  /* 0x0000000c0d0d0212 */ /* 0x000fca00078e3cff */
[----:B------:R-:W2:Y:S04]  /*ab30*/  @P0 LDG.E.U8 R37, desc[UR8][R12.64] ;  /* 0x000000080c250981 */ /* 0x000ea8000c1e1100 */
        /* <DEDUP_REMOVED lines=37> */
[----:B------:R-:W3:Y:S04]  /*ad90*/  LDL R12, [R1+0x9cc] ;  /* 0x0009cc00010c7983 */ /* 0x000ee80000100800 */
[----:B------:R-:W3:Y:S01]  /*ada0*/  LDL R13, [R1+0x9d0] ;  /* 0x0009d000010d7983 */ /* 0x000ee20000100800 */
[----:B------:R-:W-:-:S03]  /*adb0*/  PRMT R49, RZ, 0x7610, R49 ;  /* 0x00007610ff317816 */ /* 0x000fc60000000031 */
[----:B--2---:R-:W-:Y:S01]  /*adc0*/  STL [R1+0x106c], R48 ;  /* 0x00106c3001007387 */ /* 0x004fe20000100800 */
[----:B---3--:R-:W-:-:S04]  /*add0*/  @P1 LOP3.LUT R13, R13, R12, RZ, 0x3c, !PT ;  /* 0x0000000c0d0d1212 */ /* 0x008fc800078e3cff */
        /* <DEDUP_REMOVED lines=18> */
[----:B------:R0:W2:Y:S04]  /*af00*/  @P1 LDG.E.U8 R55, desc[UR8][R12.64] ;  /* 0x000000080c371981 */ /* 0x0000a8000c1e1100 */
[----:B------:R-:W0:Y:S04]  /*af10*/  LDL R12, [R1+0x9b4] ;  /* 0x0009b400010c7983 */ /* 0x000e280000100800 */
[----:B------:R-:W0:Y:S01]  /*af20*/  LDL R13, [R1+0x9b8] ;  /* 0x0009b800010d7983 */ /* 0x000e220000100800 */
[----:B------:R-:W-:Y:S02]  /*af30*/  ISETP.GT.AND P0, PT, R2, 0x4, PT ;  /* 0x000000040200780c */ /* 0x000fe40003f04270 */
[----:B------:R-:W-:-:S11]  /*af40*/  PRMT R33, RZ, 0x7610, R33 ;  /* 0x00007610ff217816 */ /* 0x000fd60000000021 */
[----:B0-----:R-:W-:-:S04]  /*af50*/  @P0 LOP3.LUT R13, R13, R12, RZ, 0x3c, !PT ;  /* 0x0000000c0d0d0212 */ /* 0x001fc800078e3cff */
[----:B------:R-:W-:-:S04]  /*af60*/  @P0 LOP3.LUT R12, R13, R12, RZ, 0x3c, !PT ;  /* 0x0000000c0d0c0212 */ /* 0x000fc800078e3cff */
[----:B------:R-:W-:-:S05]  /*af70*/  @P0 LOP3.LUT R13, R13, R12, RZ, 0x3c, !PT ;  /* 0x0000000c0d0d0212 */ /* 0x000fca00078e3cff */
[----:B------:R-:W3:Y:S04]  /*af80*/  @P0 LDG.E.U8 R33, desc[UR8][R12.64] ;  /* 0x000000080c210981 */ /* 0x000ee8000c1e1100 */
[----:B--2---:R-:W-:Y:S04]  /*af90*/  STL [R1+0x1078], R55 ;  /* 0x0010783701007387 */ /* 0x004fe80000100800 */
[----:B---3--:R0:W-:Y:S04]  /*afa0*/  STL [R1+0x4e0], R33 ;  /* 0x0004e02101007387 */ /* 0x0081e80000100800 */
        /* <DEDUP_REMOVED lines=188> */
[----:B------:R0:W2:Y:S04]  /*bb70*/  @P1 LDG.E.U8 R6, desc[UR8][R12.64] ;  /* 0x000000080c061981 */ /* 0x0000a8000c1e1100 */
[----:B------:R-:W0:Y:S04]  /*bb80*/  LDL R12, [R1+0x904] ;  /* 0x00090400010c7983 */ /* 0x000e280000100800 */
[----:B------:R-:W0:Y:S01]  /*bb90*/  LDL R13, [R1+0x908] ;  /* 0x00090800010d7983 */ /* 0x000e220000100800 */
[----:B------:R-:W-:Y:S02]  /*bba0*/  PRMT R16, RZ, 0x7610, R16 ;  /* 0x00007610ff107816 */ /* 0x000fe40000000010 */
        /* <DEDUP_REMOVED lines=13> */
[----:B------:R-:W3:Y:S01]  /*bc80*/  @P1 LDG.E.U8 R15, desc[UR8][R12.64] ;  /* 0x000000080c0f1981 */ /* 0x000ee2000c1e1100 */
[----:B------:R-:W-:-:S03]  /*bc90*/  ISETP.GT.AND P0, PT, R2, 0xa, PT ;  /* 0x0000000a0200780c */ /* 0x000fc60003f04270 */
        /* <DEDUP_REMOVED lines=28> */
[----:B--2---:R0:W-:Y:S01]  /*be60*/  STL [R1+0x1094], R54 ;  /* 0x0010943601007387 */ /* 0x0041e20000100800 */
[----:B------:R-:W-:Y:S02]  /*be70*/  ISETP.GT.AND P1, PT, R2, 0xb, PT ;  /* 0x0000000b0200780c */ /* 0x000fe40003f24270 */
[----:B------:R-:W-:Y:S01]  /*be80*/  PRMT R5, RZ, 0x7610, R5 ;  /* 0x00007610ff057816 */ /* 0x000fe20000000005 */
[----:B0-----:R-:W2:Y:S01]  /*be90*/  LDL R54, [R1+0x8c0] ;  /* 0x0008c00001367983 */ /* 0x001ea20000100800 */
[----:B---3--:R-:W-:-:S04]  /*bea0*/  @P0 LOP3.LUT R13, R13, R12, RZ, 0x3c, !PT ;  /* 0x0000000c0d0d0212 */ /* 0x008fc800078e3cff */
[----:B------:R-:W-:-:S04]  /*beb0*/  @P0 LOP3.LUT R12, R13, R12, RZ, 0x3c, !PT ;  /* 0x0000000c0d0c0212 */ /* 0x000fc800078e3cff */
[----:B------:R-:W-:-:S05]  /*bec0*/  @P0 LOP3.LUT R13, R13, R12, RZ, 0x3c, !PT ;  /* 0x0000000c0d0d0212 */ /* 0x000fca00078e3cff */
[----:B------:R-:W3:Y:S04]  /*bed0*/  @P0 LDG.E.U8 R55, desc[UR8][R12.64] ;  /* 0x000000080c370981 */ /* 0x000ee8000c1e1100 */
[----:B------:R-:W2:Y:S04]  /*bee0*/  LDL R12, [R1+0x8d4] ;  /* 0x0008d400010c7983 */ /* 0x000ea80000100800 */
[----:B------:R-:W2:Y:S04]  /*bef0*/  LDL R13, [R1+0x8d8] ;  /* 0x0008d800010d7983 */ /* 0x000ea80000100800 */
[----:B---3--:R0:W-:Y:S01]  /*bf00*/  STL [R1+0x1098], R55 ;  /* 0x0010983701007387 */ /* 0x0081e20000100800 */
[----:B------:R-:W-:-:S03]  /*bf10*/  PRMT R4, RZ, 0x7610, R4 ;  /* 0x00007610ff047816 */ /* 0x000fc60000000004 */
[----:B0-----:R-:W3:Y:S01]  /*bf20*/  LDL R55, [R1+0x8bc] ;  /* 0x0008bc0001377983 */ /* 0x001ee20000100800 */
[----:B--2---:R-:W-:-:S04]  /*bf30*/  @P1 LOP3.LUT R13, R13, R12, RZ, 0x3c, !PT ;  /* 0x0000000c0d0d1212 */ /* 0x004fc800078e3cff */
[----:B------:R-:W-:-:S04]  /*bf40*/  @P1 LOP3.LUT R12, R13, R12, RZ, 0x3c, !PT ;  /* 0x0000000c0d0c1212 */ /* 0x000fc800078e3cff */
[----:B------:R-:W-:-:S05]  /*bf50*/  @P1 LOP3.LUT R13, R13, R12, RZ, 0x3c, !PT ;  /* 0x0000000c0d0d1212 */ /* 0x000fca00078e3cff */
[----:B------:R-:W2:Y:S04]  /*bf60*/  @P1 LDG.E.U8 R5, desc[UR8][R12.64] ;  /* 0x000000080c051981 */ /* 0x000ea8000c1e1100 */
[----:B------:R-:W3:Y:S04]  /*bf70*/  LDL R12, [R1+0x8cc] ;  /* 0x0008cc00010c7983 */ /* 0x000ee80000100800 */
[----:B------:R-:W3:Y:S04]  /*bf80*/  LDL R13, [R1+0x8d0] ;  /* 0x0008d000010d7983 */ /* 0x000ee80000100800 */
[----:B--2---:R-:W-:Y:S01]  /*bf90*/  STL [R1+0x109c], R5 ;  /* 0x00109c0501007387 */ /* 0x004fe20000100800 */
[----:B---3--:R-:W-:-:S04]  /*bfa0*/  @P1 LOP3.LUT R13, R13, R12, RZ, 0x3c, !PT ;  /* 0x0000000c0d0d1212 */ /* 0x008fc800078e3cff */
        /* <DEDUP_REMOVED lines=9> */
[----:B------:R0:W3:Y:S01]  /*c040*/  @P1 LDG.E.U8 R59, desc[UR8][R12.64] ;  /* 0x000000080c3b1981 */ /* 0x0000e2000c1e1100 */
[----:B------:R-:W-:-:S03]  /*c050*/  PRMT R58, RZ, 0x7610, R58 ;  /* 0x00007610ff3a7816 */ /* 0x000fc6000000003a */
[----:B--2---:R-:W-:Y:S01]  /*c060*/  STL [R1+0x10a0], R4 ;  /* 0x0010a00401007387 */ /* 0x004fe20000100800 */
[----:B0-----:R-:W-:Y:S02]  /*c070*/  @P1 IMAD.MOV.U32 R12, RZ, RZ, R54 ;  /* 0x000000ffff0c1224 */ /* 0x001fe400078e0036 */
[----:B------:R-:W-:-:S05]  /*c080*/  @P1 IMAD.MOV.U32 R13, RZ, RZ, R55 ;  /* 0x000000ffff0d1224 */ /* 0x000fca00078e0037 */
[----:B------:R-:W2:Y:S04]  /*c090*/  @P1 LDG.E.U8 R58, desc[UR8][R12.64] ;  /* 0x000000080c3a1981 */ /* 0x000ea8000c1e1100 */
[----:B---3--:R-:W-:Y:S04]  /*c0a0*/  STL [R1+0x10a4], R59 ;  /* 0x0010a43b01007387 */ /* 0x008fe80000100800 */
[----:B------:R-:W3:Y:S04]  /*c0b0*/  LDL R12, [R1+0x8b4] ;  /* 0x0008b400010c7983 */ /* 0x000ee80000100800 */
[----:B------:R-:W3:Y:S01]  /*c0c0*/  LDL R13, [R1+0x8b8] ;  /* 0x0008b800010d7983 */ /* 0x000ee20000100800 */
[----:B------:R-:W-:-:S02]  /*c0d0*/  ISETP.GT.AND P0, PT, R2, 0xc, PT ;  /* 0x0000000c0200780c */ /* 0x000fc40003f04270 */
[----:B------:R-:W-:Y:S01]  /*c0e0*/  PRMT R52, RZ, 0x7610, R52 ;  /* 0x00007610ff347816 */ /* 0x000fe20000000034 */
[----:B------:R-:W4:Y:S04]  /*c0f0*/  LDL R55, [R1+0x89c] ;  /* 0x00089c0001377983 */ /* 0x000f280000100800 */
[----:B------:R-:W4:Y:S04]  /*c100*/  LDL R54, [R1+0x8a0] ;  /* 0x0008a00001367983 */ /* 0x000f280000100800 */
[----:B--2---:R0:W-:Y:S01]  /*c110*/  STL [R1+0x10a8], R58 ;  /* 0x0010a83a01007387 */ /* 0x0041e20000100800 */
[----:B------:R-:W-:-:S03]  /*c120*/  PRMT R7, RZ, 0x7610, R7 ;  /* 0x00007610ff077816 */ /* 0x000fc60000000007 */
[----:B0-----:R-:W2:Y:S01]  /*c130*/  LDL R58, [R1+0x8a8] ;  /* 0x0008a800013a7983 */ /* 0x001ea20000100800 */
[----:B---3--:R-:W-:-:S04]  /*c140*/  @P0 LOP3.LUT R13, R13, R12, RZ, 0x3c, !PT ;  /* 0x0000000c0d0d0212 */ /* 0x008fc800078e3cff */
[----:B------:R-:W-:-:S04]  /*c150*/  @P0 LOP3.LUT R12, R13, R12, RZ, 0x3c, !PT ;  /* 0x0000000c0d0c0212 */ /* 0x000fc800078e3cff */
[----:B------:R-:W-:-:S05]  /*c160*/  @P0 LOP3.LUT R13, R13, R12, RZ, 0x3c, !PT ;  /* 0x0000000c0d0d0212 */ /* 0x000fca00078e3cff */
[----:B------:R-:W3:Y:S04]  /*c170*/  @P0 LDG.E.U8 R52, desc[UR8][R12.64] ;  /* 0x000000080c340981 */ /* 0x000ee8000c1e1100 */
[----:B------:R-:W2:Y:S04]  /*c180*/  LDL R12, [R1+0x8ac] ;  /* 0x0008ac00010c7983 */ /* 0x000ea80000100800 */
[----:B------:R-:W2:Y:S04]  /*c190*/  LDL R13, [R1+0x8b0] ;  /* 0x0008b000010d7983 */ /* 0x000ea80000100800 */
[----:B---3--:R-:W-:Y:S01]  /*c1a0*/  STL [R1+0x110c], R52 ;  /* 0x00110c3401007387 */ /* 0x008fe20000100800 */
[----:B--2---:R-:W-:-:S04]  /*c1b0*/  @P0 LOP3.LUT R13, R13, R12, RZ, 0x3c, !PT ;  /* 0x0000000c0d0d0212 */ /* 0x004fc800078e3cff */
[----:B------:R-:W-:-:S04]  /*c1c0*/  @P0 LOP3.LUT R12, R13, R12, RZ, 0x3c, !PT ;  /* 0x0000000c0d0c0212 */ /* 0x000fc800078e3cff */
[----:B------:R-:W-:-:S05]  /*c1d0*/  @P0 LOP3.LUT R13, R13, R12, RZ, 0x3c, !PT ;  /* 0x0000000c0d0d0212 */ /* 0x000fca00078e3cff */
[----:B------:R0:W2:Y:S04]  /*c1e0*/  @P0 LDG.E.U8 R7, desc[UR8][R12.64] ;  /* 0x000000080c070981 */ /* 0x0000a8000c1e1100 */
[----:B------:R-:W3:Y:S01]  /*c1f0*/  LDL R13, [R1+0x8a4] ;  /* 0x0008a400010d7983 */ /* 0x000ee20000100800 */
[----:B------:R-:W-:Y:S01]  /*c200*/  PRMT R6, RZ, 0x7610, R6 ;  /* 0x00007610ff067816 */ /* 0x000fe20000000006 */
[----:B0-----:R-:W-:Y:S01]  /*c210*/  @P0 IMAD.MOV.U32 R12, RZ, RZ, R58 ;  /* 0x000000ffff0c0224 */ /* 0x001fe200078e003a */
[----:B------:R-:W-:-:S04]  /*c220*/  PRMT R5, RZ, 0x7610, R5 ;  /* 0x00007610ff057816 */ /* 0x000fc80000000005 */
[----:B---3--:R4:W3:Y:S04]  /*c230*/  @P0 LDG.E.U8 R6, desc[UR8][R12.64] ;  /* 0x000000080c060981 */ /* 0x0088e8000c1e1100 */
[----:B--2---:R-:W-:Y:S01]  /*c240*/  STL [R1+0x1110], R7 ;  /* 0x0011100701007387 */ /* 0x004fe20000100800 */
[----:B----4-:R-:W-:Y:S02]  /*c250*/  @P0 IMAD.MOV.U32 R12, RZ, RZ, R54 ;  /* 0x000000ffff0c0224 */ /* 0x010fe400078e0036 */
[----:B------:R-:W-:-:S05]  /*c260*/  @P0 IMAD.MOV.U32 R13, RZ, RZ, R55 ;  /* 0x000000ffff0d0224 */ /* 0x000fca00078e0037 */
[----:B------:R0:W2:Y:S04]  /*c270*/  @P0 LDG.E.U8 R5, desc[UR8][R12.64] ;  /* 0x000000080c050981 */ /* 0x0000a8000c1e1100 */
[----:B---3--:R-:W-:Y:S04]  /*c280*/  STL [R1+0x1114], R6 ;  /* 0x0011140601007387 */ /* 0x008fe80000100800 */
[----:B------:R-:W0:Y:S04]  /*c290*/  LDL R12, [R1+0x894] ;  /* 0x00089400010c7983 */ /* 0x000e280000100800 */
[----:B------:R-:W0:Y:S01]  /*c2a0*/  LDL R13, [R1+0x898] ;  /* 0x00089800010d7983 */ /* 0x000e220000100800 */
[----:B------:R-:W-:-:S02]  /*c2b0*/  ISETP.GT.AND P1, PT, R2, 0xd, PT ;  /* 0x0000000d0200780c */ /* 0x000fc40003f24270 */
[----:B------:R-:W-:Y:S01]  /*c2c0*/  PRMT R14, RZ, 0x7610, R14 ;  /* 0x00007610ff0e7816 */ /* 0x000fe2000000000e */
[----:B------:R-:W3:Y:S04]  /*c2d0*/  LDL R54, [R1+0x880] ;  /* 0x0008800001367983 */ /* 0x000ee80000100800 */
[----:B------:R-:W4:Y:S04]  /*c2e0*/  LDL R58, [R1+0x874] ;  /* 0x00087400013a7983 */ /* 0x000f280000100800 */
[----:B------:R-:W2:Y:S02]  /*c2f0*/  LDL R55, [R1+0x878] ;  /* 0x0008780001377983 */ /* 0x000ea40000100800 */
        /* <DEDUP_REMOVED lines=22> */
[----:B------:R0:W2:Y:S04]  /*c460*/  @P1 LDG.E.U8 R59, desc[UR8][R12.64] ;  /* 0x000000080c3b1981 */ /* 0x0000a8000c1e1100 */
[----:B------:R-:W2:Y:S01]  /*c470*/  LDL R13, [R1+0x87c] ;  /* 0x00087c00010d7983 */ /* 0x000ea20000100800 */
[----:B------:R-:W-:Y:S01]  /*c480*/  PRMT R6, RZ, 0x7610, R6 ;  /* 0x00007610ff067816 */ /* 0x000fe20000000006 */
[----:B0-----:R-:W-:Y:S01]  /*c490*/  @P1 IMAD.MOV.U32 R12, RZ, RZ, R54 ;  /* 0x000000ffff0c1224 */ /* 0x001fe200078e0036 */
[----:B------:R-:W-:Y:S02]  /*c4a0*/  ISETP.GT.AND P0, PT, R2, 0xe, PT ;  /* 0x0000000e0200780c */ /* 0x000fe40003f04270 */
[----:B------:R-:W-:Y:S02]  /*c4b0*/  PRMT R50, RZ, 0x7610, R50 ;  /* 0x00007610ff327816 */ /* 0x000fe40000000032 */
[----:B--2---:R0:W2:Y:S04]  /*c4c0*/  @P1 LDG.E.U8 R6, desc[UR8][R12.64] ;  /* 0x000000080c061981 */ /* 0x0040a8000c1e1100 */
[----:B------:R1:W-:Y:S04]  /*c4d0*/  STL [R1+0x444], R59 ;  /* 0x0004443b01007387 */ /* 0x0003e80000100800 */
[----:B------:R-:W3:Y:S01]  /*c4e0*/  LDL R54, [R1+0x85c] ;  /* 0x00085c0001367983 */ /* 0x000ee20000100800 */
[----:B0-----:R-:W-:-:S02]  /*c4f0*/  @P0 IMAD.MOV.U32 R12, RZ, RZ, R55 ;  /* 0x000000ffff0c0224 */ /* 0x001fc400078e0037 */
[----:B----4-:R-:W-:Y:S01]  /*c500*/  @P0 IMAD.MOV.U32 R13, RZ, RZ, R58 ;  /* 0x000000ffff0d0224 */ /* 0x010fe200078e003a */
[----:B-1----:R-:W4:Y:S04]  /*c510*/  LDL R59, [R1+0x868] ;  /* 0x00086800013b7983 */ /* 0x002f280000100800 */
[----:B------:R-:W3:Y:S04]  /*c520*/  @P0 LDG.E.U8 R50, desc[UR8][R12.64] ;  /* 0x000000080c320981 */ /* 0x000ee8000c1e1100 */
[----:B--2---:R0:W-:Y:S04]  /*c530*/  STL [R1+0x440], R6 ;  /* 0x0004400601007387 */ /* 0x0041e80000100800 */
[----:B------:R-:W2:Y:S04]  /*c540*/  LDL R12, [R1+0x86c] ;  /* 0x00086c00010c7983 */ /* 0x000ea80000100800 */
[----:B------:R-:W2:Y:S01]  /*c550*/  LDL R13, [R1+0x870] ;  /* 0x00087000010d7983 */ /* 0x000ea20000100800 */
[----:B------:R-:W-:-:S03]  /*c560*/  PRMT R49, RZ, 0x7610, R49 ;  /* 0x00007610ff317816 */ /* 0x000fc60000000031 */
[----:B0-----:R-:W4:Y:S04]  /*c570*/  LDL R6, [R1+0x860] ;  /* 0x0008600001067983 */ /* 0x001f280000100800 */
[----:B------:R-:W4:Y:S04]  /*c580*/  LDL R58, [R1+0x854] ;  /* 0x00085400013a7983 */ /* 0x000f280000100800 */
[----:B------:R-:W4:Y:S04]  /*c590*/  LDL R55, [R1+0x858] ;  /* 0x0008580001377983 */ /* 0x000f280000100800 */
[----:B---3--:R-:W-:Y:S01]  /*c5a0*/  STL [R1+0x10ac], R50 ;  /* 0x0010ac3201007387 */ /* 0x008fe20000100800 */
[----:B--2---:R-:W-:-:S04]  /*c5b0*/  @P0 LOP3.LUT R13, R13, R12, RZ, 0x3c, !PT ;  /* 0x0000000c0d0d0212 */ /* 0x004fc800078e3cff */
[----:B------:R-:W-:-:S04]  /*c5c0*/  @P0 LOP3.LUT R12, R13, R12, RZ, 0x3c, !PT ;  /* 0x0000000c0d0c0212 */ /* 0x000fc800078e3cff */
[----:B------:R-:W-:-:S05]  /*c5d0*/  @P0 LOP3.LUT R13, R13, R12, RZ, 0x3c, !PT ;  /* 0x0000000c0d0d0212 */ /* 0x000fca00078e3cff */
[----:B------:R4:W2:Y:S04]  /*c5e0*/  @P0 LDG.E.U8 R49, desc[UR8][R12.64] ;  /* 0x000000080c310981 */ /* 0x0008a8000c1e1100 */
[----:B------:R-:W3:Y:S01]  /*c5f0*/  LDL R13, [R1+0x864] ;  /* 0x00086400010d7983 */ /* 0x000ee20000100800 */
[----:B------:R-:W-:Y:S01]  /*c600*/  PRMT R48, RZ, 0x7610, R48 ;  /* 0x00007610ff307816 */ /* 0x000fe20000000030 */
[----:B----4-:R-:W-:Y:S01]  /*c610*/  @P0 IMAD.MOV.U32 R12, RZ, RZ, R59 ;  /* 0x000000ffff0c0224 */ /* 0x010fe200078e003b */
[----:B------:R-:W-:Y:S02]  /*c620*/  PRMT R40, RZ, 0x7610, R40 ;  /* 0x00007610ff287816 */ /* 0x000fe40000000028 */
[----:B------:R-:W-:Y:S02]  /*c630*/  ISETP.GT.AND P1, PT, R2, 0xf, PT ;  /* 0x0000000f0200780c */ /* 0x000fe40003f24270 */
[----:B---3--:R0:W3:Y:S02]  /*c640*/  @P0 LDG.E.U8 R48, desc[UR8][R12.64] ;  /* 0x000000080c300981 */ /* 0x0080e4000c1e1100 */
[----:B0-----:R-:W-:-:S02]  /*c650*/  @P0 IMAD.MOV.U32 R12, RZ, RZ, R6 ;  /* 0x000000ffff0c0224 */ /* 0x001fc400078e0006 */
[----:B------:R-:W-:-:S05]  /*c660*/  @P0 IMAD.MOV.U32 R13, RZ, RZ, R54 ;  /* 0x000000ffff0d0224 */ /* 0x000fca00078e0036 */
[----:B------:R0:W4:Y:S01]  /*c670*/  @P0 LDG.E.U8 R40, desc[UR8][R12.64] ;  /* 0x000000080c280981 */ /* 0x000122000c1e1100 */
[----:B------:R-:W-:-:S03]  /*c680*/  PRMT R57, RZ, 0x7610, R57 ;  /* 0x00007610ff397816 */ /* 0x000fc60000000039 */
[----:B--2---:R-:W-:Y:S01]  /*c690*/  STL [R1+0x10b0], R49 ;  /* 0x0010b03101007387 */ /* 0x004fe20000100800 */
[----:B0-----:R-:W-:Y:S02]  /*c6a0*/  @P1 IMAD.MOV.U32 R12, RZ, RZ, R55 ;  /* 0x000000ffff0c1224 */ /* 0x001fe400078e0037 */
[----:B------:R-:W-:-:S05]  /*c6b0*/  @P1 IMAD.MOV.U32 R13, RZ, RZ, R58 ;  /* 0x000000ffff0d1224 */ /* 0x000fca00078e003a */
[----:B------:R-:W2:Y:S04]  /*c6c0*/  @P1 LDG.E.U8 R57, desc[UR8][R12.64] ;  /* 0x000000080c391981 */ /* 0x000ea8000c1e1100 */
[----:B---3--:R-:W-:Y:S04]  /*c6d0*/  STL [R1+0x10b4], R48 ;  /* 0x0010b43001007387 */ /* 0x008fe80000100800 */
[----:B------:R-:W3:Y:S04]  /*c6e0*/  LDL R54, [R1+0x848] ;  /* 0x0008480001367983 */ /* 0x000ee80000100800 */
[----:B------:R-:W3:Y:S04]  /*c6f0*/  LDL R59, [R1+0x83c] ;  /* 0x00083c00013b7983 */ /* 0x000ee80000100800 */
[----:B------:R-:W3:Y:S04]  /*c700*/  LDL R6, [R1+0x840] ;  /* 0x0008400001067983 */ /* 0x000ee80000100800 */
[----:B----4-:R-:W-:Y:S04]  /*c710*/  STL [R1+0x10b8], R40 ;  /* 0x0010b82801007387 */ /* 0x010fe80000100800 */
[----:B------:R-:W4:Y:S04]  /*c720*/  LDL R12, [R1+0x84c] ;  /* 0x00084c00010c7983 */ /* 0x000f280000100800 */
[----:B------:R-:W4:Y:S01]  /*c730*/  LDL R13, [R1+0x850] ;  /* 0x00085000010d7983 */ /* 0x000f220000100800 */
[----:B------:R-:W-:-:S03]  /*c740*/  PRMT R56, RZ, 0x7610, R56 ;  /* 0x00007610ff387816 */ /* 0x000fc60000000038 */
[----:B------:R-:W3:Y:S04]  /*c750*/  LDL R58, [R1+0x834] ;  /* 0x00083400013a7983 */ /* 0x000ee80000100800 */
[----:B------:R-:W3:Y:S04]  /*c760*/  LDL R55, [R1+0x838] ;  /* 0x0008380001377983 */ /* 0x000ee80000100800 */
[----:B--2---:R-:W-:Y:S01]  /*c770*/  STL [R1+0x10bc], R57 ;  /* 0x0010bc3901007387 */ /* 0x004fe20000100800 */
[----:B----4-:R-:W-:-:S04]  /*c780*/  @P1 LOP3.LUT R13, R13, R12, RZ, 0x3c, !PT ;  /* 0x0000000c0d0d1212 */ /* 0x010fc800078e3cff */
[----:B------:R-:W-:-:S04]  /*c790*/  @P1 LOP3.LUT R12, R13, R12, RZ, 0x3c, !PT ;  /* 0x0000000c0d0c1212 */ /* 0x000fc800078e3cff */
[----:B------:R-:W-:-:S05]  /*c7a0*/  @P1 LOP3.LUT R13, R13, R12, RZ, 0x3c, !PT ;  /* 0x0000000c0d0d1212 */ /* 0x000fca00078e3cff */
[----:B------:R3:W2:Y:S04]  /*c7b0*/  @P1 LDG.E.U8 R56, desc[UR8][R12.64] ;  /* 0x000000080c381981 */ /* 0x0006a8000c1e1100 */
[----:B------:R-:W4:Y:S01]  /*c7c0*/  LDL R13, [R1+0x844] ;  /* 0x00084400010d7983 */ /* 0x000f220000100800 */
[----:B------:R-:W-:Y:S01]  /*c7d0*/  PRMT R11, RZ, 0x7610, R11 ;  /* 0x00007610ff0b7816 */ /* 0x000fe2000000000b */
[----:B---3--:R-:W-:Y:S01]  /*c7e0*/  @P1 IMAD.MOV.U32 R12, RZ, RZ, R54 ;  /* 0x000000ffff0c1224 */ /* 0x008fe200078e0036 */
[----:B------:R-:W-:Y:S02]  /*c7f0*/  PRMT R10, RZ, 0x7610, R10 ;  /* 0x00007610ff0a7816 */ /* 0x000fe4000000000a */
[----:B------:R-:W-:Y:S02]  /*c800*/  ISETP.GT.AND P0, PT, R2, 0x10, PT ;  /* 0x000000100200780c */ /* 0x000fe40003f04270 */
[----:B----4-:R0:W3:Y:S02]  /*c810*/  @P1 LDG.E.U8 R11, desc[UR8][R12.64] ;  /* 0x000000080c0b1981 */ /* 0x0100e4000c1e1100 */
[----:B0-----:R-:W-:-:S02]  /*c820*/  @P1 IMAD.MOV.U32 R12, RZ, RZ, R6 ;  /* 0x000000ffff0c1224 */ /* 0x001fc400078e0006 */
[----:B------:R-:W-:-:S05]  /*c830*/  @P1 IMAD.MOV.U32 R13, RZ, RZ, R59 ;  /* 0x000000ffff0d1224 */ /* 0x000fca00078e003b */
[----:B------:R0:W4:Y:S01]  /*c840*/  @P1 LDG.E.U8 R10, desc[UR8][R12.64] ;  /* 0x000000080c0a1981 */ /* 0x000122000c1e1100 */
[----:B------:R-:W-:-:S03]  /*c850*/  PRMT R4, RZ, 0x7610, R4 ;  /* 0x00007610ff047816 */ /* 0x000fc60000000004 */
[----:B--2---:R-:W-:Y:S04]  /*c860*/  STL [R1+0x10c0], R56 ;  /* 0x0010c03801007387 */ /* 0x004fe80000100800 */
[----:B------:R-:W2:Y:S01]  /*c870*/  LDL R54, [R1+0x830] ;  /* 0x0008300001367983 */ /* 0x000ea20000100800 */
[----:B0-----:R-:W-:Y:S02]  /*c880*/  @P0 IMAD.MOV.U32 R12, RZ, RZ, R55 ;  /* 0x000000ffff0c0224 */ /* 0x001fe400078e0037 */
[----:B------:R-:W-:-:S05]  /*c890*/  @P0 IMAD.MOV.U32 R13, RZ, RZ, R58 ;  /* 0x000000ffff0d0224 */ /* 0x000fca00078e003a */
[----:B------:R2:W2:Y:S04]  /*c8a0*/  @P0 LDG.E.U8 R4, desc[UR8][R12.64] ;  /* 0x000000080c040981 */ /* 0x0004a8000c1e1100 */
[----:B---3--:R-:W-:Y:S04]  /*c8b0*/  STL [R1+0x10c4], R11 ;  /* 0x0010c40b01007387 */ /* 0x008fe80000100800 */
[----:B------:R-:W3:Y:S04]  /*c8c0*/  LDL R59, [R1+0x81c] ;  /* 0x00081c00013b7983 */ /* 0x000ee80000100800 */
[----:B------:R-:W3:Y:S04]  /*c8d0*/  LDL R6, [R1+0x820] ;  /* 0x0008200001067983 */ /* 0x000ee80000100800 */
[----:B----4-:R-:W-:Y:S04]  /*c8e0*/  STL [R1+0x10c8], R10 ;  /* 0x0010c80a01007387 */ /* 0x010fe80000100800 */
[----:B------:R-:W4:Y:S01]  /*c8f0*/  LDL R13, [R1+0x82c] ;  /* 0x00082c00010d7983 */ /* 0x000f220000100800 */
[----:B------:R-:W-:-:S03]  /*c900*/  PRMT R7, RZ, 0x7610, R7 ;  /* 0x00007610ff077816 */ /* 0x000fc60000000007 */
[----:B------:R-:W3:Y:S01]  /*c910*/  LDL R58, [R1+0x814] ;  /* 0x00081400013a7983 */ /* 0x000ee20000100800 */
[----:B--2---:R-:W-:-:S03]  /*c920*/  @P0 IMAD.MOV.U32 R12, RZ, RZ, R54 ;  /* 0x000000ffff0c0224 */ /* 0x004fc600078e0036 */
[----:B------:R-:W2:Y:S04]  /*c930*/  LDL R55, [R1+0x818] ;  /* 0x0008180001377983 */ /* 0x000ea80000100800 */
[----:B------:R0:W-:Y:S01]  /*c940*/  STL [R1+0x111c], R4 ;  /* 0x00111c0401007387 */ /* 0x0001e20000100800 */
[----:B------:R-:W-:Y:S02]  /*c950*/  ISETP.GT.AND P1, PT, R2, 0x11, PT ;  /* 0x000000110200780c */ /* 0x000fe40003f24270 */
[----:B------:R-:W-:Y:S01]  /*c960*/  PRMT R0, RZ, 0x7610, R0 ;  /* 0x00007610ff007816 */ /* 0x000fe20000000000 */
[----:B------:R-:W2:Y:S04]  /*c970*/  LDL R54, [R1+0x80c] ;  /* 0x00080c0001367983 */ /* 0x000ea80000100800 */
[----:B0-----:R-:W2:Y:S04]  /*c980*/  LDL R4, [R1+0x828] ;  /* 0x0008280001047983 */ /* 0x001ea80000100800 */
[----:B----4-:R2:W4:Y:S04]  /*c990*/  @P0 LDG.E.U8 R7, desc[UR8][R12.64] ;  /* 0x000000080c070981 */ /* 0x010528000c1e1100 */
[----:B------:R-:W3:Y:S01]  /*c9a0*/  LDL R13, [R1+0x824] ;  /* 0x00082400010d7983 */ /* 0x000ee20000100800 */
[----:B------:R-:W-:Y:S01]  /*c9b0*/  PRMT R5, RZ, 0x7610, R5 ;  /* 0x00007610ff057816 */ /* 0x000fe20000000005 */
[----:B--2---:R-:W-:Y:S01]  /*c9c0*/  @P0 IMAD.MOV.U32 R12, RZ, RZ, R4 ;  /* 0x000000ffff0c0224 */ /* 0x004fe200078e0004 */
[----:B------:R-:W-:Y:S01]  /*c9d0*/  PRMT R10, RZ, 0x7610, R10 ;  /* 0x00007610ff0a7816 */ /* 0x000fe2000000000a */
[----:B----4-:R0:W-:Y:S01]  /*c9e0*/  STL [R1+0x418], R7 ;  /* 0x0004180701007387 */ /* 0x0101e20000100800 */
[----:B------:R-:W-:-:S03]  /*c9f0*/  PRMT R11, RZ, 0x7610, R11 ;  /* 0x00007610ff0b7816 */ /* 0x000fc6000000000b */
[----:B------:R-:W2:Y:S04]  /*ca00*/  LDL R4, [R1+0x804] ;  /* 0x0008040001047983 */ /* 0x000ea80000100800 */
[----:B---3--:R1:W3:Y:S04]  /*ca10*/  @P0 LDG.E.U8 R0, desc[UR8][R12.64] ;  /* 0x000000080c000981 */ /* 0x0082e8000c1e1100 */
[----:B0-----:R-:W4:Y:S01]  /*ca20*/  LDL R7, [R1+0x810] ;  /* 0x0008100001077983 */ /* 0x001f220000100800 */
[----:B-1----:R-:W-:Y:S02]  /*ca30*/  @P0 IMAD.MOV.U32 R12, RZ, RZ, R6 ;  /* 0x000000ffff0c0224 */ /* 0x002fe400078e0006 */
[----:B------:R-:W-:-:S05]  /*ca40*/  @P0 IMAD.MOV.U32 R13, RZ, RZ, R59 ;  /* 0x000000ffff0d0224 */ /* 0x000fca00078e003b */
[----:B------:R0:W2:Y:S02]  /*ca50*/  @P0 LDG.E.U8 R5, desc[UR8][R12.64] ;  /* 0x000000080c050981 */ /* 0x0000a4000c1e1100 */
[----:B0-----:R-:W-:Y:S02]  /*ca60*/  @P1 IMAD.MOV.U32 R12, RZ, RZ, R55 ;  /* 0x000000ffff0c1224 */ /* 0x001fe400078e0037 */
[----:B------:R-:W-:-:S05]  /*ca70*/  @P1 IMAD.MOV.U32 R13, RZ, RZ, R58 ;  /* 0x000000ffff0d1224 */ /* 0x000fca00078e003a */
[----:B------:R0:W2:Y:S02]  /*ca80*/  @P1 LDG.E.U8 R10, desc[UR8][R12.64] ;  /* 0x000000080c0a1981 */ /* 0x0000a4000c1e1100 */
[----:B0-----:R-:W-:Y:S02]  /*ca90*/  @P1 IMAD.MOV.U32 R13, RZ, RZ, R54 ;  /* 0x000000ffff0d1224 */ /* 0x001fe400078e0036 */
[----:B---3--:R0:W-:Y:S01]  /*caa0*/  STL [R1+0x414], R0 ;  /* 0x0004140001007387 */ /* 0x0081e20000100800 */
[----:B----4-:R-:W-:-:S03]  /*cab0*/  @P1 IMAD.MOV.U32 R12, RZ, RZ, R7 ;  /* 0x000000ffff0c1224 */ /* 0x010fc600078e0007 */
[----:B------:R-:W3:Y:S04]  /*cac0*/  LDL R6, [R1+0x7fc] ;  /* 0x0007fc0001067983 */ /* 0x000ee80000100800 */
[----:B------:R1:W4:Y:S04]  /*cad0*/  @P1 LDG.E.U8 R11, desc[UR8][R12.64] ;  /* 0x000000080c0b1981 */ /* 0x000328000c1e1100 */
[----:B0-----:R-:W3:Y:S04]  /*cae0*/  LDL R0, [R1+0x808] ;  /* 0x0008080001007983 */ /* 0x001ee80000100800 */
[----:B--2---:R0:W-:Y:S04]  /*caf0*/  STL [R1+0x410], R5 ;  /* 0x0004100501007387 */ /* 0x0041e80000100800 */
[----:B0-----:R-:W2:Y:S04]  /*cb00*/  LDL R5, [R1+0x800] ;  /* 0x0008000001057983 */ /* 0x001ea80000100800 */
[----:B------:R-:W-:Y:S04]  /*cb10*/  STL [R1+0x10cc], R10 ;  /* 0x0010cc0a01007387 */ /* 0x000fe80000100800 */
[----:B------:R-:W2:Y:S04]  /*cb20*/  LDL R58, [R1+0x7f4] ;  /* 0x0007f400013a7983 */ /* 0x000ea80000100800 */
[----:B------:R-:W2:Y:S01]  /*cb30*/  LDL R55, [R1+0x7f8] ;  /* 0x0007f80001377983 */ /* 0x000ea20000100800 */
[----:B------:R-:W-:Y:S01]  /*cb40*/  ISETP.GT.AND P0, PT, R2, 0x12, PT ;  /* 0x000000120200780c */ /* 0x000fe20003f04270 */
[----:B-1----:R-:W-:Y:S01]  /*cb50*/  @P1 IMAD.MOV.U32 R13, RZ, RZ, R4 ;  /* 0x000000ffff0d1224 */ /* 0x002fe200078e0004 */
[----:B------:R-:W-:-:S02]  /*cb60*/  PRMT R56, RZ, 0x7610, R56 ;  /* 0x00007610ff387816 */ /* 0x000fc40000000038 */
[----:B------:R-:W-:Y:S02]  /*cb70*/  PRMT R57, RZ, 0x7610, R57 ;  /* 0x00007610ff397816 */ /* 0x000fe40000000039 */
[----:B------:R-:W-:Y:S01]  /*cb80*/  PRMT R41, RZ, 0x7610, R41 ;  /* 0x00007610ff297816 */ /* 0x000fe20000000029 */
[----:B---3--:R-:W-:Y:S01]  /*cb90*/  @P1 IMAD.MOV.U32 R12, RZ, RZ, R0 ;  /* 0x000000ffff0c1224 */ /* 0x008fe200078e0000 */
[----:B----4-:R-:W-:Y:S04]  /*cba0*/  STL [R1+0x10d0], R11 ;  /* 0x0010d00b01007387 */ /* 0x010fe80000100800 */
[----:B------:R2:W3:Y:S04]  /*cbb0*/  @P1 LDG.E.U8 R56, desc[UR8][R12.64] ;  /* 0x000000080c381981 */ /* 0x0004e8000c1e1100 */
[----:B------:R-:W4:Y:S04]  /*cbc0*/  LDL R4, [R1+0x7ec] ;  /* 0x0007ec0001047983 */ /* 0x000f280000100800 */
[----:B------:R-:W4:Y:S01]  /*cbd0*/  LDL R0, [R1+0x7f0] ;  /* 0x0007f00001007983 */ /* 0x000f220000100800 */
[----:B--2---:R-:W-:-:S02]  /*cbe0*/  @P1 IMAD.MOV.U32 R12, RZ, RZ, R5 ;  /* 0x000000ffff0c1224 */ /* 0x004fc400078e0005 */
[----:B------:R-:W-:-:S05]  /*cbf0*/  @P1 IMAD.MOV.U32 R13, RZ, RZ, R6 ;  /* 0x000000ffff0d1224 */ /* 0x000fca00078e0006 */
[----:B------:R0:W2:Y:S02]  /*cc00*/  @P1 LDG.E.U8 R57, desc[UR8][R12.64] ;  /* 0x000000080c391981 */ /* 0x0000a4000c1e1100 */
[----:B0-----:R-:W-:Y:S02]  /*cc10*/  @P0 IMAD.MOV.U32 R12, RZ, RZ, R55 ;  /* 0x000000ffff0c0224 */ /* 0x001fe400078e0037 */
[----:B------:R-:W-:-:S05]  /*cc20*/  @P0 IMAD.MOV.U32 R13, RZ, RZ, R58 ;  /* 0x000000ffff0d0224 */ /* 0x000fca00078e003a */
[----:B------:R4:W2:Y:S01]  /*cc30*/  @P0 LDG.E.U8 R41, desc[UR8][R12.64] ;  /* 0x000000080c290981 */ /* 0x0008a2000c1e1100 */
[----:B------:R-:W-:-:S03]  /*cc40*/  PRMT R42, RZ, 0x7610, R42 ;  /* 0x00007610ff2a7816 */ /* 0x000fc6000000002a */
[----:B---3--:R-:W-:Y:S04]  /*cc50*/  STL [R1+0x10d4], R56 ;  /* 0x0010d43801007387 */ /* 0x008fe80000100800 */
[----:B------:R-:W3:Y:S01]  /*cc60*/  LDL R54, [R1+0x7e4] ;  /* 0x0007e40001367983 */ /* 0x000ee20000100800 */
[----:B----4-:R-:W-:-:S03]  /*cc70*/  @P0 IMAD.MOV.U32 R13, RZ, RZ, R4 ;  /* 0x000000ffff0d0224 */ /* 0x010fc600078e0004 */
[----:B------:R-:W4:Y:S01]  /*cc80*/  LDL R7, [R1+0x7e8] ;  /* 0x0007e80001077983 */ /* 0x000f220000100800 */
[----:B------:R-:W-:-:S03]  /*cc90*/  @P0 IMAD.MOV.U32 R12, RZ, RZ, R0 ;  /* 0x000000ffff0c0224 */ /* 0x000fc600078e0000 */
[----:B------:R-:W4:Y:S04]  /*cca0*/  LDL R6, [R1+0x7dc] ;  /* 0x0007dc0001067983 */ /* 0x000f280000100800 */
[----:B------:R-:W4:Y:S04]  /*ccb0*/  LDL R5, [R1+0x7e0] ;  /* 0x0007e00001057983 */ /* 0x000f280000100800 */
[----:B------:R3:W4:Y:S04]  /*ccc0*/  @P0 LDG.E.U8 R42, desc[UR8][R12.64] ;  /* 0x000000080c2a0981 */ /* 0x000728000c1e1100 */
[----:B--2---:R-:W-:Y:S04]  /*ccd0*/  STL [R1+0x10d8], R57 ;  /* 0x0010d83901007387 */ /* 0x004fe80000100800 */
[----:B------:R-:W-:Y:S04]  /*cce0*/  STL [R1+0x10dc], R41 ;  /* 0x0010dc2901007387 */ /* 0x000fe80000100800 */
[----:B------:R-:W2:Y:S04]  /*ccf0*/  LDL R4, [R1+0x7d4] ;  /* 0x0007d40001047983 */ /* 0x000ea80000100800 */
[----:B------:R-:W2:Y:S01]  /*cd00*/  LDL R0, [R1+0x7d8] ;  /* 0x0007d80001007983 */ /* 0x000ea20000100800 */
[----:B------:R-:W-:-:S02]  /*cd10*/  ISETP.GT.AND P1, PT, R2, 0x13, PT ;  /* 0x000000130200780c */ /* 0x000fc40003f24270 */
[----:B------:R-:W-:Y:S02]  /*cd20*/  PRMT R43, RZ, 0x7610, R43 ;  /* 0x00007610ff2b7816 */ /* 0x000fe4000000002b */
[----:B------:R-:W-:Y:S02]  /*cd30*/  PRMT R44, RZ, 0x7610, R44 ;  /* 0x00007610ff2c7816 */ /* 0x000fe4000000002c */
[----:B------:R-:W-:Y:S01]  /*cd40*/  PRMT R9, RZ, 0x7610, R9 ;  /* 0x00007610ff097816 */ /* 0x000fe20000000009 */
[----:B---3--:R-:W-:Y:S02]  /*cd50*/  @P0 IMAD.MOV.U32 R13, RZ, RZ, R54 ;  /* 0x000000ffff0d0224 */ /* 0x008fe400078e0036 */
[----:B----4-:R-:W-:-:S05]  /*cd60*/  @P0 IMAD.MOV.U32 R12, RZ, RZ, R7 ;  /* 0x000000ffff0c0224 */ /* 0x010fca00078e0007 */
[----:B------:R0:W3:Y:S04]  /*cd70*/  @P0 LDG.E.U8 R43, desc[UR8][R12.64] ;  /* 0x000000080c2b0981 */ /* 0x0000e8000c1e1100 */
[----:B------:R1:W-:Y:S01]  /*cd80*/  STL [R1+0x10e4], R42 ;  /* 0x0010e42a01007387 */ /* 0x0003e20000100800 */
[----:B0-----:R-:W-:-:S03]  /*cd90*/  @P0 IMAD.MOV.U32 R12, RZ, RZ, R5 ;  /* 0x000000ffff0c0224 */ /* 0x001fc600078e0005 */
[----:B------:R-:W4:Y:S01]  /*cda0*/  LDL R7, [R1+0x7d0] ;  /* 0x0007d00001077983 */ /* 0x000f220000100800 */
[----:B------:R-:W-:-:S03]  /*cdb0*/  @P0 IMAD.MOV.U32 R13, RZ, RZ, R6 ;  /* 0x000000ffff0d0224 */ /* 0x000fc600078e0006 */
[----:B-1----:R-:W4:Y:S04]  /*cdc0*/  LDL R42, [R1+0x7cc] ;  /* 0x0007cc00012a7983 */ /* 0x002f280000100800 */
[----:B------:R2:W4:Y:S02]  /*cdd0*/  @P0 LDG.E.U8 R44, desc[UR8][R12.64] ;  /* 0x000000080c2c0981 */ /* 0x000524000c1e1100 */
[----:B--2---:R-:W-:Y:S02]  /*cde0*/  @P1 IMAD.MOV.U32 R12, RZ, RZ, R0 ;  /* 0x000000ffff0c1224 */ /* 0x004fe400078e0000 */
[----:B------:R-:W-:-:S05]  /*cdf0*/  @P1 IMAD.MOV.U32 R13, RZ, RZ, R4 ;  /* 0x000000ffff0d1224 */ /* 0x000fca00078e0004 */
[----:B------:R4:W2:Y:S01]  /*ce00*/  @P1 LDG.E.U8 R9, desc[UR8][R12.64] ;  /* 0x000000080c091981 */ /* 0x0008a2000c1e1100 */
[----:B------:R-:W-:-:S03]  /*ce10*/  PRMT R8, RZ, 0x7610, R8 ;  /* 0x00007610ff087816 */ /* 0x000fc60000000008 */
[----:B---3--:R-:W-:Y:S04]  /*ce20*/  STL [R1+0x10e8], R43 ;  /* 0x0010e82b01007387 */ /* 0x008fe80000100800 */
[----:B------:R-:W3:Y:S04]  /*ce30*/  LDL R6, [R1+0x7c4] ;  /* 0x0007c40001067983 */ /* 0x000ee80000100800 */
[----:B------:R-:W3:Y:S01]  /*ce40*/  LDL R5, [R1+0x7c8] ;  /* 0x0007c80001057983 */ /* 0x000ee20000100800 */
[----:B----4-:R-:W-:Y:S02]  /*ce50*/  @P1 IMAD.MOV.U32 R12, RZ, RZ, R7 ;  /* 0x000000ffff0c1224 */ /* 0x010fe400078e0007 */
[----:B------:R-:W-:Y:S01]  /*ce60*/  @P1 IMAD.MOV.U32 R13, RZ, RZ, R42 ;  /* 0x000000ffff0d1224 */ /* 0x000fe200078e002a */
[----:B------:R-:W-:Y:S04]  /*ce70*/  STL [R1+0x10ec], R44 ;  /* 0x0010ec2c01007387 */ /* 0x000fe80000100800 */
[----:B------:R-:W4:Y:S04]  /*ce80*/  LDL R4, [R1+0x7bc] ;  /* 0x0007bc0001047983 */ /* 0x000f280000100800 */
[----:B------:R-:W4:Y:S04]  /*ce90*/  LDL R0, [R1+0x7c0] ;  /* 0x0007c00001007983 */ /* 0x000f280000100800 */
[----:B------:R3:W4:Y:S04]  /*cea0*/  @P1 LDG.E.U8 R8, desc[UR8][R12.64] ;  /* 0x000000080c081981 */ /* 0x000728000c1e1100 */
[----:B--2---:R-:W-:Y:S04]  /*ceb0*/  STL [R1+0x10f0], R9 ;  /* 0x0010f00901007387 */ /* 0x004fe80000100800 */
[----:B------:R-:W2:Y:S04]  /*cec0*/  LDL R55, [R1+0x7b4] ;  /* 0x0007b40001377983 */ /* 0x000ea80000100800 */
[----:B------:R-:W2:Y:S04]  /*ced0*/  LDL R54, [R1+0x7b8] ;  /* 0x0007b80001367983 */ /* 0x000ea80000100800 */
[----:B------:R-:W2:Y:S04]  /*cee0*/  LDL R42, [R1+0x7ac] ;  /* 0x0007ac00012a7983 */ /* 0x000ea80000100800 */
[----:B------:R-:W2:Y:S01]  /*cef0*/  LDL R7, [R1+0x7b0] ;  /* 0x0007b00001077983 */ /* 0x000ea20000100800 */
[----:B------:R-:W-:-:S02]  /*cf00*/  ISETP.GT.AND P0, PT, R2, 0x14, PT ;  /* 0x000000140200780c */ /* 0x000fc40003f04270 */
[----:B------:R-:W-:Y:S02]  /*cf10*/  PRMT R53, RZ, 0x7610, R53 ;  /* 0x00007610ff357816 */ /* 0x000fe40000000035 */
[----:B------:R-:W-:Y:S02]  /*cf20*/  PRMT R51, RZ, 0x7610, R51 ;  /* 0x00007610ff337816 */ /* 0x000fe40000000033 */
[----:B------:R-:W-:Y:S02]  /*cf30*/  PRMT R52, RZ, 0x7610, R52 ;  /* 0x00007610ff347816 */ /* 0x000fe40000000034 */
[----:B------:R-:W-:Y:S01]  /*cf40*/  PRMT R57, RZ, 0x7610, R57 ;  /* 0x00007610ff397816 */ /* 0x000fe20000000039 */
[----:B---3--:R-:W-:Y:S02]  /*cf50*/  @P1 IMAD.MOV.U32 R13, RZ, RZ, R6 ;  /* 0x000000ffff0d1224 */ /* 0x008fe400078e0006 */
[----:B------:R-:W-:-:S05]  /*cf60*/  @P1 IMAD.MOV.U32 R12, RZ, RZ, R5 ;  /* 0x000000ffff0c1224 */ /* 0x000fca00078e0005 */
[----:B------:R4:W3:Y:S02]  /*cf70*/  @P1 LDG.E.U8 R53, desc[UR8][R12.64] ;  /* 0x000000080c351981 */ /* 0x0008e4000c1e1100 */
[----:B----4-:R-:W-:Y:S02]  /*cf80*/  @P1 IMAD.MOV.U32 R13, RZ, RZ, R4 ;  /* 0x000000ffff0d1224 */ /* 0x010fe400078e0004 */
[----:B------:R-:W-:Y:S01]  /*cf90*/  @P1 IMAD.MOV.U32 R12, RZ, RZ, R0 ;  /* 0x000000ffff0c1224 */ /* 0x000fe200078e0000 */
[----:B------:R-:W-:Y:S04]  /*cfa0*/  STL [R1+0x10f4], R8 ;  /* 0x0010f40801007387 */ /* 0x000fe80000100800 */
[----:B------:R-:W4:Y:S04]  /*cfb0*/  LDL R6, [R1+0x7a4] ;  /* 0x0007a40001067983 */ /* 0x000f280000100800 */
[----:B------:R-:W4:Y:S04]  /*cfc0*/  LDL R5, [R1+0x7a8] ;  /* 0x0007a80001057983 */ /* 0x000f280000100800 */
[----:B------:R2:W4:Y:S02]  /*cfd0*/  @P1 LDG.E.U8 R51, desc[UR8][R12.64] ;  /* 0x000000080c331981 */ /* 0x000524000c1e1100 */
        /* <DEDUP_REMOVED lines=8> */
[----:B------:R-:W3:Y:S04]  /*d060*/  LDL R4, [R1+0x79c] ;  /* 0x00079c0001047983 */ /* 0x000ee80000100800 */
[----:B------:R-:W3:Y:S01]  /*d070*/  LDL R0, [R1+0x7a0] ;  /* 0x0007a00001007983 */ /* 0x000ee20000100800 */
[----:B----4-:R-:W-:Y:S02]  /*d080*/  @P0 IMAD.MOV.U32 R13, RZ, RZ, R6 ;  /* 0x000000ffff0d0224 */ /* 0x010fe400078e0006 */
[----:B------:R-:W-:-:S05]  /*d090*/  @P0 IMAD.MOV.U32 R12, RZ, RZ, R5 ;  /* 0x000000ffff0c0224 */ /* 0x000fca00078e0005 */
[----:B------:R3:W4:Y:S04]  /*d0a0*/  @P0 LDG.E.U8 R56, desc[UR8][R12.64] ;  /* 0x000000080c380981 */ /* 0x000728000c1e1100 */
[----:B------:R-:W-:Y:S04]  /*d0b0*/  STL [R1+0x10fc], R51 ;  /* 0x0010fc3301007387 */ /* 0x000fe80000100800 */
[----:B------:R-:W4:Y:S04]  /*d0c0*/  LDL R42, [R1+0x794] ;  /* 0x00079400012a7983 */ /* 0x000f280000100800 */
[----:B------:R-:W4:Y:S04]  /*d0d0*/  LDL R7, [R1+0x798] ;  /* 0x0007980001077983 */ /* 0x000f280000100800 */
[----:B--2---:R-:W-:Y:S04]  /*d0e0*/  STL [R1+0x1100], R57 ;  /* 0x0011003901007387 */ /* 0x004fe80000100800 */
[----:B------:R-:W2:Y:S04]  /*d0f0*/  LDL R6, [R1+0x78c] ;  /* 0x00078c0001067983 */ /* 0x000ea80000100800 */
[----:B------:R-:W2:Y:S01]  /*d100*/  LDL R5, [R1+0x790] ;  /* 0x0007900001057983 */ /* 0x000ea20000100800 */
[----:B------:R-:W-:-:S02]  /*d110*/  ISETP.GT.AND P1, PT, R2, 0x15, PT ;  /* 0x000000150200780c */ /* 0x000fc40003f24270 */
[----:B------:R-:W-:Y:S02]  /*d120*/  PRMT R41, RZ, 0x7610, R41 ;  /* 0x00007610ff297816 */ /* 0x000fe40000000029 */
[----:B------:R-:W-:Y:S02]  /*d130*/  PRMT R40, RZ, 0x7610, R40 ;  /* 0x00007610ff287816 */ /* 0x000fe40000000028 */
[----:B------:R-:W-:Y:S01]  /*d140*/  PRMT R48, RZ, 0x7610, R48 ;  /* 0x00007610ff307816 */ /* 0x000fe20000000030 */
[----:B---3--:R-:W-:Y:S02]  /*d150*/  @P0 IMAD.MOV.U32 R13, RZ, RZ, R4 ;  /* 0x000000ffff0d0224 */ /* 0x008fe400078e0004 */
[----:B------:R-:W-:-:S05]  /*d160*/  @P0 IMAD.MOV.U32 R12, RZ, RZ, R0 ;  /* 0x000000ffff0c0224 */ /* 0x000fca00078e0000 */
[----:B------:R0:W3:Y:S04]  /*d170*/  @P0 LDG.E.U8 R41, desc[UR8][R12.64] ;  /* 0x000000080c290981 */ /* 0x0000e8000c1e1100 */
[----:B----4-:R-:W-:Y:S04]  /*d180*/  STL [R1+0x1104], R56 ;  /* 0x0011043801007387 */ /* 0x010fe80000100800 */
[----:B------:R-:W4:Y:S04]  /*d190*/  LDL R4, [R1+0x784] ;  /* 0x0007840001047983 */ /* 0x000f280000100800 */
[----:B------:R-:W4:Y:S01]  /*d1a0*/  LDL R0, [R1+0x788] ;  /* 0x0007880001007983 */ /* 0x000f220000100800 */
[----:B0-----:R-:W-:-:S02]  /*d1b0*/  @P1 IMAD.MOV.U32 R13, RZ, RZ, R42 ;  /* 0x000000ffff0d1224 */ /* 0x001fc400078e002a */
[----:B------:R-:W-:-:S05]  /*d1c0*/  @P1 IMAD.MOV.U32 R12, RZ, RZ, R7 ;  /* 0x000000ffff0c1224 */ /* 0x000fca00078e0007 */
[----:B------:R2:W4:Y:S02]  /*d1d0*/  @P1 LDG.E.U8 R40, desc[UR8][R12.64] ;  /* 0x000000080c281981 */ /* 0x000524000c1e1100 */
[----:B--2---:R-:W-:Y:S02]  /*d1e0*/  @P1 IMAD.MOV.U32 R13, RZ, RZ, R6 ;  /* 0x000000ffff0d1224 */ /* 0x004fe400078e0006 */
[----:B------:R-:W-:-:S05]  /*d1f0*/  @P1 IMAD.MOV.U32 R12, RZ, RZ, R5 ;  /* 0x000000ffff0c1224 */ /* 0x000fca00078e0005 */
[----:B------:R4:W2:Y:S01]  /*d200*/  @P1 LDG.E.U8 R48, desc[UR8][R12.64] ;  /* 0x000000080c301981 */ /* 0x0008a2000c1e1100 */
[----:B------:R-:W-:-:S03]  /*d210*/  PRMT R49, RZ, 0x7610, R49 ;  /* 0x00007610ff317816 */ /* 0x000fc60000000031 */
[----:B---3--:R0:W-:Y:S04]  /*d220*/  STL [R1+0x1108], R41 ;  /* 0x0011082901007387 */ /* 0x0081e80000100800 */
[----:B------:R-:W3:Y:S04]  /*d230*/  LDL R42, [R1+0x77c] ;  /* 0x00077c00012a7983 */ /* 0x000ee80000100800 */
[----:B0-----:R-:W3:Y:S01]  /*d240*/  LDL R41, [R1+0x780] ;  /* 0x0007800001297983 */ /* 0x001ee20000100800 */
[----:B----4-:R-:W-:Y:S02]  /*d250*/  @P1 IMAD.MOV.U32 R13, RZ, RZ, R4 ;  /* 0x000000ffff0d1224 */ /* 0x010fe400078e0004 */
[----:B------:R-:W-:-:S05]  /*d260*/  @P1 IMAD.MOV.U32 R12, RZ, RZ, R0 ;  /* 0x000000ffff0c1224 */ /* 0x000fca00078e0000 */
[----:B------:R3:W4:Y:S04]  /*d270*/  @P1 LDG.E.U8 R49, desc[UR8][R12.64] ;  /* 0x000000080c311981 */ /* 0x000728000c1e1100 */
[----:B------:R0:W-:Y:S04]  /*d280*/  STL [R1+0x1120], R40 ;  /* 0x0011202801007387 */ /* 0x0001e80000100800 */
[----:B------:R-:W4:Y:S04]  /*d290*/  LDL R6, [R1+0x774] ;  /* 0x0007740001067983 */ /* 0x000f280000100800 */
[----:B------:R-:W4:Y:S04]  /*d2a0*/  LDL R5, [R1+0x778] ;  /* 0x0007780001057983 */ /* 0x000f280000100800 */
[----:B------:R-:W-:Y:S04]  /*d2b0*/  STL [R1+0x3dc], R52 ;  /* 0x0003dc3401007387 */ /* 0x000fe80000100800 */
[----:B--2---:R-:W-:Y:S04]  /*d2c0*/  STL [R1+0x1124], R48 ;  /* 0x0011243001007387 */ /* 0x004fe80000100800 */
[----:B0-----:R-:W2:Y:S04]  /*d2d0*/  LDL R40, [R1+0x734] ;  /* 0x0007340001287983 */ /* 0x001ea80000100800 */
[----:B------:R-:W2:Y:S04]  /*d2e0*/  LDL R7, [R1+0x738] ;  /* 0x0007380001077983 */ /* 0x000ea80000100800 */
[----:B------:R-:W2:Y:S04]  /*d2f0*/  LDL R0, [R1+0x730] ;  /* 0x0007300001007983 */ /* 0x000ea80000100800 */
[----:B------:R-:W2:Y:S01]  /*d300*/  LDL R4, [R1+0x72c] ;  /* 0x00072c0001047983 */ /* 0x000ea20000100800 */
[----:B------:R-:W-:-:S02]  /*d310*/  ISETP.GT.AND P0, PT, R2, 0x16, PT ;  /* 0x000000160200780c */ /* 0x000fc40003f04270 */
[----:B------:R-:W-:Y:S02]  /*d320*/  ISETP.GT.AND P2, PT, R2, 0x18, PT ;  /* 0x000000180200780c */ /* 0x000fe40003f44270 */
[----:B------:R-:W-:Y:S02]  /*d330*/  PRMT R50, RZ, 0x7610, R50 ;  /* 0x00007610ff327816 */ /* 0x000fe40000000032 */
[----:B------:R-:W-:Y:S02]  /*d340*/  PRMT R45, RZ, 0x7610, R45 ;  /* 0x00007610ff2d7816 */ /* 0x000fe4000000002d */
[----:B------:R-:W-:Y:S01]  /*d350*/  PRMT R11, RZ, 0x7610, R11 ;  /* 0x00007610ff0b7816 */ /* 0x000fe2000000000b */
[----:B---3--:R-:W-:Y:S02]  /*d360*/  @P1 IMAD.MOV.U32 R13, RZ, RZ, R42 ;  /* 0x000000ffff0d1224 */ /* 0x008fe400078e002a */
[----:B------:R-:W-:-:S05]  /*d370*/  @P1 IMAD.MOV.U32 R12, RZ, RZ, R41 ;  /* 0x000000ffff0c1224 */ /* 0x000fca00078e0029 */
[----:B------:R0:W3:Y:S04]  /*d380*/  @P1 LDG.E.U8 R50, desc[UR8][R12.64] ;  /* 0x000000080c321981 */ /* 0x0000e8000c1e1100 */
[----:B----4-:R1:W-:Y:S04]  /*d390*/  STL [R1+0x1128], R49 ;  /* 0x0011283101007387 */ /* 0x0103e80000100800 */
[----:B------:R-:W4:Y:S04]  /*d3a0*/  LDL R42, [R1+0x724] ;  /* 0x00072400012a7983 */ /* 0x000f280000100800 */
[----:B------:R-:W3:Y:S01]  /*d3b0*/  LDL R41, [R1+0x728] ;  /* 0x0007280001297983 */ /* 0x000ee20000100800 */
[----:B0-----:R-:W-:-:S02]  /*d3c0*/  @P0 IMAD.MOV.U32 R13, RZ, RZ, R6 ;  /* 0x000000ffff0d0224 */ /* 0x001fc400078e0006 */
[----:B------:R-:W-:Y:S01]  /*d3d0*/  @P0 IMAD.MOV.U32 R12, RZ, RZ, R5 ;  /* 0x000000ffff0c0224 */ /* 0x000fe200078e0005 */
[----:B------:R-:W3:Y:S04]  /*d3e0*/  LDL R6, [R1+0x71c] ;  /* 0x00071c0001067983 */ /* 0x000ee80000100800 */
[----:B------:R-:W3:Y:S04]  /*d3f0*/  LDL R5, [R1+0x720] ;  /* 0x0007200001057983 */ /* 0x000ee80000100800 */
[----:B------:R2:W3:Y:S01]  /*d400*/  @P0 LDG.E.U8 R45, desc[UR8][R12.64] ;  /* 0x000000080c2d0981 */ /* 0x0004e2000c1e1100 */
[----:B------:R-:W-:-:S02]  /*d410*/  PRMT R10, RZ, 0x7610, R10 ;  /* 0x00007610ff0a7816 */ /* 0x000fc4000000000a */
[----:B------:R-:W-:Y:S01]  /*d420*/  ISETP.GT.AND P3, PT, R2, 0x1c, PT ;  /* 0x0000001c0200780c */ /* 0x000fe20003f64270 */
[----:B-1----:R-:W3:Y:S01]  /*d430*/  LDL R49, [R1+0x714] ;  /* 0x0007140001317983 */ /* 0x002ee20000100800 */
[----:B------:R-:W-:Y:S02]  /*d440*/  PRMT R51, RZ, 0x7610, R51 ;  /* 0x00007610ff337816 */ /* 0x000fe40000000033 */
[----:B------:R-:W-:Y:S01]  /*d450*/  PRMT R53, RZ, 0x7610, R53 ;  /* 0x00007610ff357816 */ /* 0x000fe20000000035 */
[----:B------:R-:W3:Y:S01]  /*d460*/  LDL R48, [R1+0x718] ;  /* 0x0007180001307983 */ /* 0x000ee20000100800 */
[----:B------:R-:W-:Y:S02]  /*d470*/  PRMT R8, RZ, 0x7610, R8 ;  /* 0x00007610ff087816 */ /* 0x000fe40000000008 */
[----:B------:R-:W-:Y:S01]  /*d480*/  PRMT R9, RZ, 0x7610, R9 ;  /* 0x00007610ff097816 */ /* 0x000fe20000000009 */
[----:B------:R-:W3:Y:S01]  /*d490*/  LDL R54, [R1+0x744] ;  /* 0x0007440001367983 */ /* 0x000ee20000100800 */
[----:B--2---:R-:W-:Y:S01]  /*d4a0*/  @P2 IMAD.MOV.U32 R13, RZ, RZ, R40 ;  /* 0x000000ffff0d2224 */ /* 0x004fe200078e0028 */
[----:B------:R-:W-:-:S02]  /*d4b0*/  PRMT R44, RZ, 0x7610, R44 ;  /* 0x00007610ff2c7816 */ /* 0x000fc4000000002c */
[----:B------:R-:W2:Y:S01]  /*d4c0*/  LDL R40, [R1+0x6b4] ;  /* 0x0006b40001287983 */ /* 0x000ea20000100800 */
[----:B------:R-:W-:-:S03]  /*d4d0*/  @P2 IMAD.MOV.U32 R12, RZ, RZ, R7 ;  /* 0x000000ffff0c2224 */ /* 0x000fc600078e0007 */
[----:B------:R-:W2:Y:S04]  /*d4e0*/  LDL R7, [R1+0x6b8] ;  /* 0x0006b80001077983 */ /* 0x000ea80000100800 */
[----:B------:R0:W2:Y:S01]  /*d4f0*/  @P2 LDG.E.U8 R11, desc[UR8][R12.64] ;  /* 0x000000080c0b2981 */ /* 0x0000a2000c1e1100 */
[----:B------:R-:W-:Y:S02]  /*d500*/  PRMT R43, RZ, 0x7610, R43 ;  /* 0x00007610ff2b7816 */ /* 0x000fe4000000002b */
[----:B------:R-:W-:Y:S01]  /*d510*/  PRMT R46, RZ, 0x7610, R46 ;  /* 0x00007610ff2e7816 */ /* 0x000fe2000000002e */
[----:B------:R-:W2:Y:S01]  /*d520*/  LDL R52, [R1+0x748] ;  /* 0x0007480001347983 */ /* 0x000ea20000100800 */
[----:B------:R-:W-:Y:S02]  /*d530*/  ISETP.GT.AND P1, PT, R2, 0x19, PT ;  /* 0x000000190200780c */ /* 0x000fe40003f24270 */
[----:B------:R-:W-:Y:S01]  /*d540*/  PRMT R47, RZ, 0x7610, R47 ;  /* 0x00007610ff2f7816 */ /* 0x000fe2000000002f */
[----:B------:R-:W2:Y:S01]  /*d550*/  LDL R58, [R1+0x658] ;  /* 0x00065800013a7983 */ /* 0x000ea20000100800 */
[----:B0-----:R-:W-:-:S03]  /*d560*/  @P2 IMAD.MOV.U32 R12, RZ, RZ, R0 ;  /* 0x000000ffff0c2224 */ /* 0x001fc600078e0000 */
[----:B------:R-:W2:Y:S01]  /*d570*/  LDL R0, [R1+0x6b0] ;  /* 0x0006b00001007983 */ /* 0x000ea20000100800 */
[----:B------:R-:W-:-:S03]  /*d580*/  @P2 IMAD.MOV.U32 R13, RZ, RZ, R4 ;  /* 0x000000ffff0d2224 */ /* 0x000fc600078e0004 */
[----:B------:R-:W2:Y:S04]  /*d590*/  LDL R4, [R1+0x6ac] ;  /* 0x0006ac0001047983 */ /* 0x000ea80000100800 */
[----:B------:R4:W2:Y:S01]  /*d5a0*/  @P2 LDG.E.U8 R10, desc[UR8][R12.64] ;  /* 0x000000080c0a2981 */ /* 0x0008a2000c1e1100 */
[----:B------:R-:W-:Y:S02]  /*d5b0*/  PRMT R61, RZ, 0x7610, R61 ;  /* 0x00007610ff3d7816 */ /* 0x000fe4000000003d */
[----:B------:R-:W-:Y:S01]  /*d5c0*/  PRMT R60, RZ, 0x7610, R60 ;  /* 0x00007610ff3c7816 */ /* 0x000fe2000000003c */
[----:B------:R-:W2:Y:S01]  /*d5d0*/  LDL R57, [R1+0x644] ;  /* 0x0006440001397983 */ /* 0x000ea20000100800 */
[----:B------:R-:W-:Y:S02]  /*d5e0*/  PRMT R39, RZ, 0x7610, R39 ;  /* 0x00007610ff277816 */ /* 0x000fe40000000027 */
[----:B------:R-:W-:Y:S01]  /*d5f0*/  PRMT R38, RZ, 0x7610, R38 ;  /* 0x00007610ff267816 */ /* 0x000fe20000000026 */
[----:B------:R-:W2:Y:S01]  /*d600*/  LDL R56, [R1+0x63c] ;  /* 0x00063c0001387983 */ /* 0x000ea20000100800 */
[----:B----4-:R-:W-:-:S03]  /*d610*/  @P2 IMAD.MOV.U32 R13, RZ, RZ, R42 ;  /* 0x000000ffff0d2224 */ /* 0x010fc600078e002a */
[----:B------:R-:W4:Y:S01]  /*d620*/  LDL R42, [R1+0x6a4] ;  /* 0x0006a400012a7983 */ /* 0x000f220000100800 */
[----:B---3--:R-:W-:-:S03]  /*d630*/  @P2 IMAD.MOV.U32 R12, RZ, RZ, R41 ;  /* 0x000000ffff0c2224 */ /* 0x008fc600078e0029 */
[----:B------:R-:W3:Y:S04]  /*d640*/  LDL R41, [R1+0x6a8] ;  /* 0x0006a80001297983 */ /* 0x000ee80000100800 */
[----:B------:R0:W3:Y:S02]  /*d650*/  @P2 LDG.E.U8 R51, desc[UR8][R12.64] ;  /* 0x000000080c332981 */ /* 0x0000e4000c1e1100 */
[----:B0-----:R-:W-:Y:S02]  /*d660*/  @P2 IMAD.MOV.U32 R12, RZ, RZ, R5 ;  /* 0x000000ffff0c2224 */ /* 0x001fe400078e0005 */
[----:B------:R-:W-:Y:S01]  /*d670*/  @P2 IMAD.MOV.U32 R13, RZ, RZ, R6 ;  /* 0x000000ffff0d2224 */ /* 0x000fe200078e0006 */
[----:B------:R-:W3:Y:S04]  /*d680*/  LDL R5, [R1+0x6a0] ;  /* 0x0006a00001057983 */ /* 0x000ee80000100800 */
[----:B------:R-:W3:Y:S04]  /*d690*/  LDL R6, [R1+0x69c] ;  /* 0x00069c0001067983 */ /* 0x000ee80000100800 */
[----:B------:R2:W3:Y:S02]  /*d6a0*/  @P2 LDG.E.U8 R53, desc[UR8][R12.64] ;  /* 0x000000080c352981 */ /* 0x0004e4000c1e1100 */
[----:B--2---:R-:W-:-:S02]  /*d6b0*/  @P3 IMAD.MOV.U32 R12, RZ, RZ, R7 ;  /* 0x000000ffff0c3224 */ /* 0x004fc400078e0007 */
[----:B------:R-:W-:Y:S01]  /*d6c0*/  @P3 IMAD.MOV.U32 R13, RZ, RZ, R40 ;  /* 0x000000ffff0d3224 */ /* 0x000fe200078e0028 */
[----:B------:R-:W2:Y:S04]  /*d6d0*/  LDL R7, [R1+0x770] ;  /* 0x0007700001077983 */ /* 0x000ea80000100800 */
[----:B------:R-:W2:Y:S04]  /*d6e0*/  LDL R40, [R1+0x76c] ;  /* 0x00076c0001287983 */ /* 0x000ea80000100800 */
[----:B------:R0:W2:Y:S02]  /*d6f0*/  @P3 LDG.E.U8 R8, desc[UR8][R12.64] ;  /* 0x000000080c083981 */ /* 0x0000a4000c1e1100 */
[----:B0-----:R-:W-:-:S02]  /*d700*/  @P3 IMAD.MOV.U32 R12, RZ, RZ, R0 ;  /* 0x000000ffff0c3224 */ /* 0x001fc400078e0000 */
[----:B------:R-:W2:Y:S01]  /*d710*/  LDL R0, [R1+0x768] ;  /* 0x0007680001007983 */ /* 0x000ea20000100800 */
[----:B------:R-:W-:-:S03]  /*d720*/  @P3 IMAD.MOV.U32 R13, RZ, RZ, R4 ;  /* 0x000000ffff0d3224 */ /* 0x000fc600078e0004 */
[----:B------:R-:W2:Y:S04]  /*d730*/  LDL R4, [R1+0x764] ;  /* 0x0007640001047983 */ /* 0x000ea80000100800 */
[----:B------:R4:W2:Y:S02]  /*d740*/  @P3 LDG.E.U8 R9, desc[UR8][R12.64] ;  /* 0x000000080c093981 */ /* 0x0008a4000c1e1100 */
[----:B----4-:R-:W-:Y:S02]  /*d750*/  @P3 IMAD.MOV.U32 R13, RZ, RZ, R42 ;  /* 0x000000ffff0d3224 */ /* 0x010fe400078e002a */
[----:B------:R-:W4:Y:S01]  /*d760*/  LDL R42, [R1+0x704] ;  /* 0x00070400012a7983 */ /* 0x000f220000100800 */
[----:B---3--:R-:W-:-:S03]  /*d770*/  @P3 IMAD.MOV.U32 R12, RZ, RZ, R41 ;  /* 0x000000ffff0c3224 */ /* 0x008fc600078e0029 */
[----:B------:R-:W3:Y:S04]  /*d780*/  LDL R41, [R1+0x708] ;  /* 0x0007080001297983 */ /* 0x000ee80000100800 */
[----:B------:R0:W3:Y:S02]  /*d790*/  @P3 LDG.E.U8 R44, desc[UR8][R12.64] ;  /* 0x000000080c2c3981 */ /* 0x0000e4000c1e1100 */
[----:B0-----:R-:W-:Y:S02]  /*d7a0*/  @P3 IMAD.MOV.U32 R12, RZ, RZ, R5 ;  /* 0x000000ffff0c3224 */ /* 0x001fe400078e0005 */
[----:B------:R-:W3:Y:S01]  /*d7b0*/  LDL R5, [R1+0x710] ;  /* 0x0007100001057983 */ /* 0x000ee20000100800 */
[----:B------:R-:W-:-:S03]  /*d7c0*/  @P3 IMAD.MOV.U32 R13, RZ, RZ, R6 ;  /* 0x000000ffff0d3224 */ /* 0x000fc600078e0006 */
[----:B------:R-:W4:Y:S04]  /*d7d0*/  LDL R6, [R1+0x70c] ;  /* 0x00070c0001067983 */ /* 0x000f280000100800 */
[----:B------:R2:W4:Y:S02]  /*d7e0*/  @P3 LDG.E.U8 R43, desc[UR8][R12.64] ;  /* 0x000000080c2b3981 */ /* 0x000524000c1e1100 */
[----:B--2---:R-:W-:Y:S02]  /*d7f0*/  @P0 IMAD.MOV.U32 R12, RZ, RZ, R7 ;  /* 0x000000ffff0c0224 */ /* 0x004fe400078e0007 */
[----:B------:R-:W2:Y:S01]  /*d800*/  LDL R7, [R1+0x698] ;  /* 0x0006980001077983 */ /* 0x000ea20000100800 */
[----:B------:R-:W-:-:S03]  /*d810*/  @P0 IMAD.MOV.U32 R13, RZ, RZ, R40 ;  /* 0x000000ffff0d0224 */ /* 0x000fc600078e0028 */
[----:B------:R-:W2:Y:S04]  /*d820*/  LDL R40, [R1+0x694] ;  /* 0x0006940001287983 */ /* 0x000ea80000100800 */
[----:B------:R0:W2:Y:S02]  /*d830*/  @P0 LDG.E.U8 R46, desc[UR8][R12.64] ;  /* 0x000000080c2e0981 */ /* 0x0000a4000c1e1100 */
[----:B0-----:R-:W-:Y:S02]  /*d840*/  @P0 IMAD.MOV.U32 R12, RZ, RZ, R0 ;  /* 0x000000ffff0c0224 */ /* 0x001fe400078e0000 */
[----:B------:R-:W2:Y:S01]  /*d850*/  LDL R0, [R1+0x700] ;  /* 0x0007000001007983 */ /* 0x000ea20000100800 */
[----:B------:R-:W-:-:S03]  /*d860*/  @P0 IMAD.MOV.U32 R13, RZ, RZ, R4 ;  /* 0x000000ffff0d0224 */ /* 0x000fc600078e0004 */
[----:B------:R-:W2:Y:S04]  /*d870*/  LDL R4, [R1+0x6fc] ;  /* 0x0006fc0001047983 */ /* 0x000ea80000100800 */
[----:B------:R0:W2:Y:S02]  /*d880*/  @P0 LDG.E.U8 R47, desc[UR8][R12.64] ;  /* 0x000000080c2f0981 */ /* 0x0000a4000c1e1100 */
[----:B0-----:R-:W-:Y:S02]  /*d890*/  @P1 IMAD.MOV.U32 R12, RZ, RZ, R48 ;  /* 0x000000ffff0c1224 */ /* 0x001fe400078e0030 */
[----:B------:R-:W-:Y:S01]  /*d8a0*/  @P1 IMAD.MOV.U32 R13, RZ, RZ, R49 ;  /* 0x000000ffff0d1224 */ /* 0x000fe200078e0031 */
[----:B------:R-:W-:Y:S01]  /*d8b0*/  ISETP.GT.AND P3, PT, R2, 0x1d, PT ;  /* 0x0000001d0200780c */ /* 0x000fe20003f64270 */
[----:B------:R-:W2:Y:S04]  /*d8c0*/  LDL R49, [R1+0x6e4] ;  /* 0x0006e40001317983 */ /* 0x000ea80000100800 */
[----:B------:R3:W2:Y:S01]  /*d8d0*/  @P1 LDG.E.U8 R61, desc[UR8][R12.64] ;  /* 0x000000080c3d1981 */ /* 0x0006a2000c1e1100 */
[----:B------:R-:W-:-:S02]  /*d8e0*/  PRMT R37, RZ, 0x7610, R37 ;  /* 0x00007610ff257816 */ /* 0x000fc40000000025 */
[----:B------:R-:W-:Y:S01]  /*d8f0*/  PRMT R36, RZ, 0x7610, R36 ;  /* 0x00007610ff247816 */ /* 0x000fe20000000024 */
[----:B------:R-:W2:Y:S01]  /*d900*/  LDL R48, [R1+0x6e8] ;  /* 0x0006e80001307983 */ /* 0x000ea20000100800 */
[----:B---3--:R-:W-:-:S03]  /*d910*/  @P1 IMAD.MOV.U32 R12, RZ, RZ, R5 ;  /* 0x000000ffff0c1224 */ /* 0x008fc600078e0005 */
[----:B------:R-:W3:Y:S01]  /*d920*/  LDL R5, [R1+0x690] ;  /* 0x0006900001057983 */ /* 0x000ee20000100800 */
[----:B----4-:R-:W-:-:S03]  /*d930*/  @P1 IMAD.MOV.U32 R13, RZ, RZ, R6 ;  /* 0x000000ffff0d1224 */ /* 0x010fc600078e0006 */
[----:B------:R-:W4:Y:S04]  /*d940*/  LDL R6, [R1+0x68c] ;  /* 0x00068c0001067983 */ /* 0x000f280000100800 */
[----:B------:R0:W4:Y:S02]  /*d950*/  @P1 LDG.E.U8 R60, desc[UR8][R12.64] ;  /* 0x000000080c3c1981 */ /* 0x000124000c1e1100 */
[----:B0-----:R-:W-:Y:S02]  /*d960*/  @P1 IMAD.MOV.U32 R12, RZ, RZ, R41 ;  /* 0x000000ffff0c1224 */ /* 0x001fe400078e0029 */
[----:B------:R-:W-:Y:S01]  /*d970*/  @P1 IMAD.MOV.U32 R13, RZ, RZ, R42 ;  /* 0x000000ffff0d1224 */ /* 0x000fe200078e002a */
[----:B------:R-:W4:Y:S04]  /*d980*/  LDL R41, [R1+0x760] ;  /* 0x0007600001297983 */ /* 0x000f280000100800 */
[----:B------:R2:W4:Y:S04]  /*d990*/  @P1 LDG.E.U8 R39, desc[UR8][R12.64] ;  /* 0x000000080c271981 */ /* 0x000528000c1e1100 */
[----:B------:R-:W4:Y:S01]  /*d9a0*/  LDL R42, [R1+0x75c] ;  /* 0x00075c00012a7983 */ /* 0x000f220000100800 */
[----:B--2---:R-:W-:-:S03]  /*d9b0*/  @P1 IMAD.MOV.U32 R12, RZ, RZ, R0 ;  /* 0x000000ffff0c1224 */ /* 0x004fc600078e0000 */
[----:B------:R-:W2:Y:S01]  /*d9c0*/  LDL R0, [R1+0x688] ;  /* 0x0006880001007983 */ /* 0x000ea20000100800 */
[----:B------:R-:W-:-:S03]  /*d9d0*/  @P1 IMAD.MOV.U32 R13, RZ, RZ, R4 ;  /* 0x000000ffff0d1224 */ /* 0x000fc600078e0004 */
[----:B------:R-:W2:Y:S04]  /*d9e0*/  LDL R4, [R1+0x684] ;  /* 0x0006840001047983 */ /* 0x000ea80000100800 */
[----:B------:R0:W2:Y:S02]  /*d9f0*/  @P1 LDG.E.U8 R38, desc[UR8][R12.64] ;  /* 0x000000080c261981 */ /* 0x0000a4000c1e1100 */
[----:B0-----:R-:W-:Y:S02]  /*da00*/  @P3 IMAD.MOV.U32 R12, RZ, RZ, R7 ;  /* 0x000000ffff0c3224 */ /* 0x001fe400078e0007 */
[----:B------:R-:W-:Y:S01]  /*da10*/  @P3 IMAD.MOV.U32 R13, RZ, RZ, R40 ;  /* 0x000000ffff0d3224 */ /* 0x000fe200078e0028 */
[----:B------:R-:W2:Y:S04]  /*da20*/  LDL R7, [R1+0x680] ;  /* 0x0006800001077983 */ /* 0x000ea80000100800 */
[----:B------:R-:W2:Y:S04]  /*da30*/  LDL R40, [R1+0x67c] ;  /* 0x00067c0001287983 */ /* 0x000ea80000100800 */
[----:B------:R3:W2:Y:S02]  /*da40*/  @P3 LDG.E.U8 R37, desc[UR8][R12.64] ;  /* 0x000000080c253981 */ /* 0x0006a4000c1e1100 */
[----:B---3--:R-:W-:-:S02]  /*da50*/  @P3 IMAD.MOV.U32 R12, RZ, RZ, R5 ;  /* 0x000000ffff0c3224 */ /* 0x008fc400078e0005 */
[----:B------:R-:W3:Y:S01]  /*da60*/  LDL R5, [R1+0x758] ;  /* 0x0007580001057983 */ /* 0x000ee20000100800 */
[----:B----4-:R-:W-:-:S03]  /*da70*/  @P3 IMAD.MOV.U32 R13, RZ, RZ, R6 ;  /* 0x000000ffff0d3224 */ /* 0x010fc600078e0006 */
[----:B------:R-:W4:Y:S04]  /*da80*/  LDL R6, [R1+0x754] ;  /* 0x0007540001067983 */ /* 0x000f280000100800 */
[----:B------:R2:W4:Y:S02]  /*da90*/  @P3 LDG.E.U8 R36, desc[UR8][R12.64] ;  /* 0x000000080c243981 */ /* 0x000524000c1e1100 */
[----:B--2---:R-:W-:Y:S02]  /*daa0*/  @P3 IMAD.MOV.U32 R12, RZ, RZ, R0 ;  /* 0x000000ffff0c3224 */ /* 0x004fe400078e0000 */
[----:B------:R-:W2:Y:S01]  /*dab0*/  LDL R0, [R1+0x6f8] ;  /* 0x0006f80001007983 */ /* 0x000ea20000100800 */
[----:B------:R-:W-:-:S03]  /*dac0*/  @P3 IMAD.MOV.U32 R13, RZ, RZ, R4 ;  /* 0x000000ffff0d3224 */ /* 0x000fc600078e0004 */
[----:B------:R-:W2:Y:S01]  /*dad0*/  LDL R4, [R1+0x6f4] ;  /* 0x0006f40001047983 */ /* 0x000ea20000100800 */
[----:B------:R-:W-:Y:S02]  /*dae0*/  PRMT R35, RZ, 0x7610, R35 ;  /* 0x00007610ff237816 */ /* 0x000fe40000000023 */
[C---:B------:R-:W-:Y:S02]  /*daf0*/  ISETP.GT.AND P1, PT, R2.reuse, 0x17, PT ;  /* 0x000000170200780c */ /* 0x040fe40003f24270 */
[----:B------:R-:W-:Y:S02]  /*db00*/  PRMT R34, RZ, 0x7610, R34 ;  /* 0x00007610ff227816 */ /* 0x000fe40000000022 */
[----:B------:R0:W2:Y:S01]  /*db10*/  @P3 LDG.E.U8 R35, desc[UR8][R12.64] ;  /* 0x000000080c233981 */ /* 0x0000a2000c1e1100 */
[----:B------:R-:W-:Y:S02]  /*db20*/  ISETP.GT.AND P2, PT, R2, 0x1a, PT ;  /* 0x0000001a0200780c */ /* 0x000fe40003f44270 */
[----:B------:R-:W-:Y:S01]  /*db30*/  PRMT R33, RZ, 0x7610, R33 ;  /* 0x00007610ff217816 */ /* 0x000fe20000000021 */
[----:B0-----:R-:W-:-:S02]  /*db40*/  @P3 IMAD.MOV.U32 R12, RZ, RZ, R7 ;  /* 0x000000ffff0c3224 */ /* 0x001fc400078e0007 */
[----:B------:R-:W-:Y:S01]  /*db50*/  @P3 IMAD.MOV.U32 R13, RZ, RZ, R40 ;  /* 0x000000ffff0d3224 */ /* 0x000fe200078e0028 */
[----:B------:R-:W2:Y:S04]  /*db60*/  LDL R7, [R1+0x6f0] ;  /* 0x0006f00001077983 */ /* 0x000ea80000100800 */
[----:B------:R-:W2:Y:S04]  /*db70*/  LDL R40, [R1+0x6ec] ;  /* 0x0006ec0001287983 */ /* 0x000ea80000100800 */
[----:B------:R0:W2:Y:S01]  /*db80*/  @P3 LDG.E.U8 R34, desc[UR8][R12.64] ;  /* 0x000000080c223981 */ /* 0x0000a2000c1e1100 */
[----:B------:R-:W-:Y:S01]  /*db90*/  PRMT R32, RZ, 0x7610, R32 ;  /* 0x00007610ff207816 */ /* 0x000fe20000000020 */
[----:B0-----:R-:W-:-:S02]  /*dba0*/  @P0 IMAD.MOV.U32 R12, RZ, RZ, R41 ;  /* 0x000000ffff0c0224 */ /* 0x001fc400078e0029 */
[----:B------:R-:W-:Y:S01]  /*dbb0*/  @P0 IMAD.MOV.U32 R13, RZ, RZ, R42 ;  /* 0x000000ffff0d0224 */ /* 0x000fe200078e002a */
[----:B------:R-:W-:Y:S01]  /*dbc0*/  PRMT R31, RZ, 0x7610, R31 ;  /* 0x00007610ff1f7816 */ /* 0x000fe2000000001f */
[----:B------:R-:W2:Y:S04]  /*dbd0*/  LDL R42, [R1+0x66c] ;  /* 0x00066c00012a7983 */ /* 0x000ea80000100800 */
[----:B------:R3:W2:Y:S01]  /*dbe0*/  @P0 LDG.E.U8 R33, desc[UR8][R12.64] ;  /* 0x000000080c210981 */ /* 0x0006a2000c1e1100 */
[----:B------:R-:W-:-:S03]  /*dbf0*/  PRMT R30, RZ, 0x7610, R30 ;  /* 0x00007610ff1e7816 */ /* 0x000fc6000000001e */
[----:B------:R-:W2:Y:S01]  /*dc00*/  LDL R41, [R1+0x670] ;  /* 0x0006700001297983 */ /* 0x000ea20000100800 */
[----:B---3--:R-:W-:-:S03]  /*dc10*/  @P1 IMAD.MOV.U32 R12, RZ, RZ, R5 ;  /* 0x000000ffff0c1224 */ /* 0x008fc600078e0005 */
[----:B------:R-:W3:Y:S01]  /*dc20*/  LDL R5, [R1+0x6e0] ;  /* 0x0006e00001057983 */ /* 0x000ee20000100800 */
[----:B----4-:R-:W-:-:S03]  /*dc30*/  @P1 IMAD.MOV.U32 R13, RZ, RZ, R6 ;  /* 0x000000ffff0d1224 */ /* 0x010fc600078e0006 */
[----:B------:R-:W4:Y:S04]  /*dc40*/  LDL R6, [R1+0x6dc] ;  /* 0x0006dc0001067983 */ /* 0x000f280000100800 */
[----:B------:R2:W4:Y:S02]  /*dc50*/  @P1 LDG.E.U8 R32, desc[UR8][R12.64] ;  /* 0x000000080c201981 */ /* 0x000524000c1e1100 */
[----:B--2---:R-:W-:Y:S02]  /*dc60*/  @P2 IMAD.MOV.U32 R12, RZ, RZ, R0 ;  /* 0x000000ffff0c2224 */ /* 0x004fe400078e0000 */
[----:B------:R-:W2:Y:S01]  /*dc70*/  LDL R0, [R1+0x678] ;  /* 0x0006780001007983 */ /* 0x000ea20000100800 */
[----:B------:R-:W-:-:S03]  /*dc80*/  @P2 IMAD.MOV.U32 R13, RZ, RZ, R4 ;  /* 0x000000ffff0d2224 */ /* 0x000fc600078e0004 */
[----:B------:R-:W2:Y:S04]  /*dc90*/  LDL R4, [R1+0x674] ;  /* 0x0006740001047983 */ /* 0x000ea80000100800 */
[----:B------:R0:W2:Y:S01]  /*dca0*/  @P2 LDG.E.U8 R31, desc[UR8][R12.64] ;  /* 0x000000080c1f2981 */ /* 0x0000a2000c1e1100 */
[----:B------:R-:W-:Y:S02]  /*dcb0*/  ISETP.GT.AND P3, PT, R2, 0x1e, PT ;  /* 0x0000001e0200780c */ /* 0x000fe40003f64270 */
[----:B------:R-:W-:Y:S01]  /*dcc0*/  PRMT R29, RZ, 0x7610, R29 ;  /* 0x00007610ff1d7816 */ /* 0x000fe2000000001d */
[----:B0-----:R-:W-:Y:S02]  /*dcd0*/  @P2 IMAD.MOV.U32 R12, RZ, RZ, R7 ;  /* 0x000000ffff0c2224 */ /* 0x001fe400078e0007 */
[----:B------:R-:W2:Y:S01]  /*dce0*/  LDL R7, [R1+0x668] ;  /* 0x0006680001077983 */ /* 0x000ea20000100800 */
[----:B------:R-:W-:-:S03]  /*dcf0*/  @P2 IMAD.MOV.U32 R13, RZ, RZ, R40 ;  /* 0x000000ffff0d2224 */ /* 0x000fc600078e0028 */
[----:B------:R-:W2:Y:S04]  /*dd00*/  LDL R40, [R1+0x664] ;  /* 0x0006640001287983 */ /* 0x000ea80000100800 */
[----:B------:R0:W2:Y:S01]  /*dd10*/  @P2 LDG.E.U8 R30, desc[UR8][R12.64] ;  /* 0x000000080c1e2981 */ /* 0x0000a2000c1e1100 */
[----:B------:R-:W-:Y:S01]  /*dd20*/  PRMT R28, RZ, 0x7610, R28 ;  /* 0x00007610ff1c7816 */ /* 0x000fe2000000001c */
[----:B0-----:R-:W-:Y:S02]  /*dd30*/  @P2 IMAD.MOV.U32 R12, RZ, RZ, R48 ;  /* 0x000000ffff0c2224 */ /* 0x001fe400078e0030 */
[----:B------:R-:W-:Y:S01]  /*dd40*/  @P2 IMAD.MOV.U32 R13, RZ, RZ, R49 ;  /* 0x000000ffff0d2224 */ /* 0x000fe200078e0031 */
[----:B------:R-:W-:Y:S01]  /*dd50*/  PRMT R27, RZ, 0x7610, R27 ;  /* 0x00007610ff1b7816 */ /* 0x000fe2000000001b */
[----:B------:R-:W2:Y:S04]  /*dd60*/  LDL R49, [R1+0x73c] ;  /* 0x00073c0001317983 */ /* 0x000ea80000100800 */
[----:B------:R3:W2:Y:S04]  /*dd70*/  @P2 LDG.E.U8 R29, desc[UR8][R12.64] ;  /* 0x000000080c1d2981 */ /* 0x0006a8000c1e1100 */
        /* <DEDUP_REMOVED lines=10> */
[----:B------:R-:W-:-:S03]  /*de20*/  PRMT R26, RZ, 0x7610, R26 ;  /* 0x00007610ff1a7816 */ /* 0x000fc6000000001a */
[----:B------:R0:W2:Y:S01]  /*de30*/  @P3 LDG.E.U8 R27, desc[UR8][R12.64] ;  /* 0x000000080c1b3981 */ /* 0x0000a2000c1e1100 */
[----:B------:R-:W-:Y:S01]  /*de40*/  PRMT R25, RZ, 0x7610, R25 ;  /* 0x00007610ff197816 */ /* 0x000fe20000000019 */
[----:B0-----:R-:W-:Y:S02]  /*de50*/  @P3 IMAD.MOV.U32 R12, RZ, RZ, R41 ;  /* 0x000000ffff0c3224 */ /* 0x001fe400078e0029 */
[----:B------:R-:W-:Y:S01]  /*de60*/  @P3 IMAD.MOV.U32 R13, RZ, RZ, R42 ;  /* 0x000000ffff0d3224 */ /* 0x000fe200078e002a */
[----:B------:R-:W2:Y:S04]  /*de70*/  LDL R41, [R1+0x6d8] ;  /* 0x0006d80001297983 */ /* 0x000ea80000100800 */
[----:B------:R-:W2:Y:S04]  /*de80*/  LDL R42, [R1+0x6d4] ;  /* 0x0006d400012a7983 */ /* 0x000ea80000100800 */
[----:B------:R0:W2:Y:S01]  /*de90*/  @P3 LDG.E.U8 R26, desc[UR8][R12.64] ;  /* 0x000000080c1a3981 */ /* 0x0000a2000c1e1100 */
[----:B------:R-:W-:Y:S01]  /*dea0*/  PRMT R24, RZ, 0x7610, R24 ;  /* 0x00007610ff187816 */ /* 0x000fe20000000018 */
[----:B0-----:R-:W-:-:S02]  /*deb0*/  @P3 IMAD.MOV.U32 R12, RZ, RZ, R7 ;  /* 0x000000ffff0c3224 */ /* 0x001fc400078e0007 */
        /* <DEDUP_REMOVED lines=14> */
[----:B------:R-:W-:Y:S02]  /*dfa0*/  ISETP.GT.AND P0, PT, R2, 0x1b, PT ;  /* 0x0000001b0200780c */ /* 0x000fe40003f04270 */
[----:B------:R-:W-:Y:S02]  /*dfb0*/  PRMT R22, RZ, 0x7610, R22 ;  /* 0x00007610ff167816 */ /* 0x000fe40000000016 */
[----:B------:R0:W2:Y:S01]  /*dfc0*/  @P1 LDG.E.U8 R23, desc[UR8][R12.64] ;  /* 0x000000080c171981 */ /* 0x0000a2000c1e1100 */
[----:B------:R-:W-:Y:S01]  /*dfd0*/  PRMT R21, RZ, 0x7610, R21 ;  /* 0x00007610ff157816 */ /* 0x000fe20000000015 */
[----:B0-----:R-:W-:Y:S02]  /*dfe0*/  @P1 IMAD.MOV.U32 R12, RZ, RZ, R52 ;  /* 0x000000ffff0c1224 */ /* 0x001fe400078e0034 */
[----:B------:R-:W-:-:S05]  /*dff0*/  @P1 IMAD.MOV.U32 R13, RZ, RZ, R54 ;  /* 0x000000ffff0d1224 */ /* 0x000fca00078e0036 */
[----:B------:R0:W2:Y:S01]  /*e000*/  @P1 LDG.E.U8 R22, desc[UR8][R12.64] ;  /* 0x000000080c161981 */ /* 0x0000a2000c1e1100 */
[----:B------:R-:W-:Y:S01]  /*e010*/  PRMT R20, RZ, 0x7610, R20 ;  /* 0x00007610ff147816 */ /* 0x000fe20000000014 */
[----:B0-----:R-:W-:Y:S02]  /*e020*/  @P1 IMAD.MOV.U32 R12, RZ, RZ, R48 ;  /* 0x000000ffff0c1224 */ /* 0x001fe400078e0030 */
[----:B------:R-:W-:-:S05]  /*e030*/  @P1 IMAD.MOV.U32 R13, RZ, RZ, R49 ;  /* 0x000000ffff0d1224 */ /* 0x000fca00078e0031 */
[----:B------:R0:W2:Y:S01]  /*e040*/  @P1 LDG.E.U8 R21, desc[UR8][R12.64] ;  /* 0x000000080c151981 */ /* 0x0000a2000c1e1100 */
[----:B------:R-:W-:Y:S01]  /*e050*/  PRMT R19, RZ, 0x7610, R19 ;  /* 0x00007610ff137816 */ /* 0x000fe20000000013 */
[----:B0-----:R-:W-:Y:S02]  /*e060*/  @P0 IMAD.MOV.U32 R12, RZ, RZ, R41 ;  /* 0x000000ffff0c0224 */ /* 0x001fe400078e0029 */
[----:B------:R-:W-:Y:S01]  /*e070*/  @P0 IMAD.MOV.U32 R13, RZ, RZ, R42 ;  /* 0x000000ffff0d0224 */ /* 0x000fe200078e002a */
[----:B------:R-:W-:Y:S01]  /*e080*/  PRMT R18, RZ, 0x7610, R18 ;  /* 0x00007610ff127816 */ /* 0x000fe20000000012 */
[----:B------:R-:W2:Y:S04]  /*e090*/  LDL R41, [R1+0x640] ;  /* 0x0006400001297983 */ /* 0x000ea80000100800 */
[----:B------:R0:W2:Y:S02]  /*e0a0*/  @P0 LDG.E.U8 R20, desc[UR8][R12.64] ;  /* 0x000000080c140981 */ /* 0x0000a4000c1e1100 */
[----:B0-----:R-:W-:-:S02]  /*e0b0*/  @P0 IMAD.MOV.U32 R12, RZ, RZ, R7 ;  /* 0x000000ffff0c0224 */ /* 0x001fc400078e0007 */
[----:B------:R-:W-:-:S05]  /*e0c0*/  @P0 IMAD.MOV.U32 R13, RZ, RZ, R40 ;  /* 0x000000ffff0d0224 */ /* 0x000fca00078e0028 */
[----:B------:R3:W2:Y:S01]  /*e0d0*/  @P0 LDG.E.U8 R19, desc[UR8][R12.64] ;  /* 0x000000080c130981 */ /* 0x0006a2000c1e1100 */
[----:B------:R-:W-:Y:S01]  /*e0e0*/  PRMT R17, RZ, 0x7610, R17 ;  /* 0x00007610ff117816 */ /* 0x000fe20000000011 */
[----:B---3--:R-:W-:Y:S02]  /*e0f0*/  @P0 IMAD.MOV.U32 R12, RZ, RZ, R5 ;  /* 0x000000ffff0c0224 */ /* 0x008fe400078e0005 */
[----:B----4-:R-:W-:-:S05]  /*e100*/  @P0 IMAD.MOV.U32 R13, RZ, RZ, R6 ;  /* 0x000000ffff0d0224 */ /* 0x010fca00078e0006 */
[----:B------:R2:W3:Y:S02]  /*e110*/  @P0 LDG.E.U8 R18, desc[UR8][R12.64] ;  /* 0x000000080c120981 */ /* 0x0004e4000c1e1100 */
[----:B--2---:R-:W-:Y:S02]  /*e120*/  @P0 IMAD.MOV.U32 R12, RZ, RZ, R0 ;  /* 0x000000ffff0c0224 */ /* 0x004fe400078e0000 */
[----:B------:R-:W2:Y:S01]  /*e130*/  LDL R0, [R1+0x648] ;  /* 0x0006480001007983 */ /* 0x000ea20000100800 */
[----:B------:R-:W-:-:S03]  /*e140*/  @P0 IMAD.MOV.U32 R13, RZ, RZ, R4 ;  /* 0x000000ffff0d0224 */ /* 0x000fc600078e0004 */
[----:B------:R-:W4:Y:S04]  /*e150*/  LDL.LU R49, [R1+0x520] ;  /* 0x0005200001317983 */ /* 0x000f280000300800 */
[----:B------:R-:W2:Y:S04]  /*e160*/  LDL.LU R48, [R1+0x51c] ;  /* 0x00051c0001307983 */ /* 0x000ea80000300800 */
        /* <DEDUP_REMOVED lines=10> */
[----:B------:R0:W2:Y:S04]  /*e210*/  @P0 LDG.E.U8 R17, desc[UR8][R12.64] ;  /* 0x000000080c110981 */ /* 0x0000a8000c1e1100 */
[----:B------:R-:W2:Y:S01]  /*e220*/  LDL R13, [R1+0x654] ;  /* 0x00065400010d7983 */ /* 0x000ea20000100800 */
[----:B------:R-:W-:-:S02]  /*e230*/  ISETP.GT.AND P1, PT, R2, 0x1f, PT ;  /* 0x0000001f0200780c */ /* 0x000fc40003f24270 */
[----:B------:R-:W-:-:S11]  /*e240*/  PRMT R16, RZ, 0x7610, R16 ;  /* 0x00007610ff107816 */ /* 0x000fd60000000010 */
[----:B0-----:R-:W-:-:S05]  /*e250*/  @P1 IMAD.MOV.U32 R12, RZ, RZ, R58 ;  /* 0x000000ffff0c1224 */ /* 0x001fca00078e003a */
[----:B--2---:R0:W2:Y:S04]  /*e260*/  @P1 LDG.E.U8 R16, desc[UR8][R12.64] ;  /* 0x000000080c101981 */ /* 0x0040a8000c1e1100 */
[----:B------:R-:W0:Y:S04]  /*e270*/  LDL R12, [R1+0x64c] ;  /* 0x00064c00010c7983 */ /* 0x000e280000100800 */
[----:B------:R-:W0:Y:S01]  /*e280*/  LDL R13, [R1+0x650] ;  /* 0x00065000010d7983 */ /* 0x000e220000100800 */
[----:B------:R-:W-:Y:S02]  /*e290*/  PRMT R15, RZ, 0x7610, R15 ;  /* 0x00007610ff0f7816 */ /* 0x000fe4000000000f */
[----:B------:R-:W-:Y:S01]  /*e2a0*/  PRMT R14, RZ, 0x7610, R14 ;  /* 0x00007610ff0e7816 */ /* 0x000fe2000000000e */
[----:B------:R-:W1:Y:S01]  /*e2b0*/  S2R R58, SR_TID.X ;  /* 0x00000000003a7919 */ /* 0x000e620000002100 */
[----:B------:R-:W-:-:S02]  /*e2c0*/  PRMT R3, RZ, 0x7610, R3 ;  /* 0x00007610ff037816 */ /* 0x000fc40000000003 */
[----:B0-----:R-:W-:-:S04]  /*e2d0*/  @P1 LOP3.LUT R13, R13, R12, RZ, 0x3c, !PT ;  /* 0x0000000c0d0d1212 */ /* 0x001fc800078e3cff */
[----:B------:R-:W-:-:S04]  /*e2e0*/  @P1 LOP3.LUT R12, R13, R12, RZ, 0x3c, !PT ;  /* 0x0000000c0d0c1212 */ /* 0x000fc800078e3cff */
[----:B------:R-:W-:-:S05]  /*e2f0*/  @P1 LOP3.LUT R13, R13, R12, RZ, 0x3c, !PT ;  /* 0x0000000c0d0d1212 */ /* 0x000fca00078e3cff */
[----:B------:R0:W2:Y:S02]  /*e300*/  @P1 LDG.E.U8 R15, desc[UR8][R12.64] ;  /* 0x000000080c0f1981 */ /* 0x0000a4000c1e1100 */
[----:B0-----:R-:W-:Y:S02]  /*e310*/  @P1 IMAD.MOV.U32 R12, RZ, RZ, R0 ;  /* 0x000000ffff0c1224 */ /* 0x001fe400078e0000 */
[----:B------:R-:W-:-:S05]  /*e320*/  @P1 IMAD.MOV.U32 R13, RZ, RZ, R57 ;  /* 0x000000ffff0d1224 */ /* 0x000fca00078e0039 */
[----:B------:R0:W2:Y:S02]  /*e330*/  @P1 LDG.E.U8 R14, desc[UR8][R12.64] ;  /* 0x000000080c0e1981 */ /* 0x0000a4000c1e1100 */
[----:B0-----:R-:W-:Y:S02]  /*e340*/  @P1 IMAD.MOV.U32 R12, RZ, RZ, R41 ;  /* 0x000000ffff0c1224 */ /* 0x001fe400078e0029 */
[----:B------:R-:W-:Y:S01]  /*e350*/  @P1 IMAD.MOV.U32 R13, RZ, RZ, R56 ;  /* 0x000000ffff0d1224 */ /* 0x000fe200078e0038 */
[----:B-1----:R-:W-:Y:S01]  /*e360*/  LOP3.LUT R0, R58, 0x1f, RZ, 0xc0, !PT ;  /* 0x0000001f3a007812 */ /* 0x002fe200078ec0ff */
[----:B------:R-:W2:Y:S04]  /*e370*/  LDL.LU R41, [R1+0x418] ;  /* 0x0004180001297983 */ /* 0x000ea80000300800 */
[----:B------:R-:W2:Y:S01]  /*e380*/  @P1 LDG.E.U8 R3, desc[UR8][R12.64] ;  /* 0x000000080c031981 */ /* 0x000ea2000c1e1100 */
[----:B------:R-:W-:Y:S01]  /*e390*/  BAR.SYNC.DEFER_BLOCKING 0x0 ;  /* 0x0000000000007b1d */ /* 0x000fe20000010000 */
[----:B------:R-:W-:-:S05]  /*e3a0*/  ISETP.GE.AND P0, PT, R0, R2, PT ;  /* 0x000000020000720c */ /* 0x000fca0003f06270 */
[----:B------:R-:W2:Y:S04]  /*e3b0*/  LDL.LU R56, [R1+0x414] ;  /* 0x0004140001387983 */ /* 0x000ea80000300800 */
[----:B------:R-:W2:Y:S04]  /*e3c0*/  LDL.LU R57, [R1+0x410] ;  /* 0x0004100001397983 */ /* 0x000ea80000300800 */
[----:B------:R-:W2:Y:S04]  /*e3d0*/  LDL.LU R2, [R1+0x3dc] ;  /* 0x0003dc0001027983 */ /* 0x000ea80000300800 */
[----:B----4-:R0:W-:Y:S04]  /*e3e0*/  STS.U8 [R0+UR4], R49 ;  /* 0x0000003100007988 */ /* 0x0101e80008000004 */
[----:B------:R1:W-:Y:S04]  /*e3f0*/  STS.U8 [R0+UR4+0x20], R48 ;  /* 0x0000203000007988 */ /* 0x0003e80008000004 */
[----:B------:R4:W-:Y:S04]  /*e400*/  STS.U8 [R0+UR4+0x40], R40 ;  /* 0x0000402800007988 */ /* 0x0009e80008000004 */
[----:B0-----:R-:W2:Y:S04]  /*e410*/  LDL.LU R49, [R1+0x1128] ;  /* 0x0011280001317983 */ /* 0x001ea80000300800 */
[----:B-1----:R-:W2:Y:S04]  /*e420*/  LDL.LU R48, [R1+0x1124] ;  /* 0x0011240001307983 */ /* 0x002ea80000300800 */
[----:B----4-:R-:W4:Y:S04]  /*e430*/  LDL.LU R40, [R1+0x1120] ;  /* 0x0011200001287983 */ /* 0x010f280000300800 */
[----:B------:R0:W-:Y:S04]  /*e440*/  STS.U8 [R0+UR4+0x60], R4 ;  /* 0x0000600400007988 */ /* 0x0001e80008000004 */
[----:B------:R1:W-:Y:S04]  /*e450*/  STS.U8 [R0+UR4+0x220], R5 ;  /* 0x0002200500007988 */ /* 0x0003e80008000004 */
[----:B------:R3:W-:Y:S04]  /*e460*/  STS.U8 [R0+UR4+0x200], R6 ;  /* 0x0002000600007988 */ /* 0x0007e80008000004 */
[----:B0-----:R-:W2:Y:S04]  /*e470*/  LDL.LU R4, [R1+0x111c] ;  /* 0x00111c0001047983 */ /* 0x001ea80000300800 */
[----:B-1----:R-:W2:Y:S04]  /*e480*/  LDL.LU R5, [R1+0x1118] ;  /* 0x0011180001057983 */ /* 0x002ea80000300800 */
[----:B---3--:R-:W3:Y:S04]  /*e490*/  LDL.LU R6, [R1+0x1114] ;  /* 0x0011140001067983 */ /* 0x008ee80000300800 */
[----:B------:R0:W-:Y:S04]  /*e4a0*/  STS.U8 [R0+UR4+0x260], R7 ;  /* 0x0002600700007988 */ /* 0x0001e80008000004 */
[----:B------:R1:W-:Y:S04]  /*e4b0*/  STS.U8 [R0+UR4+0x240], R52 ;  /* 0x0002403400007988 */ /* 0x0003e80008000004 */
[----:B0-----:R-:W2:Y:S04]  /*e4c0*/  LDL.LU R7, [R1+0x1110] ;  /* 0x0011100001077983 */ /* 0x001ea80000300800 */
[----:B-1----:R-:W2:Y:S04]  /*e4d0*/  LDL.LU R52, [R1+0x110c] ;  /* 0x00110c0001347983 */ /* 0x002ea80000300800 */
[----:B------:R0:W-:Y:S04]  /*e4e0*/  STS.U8 [R0+UR4+0x440], R42 ;  /* 0x0004402a00007988 */ /* 0x0001e80008000004 */
[----:B------:R-:W-:Y:S04]  /*e4f0*/  STS.U8 [R0+UR4+0x460], R59 ;  /* 0x0004603b00007988 */ /* 0x000fe80008000004 */
[----:B------:R-:W-:Y:S04]  /*e500*/  STS.U8 [R0+UR4+0x400], R55 ;  /* 0x0004003700007988 */ /* 0x000fe80008000004 */
[----:B------:R-:W-:Y:S04]  /*e510*/  STS.U8 [R0+UR4+0x420], R54 ;  /* 0x0004203600007988 */ /* 0x000fe80008000004 */
[----:B0-----:R-:W4:Y:S04]  /*e520*/  LDL.LU R42, [R1+0x510] ;  /* 0x00051000012a7983 */ /* 0x001f280000300800 */
[----:B--2---:R-:W-:Y:S04]  /*e530*/  STS.U8 [R0+UR4+0x660], R52 ;  /* 0x0006603400007988 */ /* 0x004fe80008000004 */
[----:B------:R-:W-:Y:S04]  /*e540*/  STS.U8 [R0+UR4+0x640], R7 ;  /* 0x0006400700007988 */ /* 0x000fe80008000004 */
[----:B---3--:R0:W-:Y:S04]  /*e550*/  STS.U8 [R0+UR4+0x620], R6 ;  /* 0x0006200600007988 */ /* 0x0081e80008000004 */
[----:B------:R-:W-:Y:S04]  /*e560*/  STS.U8 [R0+UR4+0x600], R5 ;  /* 0x0006000500007988 */ /* 0x000fe80008000004 */
[----:B------:R1:W-:Y:S04]  /*e570*/  STS.U8 [R0+UR4+0x800], R4 ;  /* 0x0008000400007988 */ /* 0x0003e80008000004 */
[----:B0-----:R-:W2:Y:S04]  /*e580*/  LDL.LU R6, [R1+0x50c] ;  /* 0x00050c0001067983 */ /* 0x001ea80000300800 */
[----:B------:R-:W3:Y:S04]  /*e590*/  LDL.LU R59, [R1+0x508] ;  /* 0x00050800013b7983 */ /* 0x000ee80000300800 */
[----:B-1----:R-:W2:Y:S04]  /*e5a0*/  LDL.LU R4, [R1+0x504] ;  /* 0x0005040001047983 */ /* 0x002ea80000300800 */
[----:B------:R-:W2:Y:S04]  /*e5b0*/  LDL.LU R5, [R1+0x4cc] ;  /* 0x0004cc0001057983 */ /* 0x000ea80000300800 */
[----:B------:R-:W2:Y:S04]  /*e5c0*/  LDL.LU R55, [R1+0x4c8] ;  /* 0x0004c80001377983 */ /* 0x000ea80000300800 */
[----:B------:R-:W2:Y:S04]  /*e5d0*/  LDL.LU R54, [R1+0x4c4] ;  /* 0x0004c40001367983 */ /* 0x000ea80000300800 */
[----:B------:R-:W2:Y:S04]  /*e5e0*/  LDL.LU R52, [R1+0x4c0] ;  /* 0x0004c00001347983 */ /* 0x000ea80000300800 */
[----:B------:R-:W2:Y:S04]  /*e5f0*/  LDL.LU R7, [R1+0x48c] ;  /* 0x00048c0001077983 */ /* 0x000ea80000300800 */
[----:B------:R0:W-:Y:S04]  /*e600*/  STS.U8 [R0+UR4+0x820], R41 ;  /* 0x0008202900007988 */ /* 0x0001e80008000004 */
[----:B------:R1:W-:Y:S04]  /*e610*/  STS.U8 [R0+UR4+0x840], R56 ;  /* 0x0008403800007988 */ /* 0x0003e80008000004 */
[----:B------:R4:W-:Y:S04]  /*e620*/  STS.U8 [R0+UR4+0x860], R57 ;  /* 0x0008603900007988 */ /* 0x0009e80008000004 */
[----:B0-----:R-:W2:Y:S04]  /*e630*/  LDL.LU R41, [R1+0x1108] ;  /* 0x0011080001297983 */ /* 0x001ea80000300800 */
[----:B-1----:R-:W2:Y:S04]  /*e640*/  LDL.LU R56, [R1+0x1104] ;  /* 0x0011040001387983 */ /* 0x002ea80000300800 */
[----:B----4-:R-:W4:Y:S04]  /*e650*/  LDL.LU R57, [R1+0x1100] ;  /* 0x0011000001397983 */ /* 0x010f280000300800 */
[----:B------:R-:W-:Y:S01]  /*e660*/  STS.U8 [R0+UR4+0xa20], R2 ;  /* 0x000a200200007988 */ /* 0x000fe20008000004 */
[----:B------:R-:W-:-:S04]  /*e670*/  LOP3.LUT R58, R58, 0x1f, RZ, 0xc0, !PT ;  /* 0x0000001f3a3a7812 */ /* 0x000fc800078ec0ff */
[----:B------:R-:W-:Y:S01]  /*e680*/  LOP3.LUT R58, R58, 0x8, RZ, 0x3c, !PT ;  /* 0x000000083a3a7812 */ /* 0x000fe200078e3cff */
[----:B----4-:R-:W-:Y:S04]  /*e690*/  STS.U8 [R0+UR4+0xa00], R57 ;  /* 0x000a003900007988 */ /* 0x010fe80008000004 */
[----:B--2---:R-:W-:Y:S04]  /*e6a0*/  STS.U8 [R0+UR4+0xa60], R56 ;  /* 0x000a603800007988 */ /* 0x004fe80008000004 */
[----:B------:R0:W-:Y:S04]  /*e6b0*/  STS.U8 [R0+UR4+0xa40], R41 ;  /* 0x000a402900007988 */ /* 0x0001e80008000004 */
[----:B------:R1:W-:Y:S04]  /*e6c0*/  STS.U8 [R0+UR4+0xc40], R11 ;  /* 0x000c400b00007988 */ /* 0x0003e80008000004 */
[----:B0-----:R-:W2:Y:S04]  /*e6d0*/  LDL.LU R41, [R1+0x484] ;  /* 0x0004840001297983 */ /* 0x001ea80000300800 */
[----:B------:R-:W4:Y:S04]  /*e6e0*/  LDL.LU R57, [R1+0x480] ;  /* 0x0004800001397983 */ /* 0x000f280000300800 */
[----:B------:R-:W2:Y:S04]  /*e6f0*/  LDL.LU R56, [R1+0x44c] ;  /* 0x00044c0001387983 */ /* 0x000ea80000300800 */
[----:B------:R0:W-:Y:S04]  /*e700*/  STS.U8 [R0+UR4+0xc60], R10 ;  /* 0x000c600a00007988 */ /* 0x0001e80008000004 */
[----:B-1----:R-:W2:Y:S04]  /*e710*/  LDL.LU R11, [R1+0x448] ;  /* 0x00044800010b7983 */ /* 0x002ea80000300800 */
[----:B------:R1:W-:Y:S04]  /*e720*/  STS.U8 [R0+UR4+0xc00], R51 ;  /* 0x000c003300007988 */ /* 0x0003e80008000004 */
[----:B0-----:R-:W2:Y:S04]  /*e730*/  LDL.LU R10, [R1+0x444] ;  /* 0x00044400010a7983 */ /* 0x001ea80000300800 */
[----:B------:R-:W2:Y:S04]  /*e740*/  LDL.LU R2, [R1+0x440] ;  /* 0x0004400001027983 */ /* 0x000ea80000300800 */
[----:B-1----:R-:W2:Y:S04]  /*e750*/  LDL.LU R51, [R1+0x10fc] ;  /* 0x0010fc0001337983 */ /* 0x002ea80000300800 */
        /* <DEDUP_REMOVED lines=8> */
[----:B------:R1:W-:Y:S04]  /*e7e0*/  STS.U8 [R58+UR4+0x80], R42 ;  /* 0x0000802a3a007988 */ /* 0x0003e80008000004 */
[----:B0-----:R-:W2:Y:S04]  /*e7f0*/  LDL.LU R44, [R1+0x10ec] ;  /* 0x0010ec00012c7983 */ /* 0x001ea80000300800 */
[----:B-1----:R-:W2:Y:S04]  /*e800*/  LDL.LU R43, [R1+0x10e8] ;  /* 0x0010e800012b7983 */ /* 0x002ea80000300800 */
[----:B------:R-:W2:Y:S04]  /*e810*/  LDL.LU R42, [R1+0x10e4] ;  /* 0x0010e400012a7983 */ /* 0x000ea80000300800 */
[----:B------:R0:W-:Y:S04]  /*e820*/  STS.U8 [R58+UR4+0xa0], R6 ;  /* 0x0000a0063a007988 */ /* 0x0001e80008000004 */
[----:B0-----:R-:W2:Y:S04]  /*e830*/  LDL.LU R6, [R1+0x10e0] ;  /* 0x0010e00001067983 */ /* 0x001ea80000300800 */
[----:B------:R0:W-:Y:S04]  /*e840*/  STS.U8 [R58+UR4+0xc0], R59 ;  /* 0x0000c03b3a007988 */ /* 0x0001e80008000004 */
[----:B------:R1:W-:Y:S04]  /*e850*/  STS.U8 [R58+UR4+0xe0], R4 ;  /* 0x0000e0043a007988 */ /* 0x0003e80008000004 */
[----:B------:R1:W-:Y:S04]  /*e860*/  STS.U8 [R58+UR4+0x2a0], R5 ;  /* 0x0002a0053a007988 */ /* 0x0003e80008000004 */
[----:B0-----:R-:W3:Y:S04]  /*e870*/  LDL.LU R59, [R1+0x500] ;  /* 0x00050000013b7983 */ /* 0x001ee80000300800 */
[----:B-1----:R-:W3:Y:S04]  /*e880*/  LDL.LU R4, [R1+0x4fc] ;  /* 0x0004fc0001047983 */ /* 0x002ee80000300800 */
[----:B------:R0:W-:Y:S04]  /*e890*/  STS.U8 [R58+UR4+0x280], R55 ;  /* 0x000280373a007988 */ /* 0x0001e80008000004 */
[----:B------:R-:W3:Y:S04]  /*e8a0*/  LDL.LU R5, [R1+0x4f8] ;  /* 0x0004f80001057983 */ /* 0x000ee80000300800 */
[----:B------:R1:W-:Y:S04]  /*e8b0*/  STS.U8 [R58+UR4+0x2e0], R54 ;  /* 0x0002e0363a007988 */ /* 0x0003e80008000004 */
[----:B0-----:R-:W3:Y:S04]  /*e8c0*/  LDL.LU R55, [R1+0x4f4] ;  /* 0x0004f40001377983 */ /* 0x001ee80000300800 */
[----:B------:R0:W-:Y:S04]  /*e8d0*/  STS.U8 [R58+UR4+0x2c0], R52 ;  /* 0x0002c0343a007988 */ /* 0x0001e80008000004 */
[----:B-1----:R-:W3:Y:S04]  /*e8e0*/  LDL.LU R54, [R1+0x4bc] ;  /* 0x0004bc0001367983 */ /* 0x002ee80000300800 */
[----:B------:R1:W-:Y:S04]  /*e8f0*/  STS.U8 [R58+UR4+0x4c0], R7 ;  /* 0x0004c0073a007988 */ /* 0x0003e80008000004 */
[----:B0-----:R-:W3:Y:S04]  /*e900*/  LDL.LU R52, [R1+0x4b8] ;  /* 0x0004b80001347983 */ /* 0x001ee80000300800 */
[----:B-1----:R-:W3:Y:S04]  /*e910*/  LDL.LU R7, [R1+0x4b4] ;  /* 0x0004b40001077983 */ /* 0x002ee80000300800 */
[----:B--2---:R0:W-:Y:S04]  /*e920*/  STS.U8 [R58+UR4+0x4e0], R6 ;  /* 0x0004e0063a007988 */ /* 0x0041e80008000004 */
[----:B------:R1:W-:Y:S04]  /*e930*/  STS.U8 [R58+UR4+0x480], R41 ;  /* 0x000480293a007988 */ /* 0x0003e80008000004 */
[----:B----4-:R2:W-:Y:S04]  /*e940*/  STS.U8 [R58+UR4+0x4a0], R57 ;  /* 0x0004a0393a007988 */ /* 0x0105e80008000004 */
[----:B0-----:R-:W4:Y:S04]  /*e950*/  LDL.LU R6, [R1+0x4b0] ;  /* 0x0004b00001067983 */ /* 0x001f280000300800 */
[----:B-1----:R-:W3:Y:S04]  /*e960*/  LDL.LU R41, [R1+0x10dc] ;  /* 0x0010dc0001297983 */ /* 0x002ee80000300800 */
[----:B--2---:R-:W2:Y:S04]  /*e970*/  LDL.LU R57, [R1+0x10d8] ;  /* 0x0010d80001397983 */ /* 0x004ea80000300800 */
[----:B------:R0:W-:Y:S04]  /*e980*/  STS.U8 [R58+UR4+0x6e0], R56 ;  /* 0x0006e0383a007988 */ /* 0x0001e80008000004 */
[----:B------:R1:W-:Y:S04]  /*e990*/  STS.U8 [R58+UR4+0x6c0], R11 ;  /* 0x0006c00b3a007988 */ /* 0x0003e80008000004 */
[----:B------:R1:W-:Y:S04]  /*e9a0*/  STS.U8 [R58+UR4+0x6a0], R10 ;  /* 0x0006a00a3a007988 */ /* 0x0003e80008000004 */
[----:B0-----:R-:W2:Y:S04]  /*e9b0*/  LDL.LU R56, [R1+0x10d4] ;  /* 0x0010d40001387983 */ /* 0x001ea80000300800 */
[----:B-1----:R-:W2:Y:S04]  /*e9c0*/  LDL.LU R11, [R1+0x10d0] ;  /* 0x0010d000010b7983 */ /* 0x002ea80000300800 */
[----:B------:R-:W2:Y:S04]  /*e9d0*/  LDL.LU R10, [R1+0x10cc] ;  /* 0x0010cc00010a7983 */ /* 0x000ea80000300800 */
[----:B------:R0:W-:Y:S02]  /*e9e0*/  STS.U8 [R58+UR4+0x680], R2 ;  /* 0x000680023a007988 */ /* 0x0001e40008000004 */
[----:B0-----:R-:W-:-:S02]  /*e9f0*/  LOP3.LUT R2, R0, 0x10, RZ, 0x3c, !PT ;  /* 0x0000001000027812 */ /* 0x001fc400078e3cff */
[----:B--2---:R0:W-:Y:S04]  /*ea00*/  STS.U8 [R58+UR4+0x880], R10 ;  /* 0x0008800a3a007988 */ /* 0x0041e80008000004 */
[----:B------:R1:W-:Y:S04]  /*ea10*/  STS.U8 [R58+UR4+0x8a0], R11 ;  /* 0x0008a00b3a007988 */ /* 0x0003e80008000004 */
[----:B------:R2:W-:Y:S04]  /*ea20*/  STS.U8 [R58+UR4+0x8c0], R56 ;  /* 0x0008c0383a007988 */ /* 0x0005e80008000004 */
[----:B------:R0:W-:Y:S04]  /*ea30*/  STS.U8 [R58+UR4+0x8e0], R57 ;  /* 0x0008e0393a007988 */ /* 0x0001e80008000004 */
[----:B------:R0:W-:Y:S04]  /*ea40*/  STS.U8 [R58+UR4+0xaa0], R40 ;  /* 0x000aa0283a007988 */ /* 0x0001e80008000004 */
[----:B------:R0:W-:Y:S04]  /*ea50*/  STS.U8 [R58+UR4+0xa80], R48 ;  /* 0x000a80303a007988 */ /* 0x0001e80008000004 */
[----:B------:R1:W-:Y:S04]  /*ea60*/  STS.U8 [R58+UR4+0xae0], R49 ;  /* 0x000ae0313a007988 */ /* 0x0003e80008000004 */
[----:B------:R1:W-:Y:S04]  /*ea70*/  STS.U8 [R58+UR4+0xac0], R50 ;  /* 0x000ac0323a007988 */ /* 0x0003e80008000004 */
[----:B0-----:R-:W4:Y:S04]  /*ea80*/  LDL.LU R10, [R1+0x10c8] ;  /* 0x0010c800010a7983 */ /* 0x001f280000300800 */
[----:B------:R-:W-:Y:S04]  /*ea90*/  STS.U8 [R58+UR4+0xcc0], R61 ;  /* 0x000cc03d3a007988 */ /* 0x000fe80008000004 */
[----:B-1----:R-:W4:Y:S04]  /*eaa0*/  LDL.LU R11, [R1+0x10c4] ;  /* 0x0010c400010b7983 */ /* 0x002f280000300800 */
[----:B------:R-:W-:Y:S04]  /*eab0*/  STS.U8 [R58+UR4+0xce0], R60 ;  /* 0x000ce03c3a007988 */ /* 0x000fe80008000004 */
[----:B--2---:R-:W2:Y:S04]  /*eac0*/  LDL.LU R56, [R1+0x10c0] ;  /* 0x0010c00001387983 */ /* 0x004ea80000300800 */
[----:B------:R-:W-:Y:S04]  /*ead0*/  STS.U8 [R58+UR4+0xc80], R39 ;  /* 0x000c80273a007988 */ /* 0x000fe80008000004 */
[----:B------:R-:W2:Y:S04]  /*eae0*/  LDL.LU R57, [R1+0x10bc] ;  /* 0x0010bc0001397983 */ /* 0x000ea80000300800 */
        /* <DEDUP_REMOVED lines=8> */
[----:B------:R0:W-:Y:S04]  /*eb70*/  STS.U8 [R58+UR4+0xe80], R34 ;  /* 0x000e80223a007988 */ /* 0x0001e80008000004 */
[----:B---3--:R1:W-:Y:S04]  /*eb80*/  STS.U8 [R2+UR4+0x100], R59 ;  /* 0x0001003b02007988 */ /* 0x0083e80008000004 */
        /* <DEDUP_REMOVED lines=11> */
[----:B------:R1:W-:Y:S04]  /*ec40*/  STS.U8 [R2+UR4+0x360], R7 ;  /* 0x0003600702007988 */ /* 0x0003e80008000004 */
[----:B0-----:R-:W2:Y:S04]  /*ec50*/  LDL.LU R52, [R1+0x1090] ;  /* 0x0010900001347983 */ /* 0x001ea80000300800 */
[----:B-1----:R-:W2:Y:S04]  /*ec60*/  LDL.LU R7, [R1+0x108c] ;  /* 0x00108c0001077983 */ /* 0x002ea80000300800 */
[----:B----4-:R0:W-:Y:S04]  /*ec70*/  STS.U8 [R2+UR4+0x340], R6 ;  /* 0x0003400602007988 */ /* 0x0101e80008000004 */
[----:B0-----:R-:W4:Y:S04]  /*ec80*/  LDL.LU R6, [R1+0x1088] ;  /* 0x0010880001067983 */ /* 0x001f280000300800 */
[----:B--2---:R0:W-:Y:S04]  /*ec90*/  STS.U8 [R2+UR4+0x540], R7 ;  /* 0x0005400702007988 */ /* 0x0041e80008000004 */
[----:B------:R1:W-:Y:S04]  /*eca0*/  STS.U8 [R2+UR4+0x560], R52 ;  /* 0x0005603402007988 */ /* 0x0003e80008000004 */
[----:B------:R2:W-:Y:S04]  /*ecb0*/  STS.U8 [R2+UR4+0x500], R54 ;  /* 0x0005003602007988 */ /* 0x0005e80008000004 */
[----:B0-----:R-:W3:Y:S04]  /*ecc0*/  LDL.LU R7, [R1+0x1084] ;  /* 0x0010840001077983 */ /* 0x001ee80000300800 */
[----:B-1----:R-:W3:Y:S04]  /*ecd0*/  LDL.LU R52, [R1+0x1080] ;  /* 0x0010800001347983 */ /* 0x002ee80000300800 */
[----:B--2---:R-:W2:Y:S04]  /*ece0*/  LDL.LU R54, [R1+0x107c] ;  /* 0x00107c0001367983 */ /* 0x004ea80000300800 */
[----:B------:R0:W-:Y:S04]  /*ecf0*/  STS.U8 [R2+UR4+0x520], R55 ;  /* 0x0005203702007988 */ /* 0x0001e80008000004 */
[----:B------:R1:W-:Y:S04]  /*ed00*/  STS.U8 [R2+UR4+0x760], R50 ;  /* 0x0007603202007988 */ /* 0x0003e80008000004 */
[----:B------:R4:W-:Y:S04]  /*ed10*/  STS.U8 [R2+UR4+0x740], R49 ;  /* 0x0007403102007988 */ /* 0x0009e80008000004 */
[----:B0-----:R-:W2:Y:S04]  /*ed20*/  LDL.LU R55, [R1+0x1078] ;  /* 0x0010780001377983 */ /* 0x001ea80000300800 */
[----:B-1----:R-:W2:Y:S04]  /*ed30*/  LDL.LU R50, [R1+0x1074] ;  /* 0x0010740001327983 */ /* 0x002ea80000300800 */
[----:B----4-:R-:W4:Y:S04]  /*ed40*/  LDL.LU R49, [R1+0x1070] ;  /* 0x0010700001317983 */ /* 0x010f280000300800 */
[----:B------:R0:W-:Y:S04]  /*ed50*/  STS.U8 [R2+UR4+0x720], R48 ;  /* 0x0007203002007988 */ /* 0x0001e80008000004 */
[----:B0-----:R-:W2:Y:S04]  /*ed60*/  LDL.LU R48, [R1+0x106c] ;  /* 0x00106c0001307983 */ /* 0x001ea80000300800 */
[----:B------:R0:W-:Y:S04]  /*ed70*/  STS.U8 [R2+UR4+0x700], R40 ;  /* 0x0007002802007988 */ /* 0x0001e80008000004 */
[----:B------:R1:W-:Y:S04]  /*ed80*/  STS.U8 [R2+UR4+0x900], R41 ;  /* 0x0009002902007988 */ /* 0x0003e80008000004 */
[----:B------:R0:W-:Y:S04]  /*ed90*/  STS.U8 [R2+UR4+0x920], R42 ;  /* 0x0009202a02007988 */ /* 0x0001e80008000004 */
[----:B------:R0:W-:Y:S04]  /*eda0*/  STS.U8 [R2+UR4+0x940], R43 ;  /* 0x0009402b02007988 */ /* 0x0001e80008000004 */
[----:B------:R0:W-:Y:S04]  /*edb0*/  STS.U8 [R2+UR4+0x960], R44 ;  /* 0x0009602c02007988 */ /* 0x0001e80008000004 */
[----:B------:R0:W-:Y:S04]  /*edc0*/  STS.U8 [R2+UR4+0xb20], R45 ;  /* 0x000b202d02007988 */ /* 0x0001e80008000004 */
[----:B------:R0:W-:Y:S04]  /*edd0*/  STS.U8 [R2+UR4+0xb00], R46 ;  /* 0x000b002e02007988 */ /* 0x0001e80008000004 */
[----:B------:R0:W-:Y:S04]  /*ede0*/  STS.U8 [R2+UR4+0xb60], R47 ;  /* 0x000b602f02007988 */ /* 0x0001e80008000004 */
[----:B------:R-:W-:Y:S01]  /*edf0*/  STS.U8 [R2+UR4+0xb40], R33 ;  /* 0x000b402102007988 */ /* 0x000fe20008000004 */
[----:B------:R-:W-:-:S03]  /*ee00*/  LOP3.LUT R0, R0, 0x18, RZ, 0x3c, !PT ;  /* 0x0000001800007812 */ /* 0x000fc600078e3cff */
[----:B------:R-:W-:Y:S04]  /*ee10*/  STS.U8 [R2+UR4+0xd40], R31 ;  /* 0x000d401f02007988 */ /* 0x000fe80008000004 */
[----:B------:R-:W-:Y:S04]  /*ee20*/  STS.U8 [R2+UR4+0xd60], R30 ;  /* 0x000d601e02007988 */ /* 0x000fe80008000004 */
[----:B------:R-:W-:Y:S04]  /*ee30*/  STS.U8 [R2+UR4+0xd00], R29 ;  /* 0x000d001d02007988 */ /* 0x000fe80008000004 */
[----:B------:R-:W-:Y:S04]  /*ee40*/  STS.U8 [R2+UR4+0xd20], R28 ;  /* 0x000d201c02007988 */ /* 0x000fe80008000004 */
[----:B------:R-:W-:Y:S04]  /*ee50*/  STS.U8 [R2+UR4+0xf60], R27 ;  /* 0x000f601b02007988 */ /* 0x000fe80008000004 */
[----:B------:R-:W-:Y:S04]  /*ee60*/  STS.U8 [R2+UR4+0xf40], R26 ;  /* 0x000f401a02007988 */ /* 0x000fe80008000004 */
[----:B------:R-:W-:Y:S04]  /*ee70*/  STS.U8 [R2+UR4+0xf20], R25 ;  /* 0x000f201902007988 */ /* 0x000fe80008000004 */
[----:B------:R-:W-:Y:S04]  /*ee80*/  STS.U8 [R2+UR4+0xf00], R24 ;  /* 0x000f001802007988 */ /* 0x000fe80008000004 */
[----:B0-----:R-:W3:Y:S04]  /*ee90*/  LDL.LU R40, [R1+0x1068] ;  /* 0x0010680001287983 */ /* 0x001ee80000300800 */
[----:B-1----:R-:W3:Y:S04]  /*eea0*/  LDL.LU R41, [R1+0x1064] ;  /* 0x0010640001297983 */ /* 0x002ee80000300800 */
[----:B------:R-:W3:Y:S04]  /*eeb0*/  LDL.LU R42, [R1+0x1060] ;  /* 0x00106000012a7983 */ /* 0x000ee80000300800 */
[----:B------:R-:W3:Y:S04]  /*eec0*/  LDL.LU R43, [R1+0x105c] ;  /* 0x00105c00012b7983 */ /* 0x000ee80000300800 */
[----:B------:R-:W3:Y:S04]  /*eed0*/  LDL.LU R44, [R1+0x1058] ;  /* 0x00105800012c7983 */ /* 0x000ee80000300800 */
[----:B------:R-:W3:Y:S04]  /*eee0*/  LDL.LU R45, [R1+0x1054] ;  /* 0x00105400012d7983 */ /* 0x000ee80000300800 */
[----:B------:R-:W3:Y:S04]  /*eef0*/  LDL.LU R46, [R1+0x1050] ;  /* 0x00105000012e7983 */ /* 0x000ee80000300800 */
[----:B------:R-:W3:Y:S04]  /*ef00*/  LDL.LU R47, [R1+0x104c] ;  /* 0x00104c00012f7983 */ /* 0x000ee80000300800 */
[----:B--2---:R0:W-:Y:S04]  /*ef10*/  STS.U8 [R0+UR4+0x180], R48 ;  /* 0x0001803000007988 */ /* 0x0041e80008000004 */
[----:B----4-:R1:W-:Y:S04]  /*ef20*/  STS.U8 [R0+UR4+0x1a0], R49 ;  /* 0x0001a03100007988 */ /* 0x0103e80008000004 */
[----:B------:R2:W-:Y:S04]  /*ef30*/  STS.U8 [R0+UR4+0x1c0], R50 ;  /* 0x0001c03200007988 */ /* 0x0005e80008000004 */
[----:B------:R4:W-:Y:S04]  /*ef40*/  STS.U8 [R0+UR4+0x1e0], R55 ;  /* 0x0001e03700007988 */ /* 0x0009e80008000004 */
[----:B------:R0:W-:Y:S04]  /*ef50*/  STS.U8 [R0+UR4+0x3a0], R54 ;  /* 0x0003a03600007988 */ /* 0x0001e80008000004 */
[----:B---3--:R3:W-:Y:S04]  /*ef60*/  STS.U8 [R0+UR4+0x380], R52 ;  /* 0x0003803400007988 */ /* 0x0087e80008000004 */
[----:B------:R0:W-:Y:S04]  /*ef70*/  STS.U8 [R0+UR4+0x3e0], R7 ;  /* 0x0003e00700007988 */ /* 0x0001e80008000004 */
[----:B------:R0:W-:Y:S04]  /*ef80*/  STS.U8 [R0+UR4+0x3c0], R6 ;  /* 0x0003c00600007988 */ /* 0x0001e80008000004 */
[----:B------:R1:W-:Y:S04]  /*ef90*/  STS.U8 [R0+UR4+0x5c0], R5 ;  /* 0x0005c00500007988 */ /* 0x0003e80008000004 */
[----:B------:R1:W-:Y:S04]  /*efa0*/  STS.U8 [R0+UR4+0x5e0], R4 ;  /* 0x0005e00400007988 */ /* 0x0003e80008000004 */
[----:B0-----:R-:W3:Y:S04]  /*efb0*/  LDL.LU R48, [R1+0x1048] ;  /* 0x0010480001307983 */ /* 0x001ee80000300800 */
[----:B------:R0:W-:Y:S04]  /*efc0*/  STS.U8 [R0+UR4+0x580], R59 ;  /* 0x0005803b00007988 */ /* 0x0001e80008000004 */
[----:B-1----:R-:W3:Y:S04]  /*efd0*/  LDL.LU R49, [R1+0x1044] ;  /* 0x0010440001317983 */ /* 0x002ee80000300800 */
[----:B------:R1:W-:Y:S04]  /*efe0*/  STS.U8 [R0+UR4+0x5a0], R58 ;  /* 0x0005a03a00007988 */ /* 0x0003e80008000004 */
[----:B--2---:R-:W2:Y:S04]  /*eff0*/  LDL.LU R50, [R1+0x1040] ;  /* 0x0010400001327983 */ /* 0x004ea80000300800 */
[----:B------:R0:W-:Y:S04]  /*f000*/  STS.U8 [R0+UR4+0x7e0], R57 ;  /* 0x0007e03900007988 */ /* 0x0001e80008000004 */
[----:B----4-:R-:W4:Y:S04]  /*f010*/  LDL.LU R55, [R1+0x103c] ;  /* 0x00103c0001377983 */ /* 0x010f280000300800 */
[----:B------:R0:W-:Y:S04]  /*f020*/  STS.U8 [R0+UR4+0x7c0], R56 ;  /* 0x0007c03800007988 */ /* 0x0001e80008000004 */
[----:B------:R-:W2:Y:S04]  /*f030*/  LDL.LU R54, [R1+0x1038] ;  /* 0x0010380001367983 */ /* 0x000ea80000300800 */
[----:B------:R0:W-:Y:S04]  /*f040*/  STS.U8 [R0+UR4+0x7a0], R11 ;  /* 0x0007a00b00007988 */ /* 0x0001e80008000004 */
[----:B---3--:R-:W3:Y:S04]  /*f050*/  LDL.LU R52, [R1+0x1034] ;  /* 0x0010340001347983 */ /* 0x008ee80000300800 */
[----:B------:R0:W-:Y:S04]  /*f060*/  STS.U8 [R0+UR4+0x780], R10 ;  /* 0x0007800a00007988 */ /* 0x0001e80008000004 */
[----:B------:R-:W2:Y:S04]  /*f070*/  LDL.LU R7, [R1+0x1030] ;  /* 0x0010300001077983 */ /* 0x000ea80000300800 */
[----:B------:R0:W-:Y:S04]  /*f080*/  STS.U8 [R0+UR4+0x980], R9 ;  /* 0x0009800900007988 */ /* 0x0001e80008000004 */
[----:B------:R-:W2:Y:S04]  /*f090*/  LDL.LU R6, [R1+0x102c] ;  /* 0x00102c0001067983 */ /* 0x000ea80000300800 */
[----:B------:R0:W-:Y:S04]  /*f0a0*/  STS.U8 [R0+UR4+0x9a0], R8 ;  /* 0x0009a00800007988 */ /* 0x0001e80008000004 */
[----:B------:R-:W2:Y:S04]  /*f0b0*/  LDL.LU R5, [R1+0x1028] ;  /* 0x0010280001057983 */ /* 0x000ea80000300800 */
[----:B------:R0:W-:Y:S04]  /*f0c0*/  STS.U8 [R0+UR4+0x9c0], R53 ;  /* 0x0009c03500007988 */ /* 0x0001e80008000004 */
[----:B------:R-:W2:Y:S04]  /*f0d0*/  LDL.LU R4, [R1+0x1024] ;  /* 0x0010240001047983 */ /* 0x000ea80000300800 */
[----:B------:R1:W-:Y:S04]  /*f0e0*/  STS.U8 [R0+UR4+0x9e0], R51 ;  /* 0x0009e03300007988 */ /* 0x0003e80008000004 */
[----:B0-----:R-:W2:Y:S04]  /*f0f0*/  LDL.LU R59, [R1+0x1020] ;  /* 0x00102000013b7983 */ /* 0x001ea80000300800 */
[----:B------:R-:W-:Y:S04]  /*f100*/  STS.U8 [R0+UR4+0xba0], R32 ;  /* 0x000ba02000007988 */ /* 0x000fe80008000004 */
[----:B-1----:R-:W2:Y:S04]  /*f110*/  LDL.LU R58, [R1+0x101c] ;  /* 0x00101c00013a7983 */ /* 0x002ea80000300800 */
        /* <DEDUP_REMOVED lines=13> */
[----:B------:R-:W-:Y:S04]  /*f1f0*/  STS.U8 [R0+UR4+0xfe0], R16 ;  /* 0x000fe01000007988 */ /* 0x000fe80008000004 */
[----:B------:R-:W-:Y:S04]  /*f200*/  STS.U8 [R0+UR4+0xfc0], R15 ;  /* 0x000fc00f00007988 */ /* 0x000fe80008000004 */
[----:B------:R-:W-:Y:S04]  /*f210*/  STS.U8 [R0+UR4+0xfa0], R14 ;  /* 0x000fa00e00007988 */ /* 0x000fe80008000004 */
[----:B------:R-:W3:Y:S04]  /*f220*/  LDL R2, [R1+0xa20] ;  /* 0x000a200001027983 */ /* 0x000ee80000100800 */
[----:B------:R-:W3:Y:S04]  /*f230*/  LDL R53, [R1+0xb40] ;  /* 0x000b400001357983 */ /* 0x000ee80000100800 */
[----:B------:R-:W3:Y:S04]  /*f240*/  LDL R51, [R1+0xb3c] ;  /* 0x000b3c0001337983 */ /* 0x000ee80000100800 */
[----:B------:R0:W-:Y:S04]  /*f250*/  STS.U8 [R0+UR4+0xf80], R3 ;  /* 0x000f800300007988 */ /* 0x0001e80008000004 */
[----:B0-----:R-:W3:Y:S04]  /*f260*/  LDL.LU R0, [R1+0x1000] ;  /* 0x0010000001007983 */ /* 0x001ee80000300800 */
[----:B------:R-:W3:Y:S01]  /*f270*/  LDL R3, [R1+0x638] ;  /* 0x0006380001037983 */ /* 0x000ee20000100800 */
[----:B------:R-:W-:Y:S01]  /*f280*/  BAR.SYNC.DEFER_BLOCKING 0x0 ;  /* 0x0000000000007b1d */ /* 0x000fe20000010000 */
[----:B--2---:R-:W-:-:S06]  /*f290*/  PRMT R8, RZ, 0x7610, R8 ;  /* 0x00007610ff087816 */ /* 0x004fcc0000000008 */
[----:B---3--:R-:W2:Y:S04]  /*f2a0*/  @!P0 LDG.E.U8 R8, desc[UR8][R2.64] ;  /* 0x0000000802088981 */ /* 0x008ea8000c1e1100 */
[----:B--2---:R0:W-:Y:S04]  /*f2b0*/  STL [R1+0x418], R8 ;  /* 0x0004180801007387 */ /* 0x0041e80000100800 */
[----:B0-----:R-:W2:Y:S04]  /*f2c0*/  LDL.LU R8, [R1+0xffc] ;  /* 0x000ffc0001087983 */ /* 0x001ea80000300800 */
[----:B------:R-:W3:Y:S04]  /*f2d0*/  LDL R2, [R1+0xa1c] ;  /* 0x000a1c0001027983 */ /* 0x000ee80000100800 */
[----:B------:R-:W3:Y:S01]  /*f2e0*/  LDL R3, [R1+0xb44] ;  /* 0x000b440001037983 */ /* 0x000ee20000100800 */
[----:B------:R-:W-:-:S02]  /*f2f0*/  PRMT R0, RZ, 0x7610, R0 ;  /* 0x00007610ff007816 */ /* 0x000fc40000000000 */
[----:B---3--:R-:W-:-:S04]  /*f300*/  @!P0 LOP3.LUT R3, R3, R2, RZ, 0x3c, !PT ;  /* 0x0000000203038212 */ /* 0x008fc800078e3cff */
[----:B------:R-:W-:-:S04]  /*f310*/  @!P0 LOP3.LUT R2, R3, R2, RZ, 0x3c, !PT ;  /* 0x0000000203028212 */ /* 0x000fc800078e3cff */
[----:B------:R-:W-:-:S05]  /*f320*/  @!P0 LOP3.LUT R3, R3, R2, RZ, 0x3c, !PT ;  /* 0x0000000203038212 */ /* 0x000fca00078e3cff */
[----:B------:R-:W3:Y:S01]  /*f330*/  @!P0 LDG.E.U8 R0, desc[UR8][R2.64] ;  /* 0x0000000802008981 */ /* 0x000ee2000c1e1100 */
[----:B------:R-:W-:-:S03]  /*f340*/  PRMT R52, RZ, 0x7610, R52 ;  /* 0x00007610ff347816 */ /* 0x000fc60000000034 */
[----:B---3--:R0:W-:Y:S04]  /*f350*/  STL [R1+0x414], R0 ;  /* 0x0004140001007387 */ /* 0x0081e80000100800 */
[----:B0-----:R-:W3:Y:S04]  /*f360*/  LDL.LU R0, [R1+0xff8] ;  /* 0x000ff80001007983 */ /* 0x001ee80000300800 */
[----:B------:R-:W2:Y:S01]  /*f370*/  LDL R3, [R1+0x634] ;  /* 0x0006340001037983 */ /* 0x000ea20000100800 */
[----:B------:R-:W-:Y:S01]  /*f380*/  @!P0 IMAD.MOV.U32 R2, RZ, RZ, R53 ;  /* 0x000000ffff028224 */ /* 0x000fe200078e0035 */
[----:B------:R-:W-:-:S02]  /*f390*/  PRMT R45, RZ, 0x7610, R45 ;  /* 0x00007610ff2d7816 */ /* 0x000fc4000000002d */
[----:B------:R-:W3:Y:S04]  /*f3a0*/  LDL R53, [R1+0xb28] ;  /* 0x000b280001357983 */ /* 0x000ee80000100800 */
[----:B--2---:R0:W2:Y:S04]  /*f3b0*/  @!P0 LDG.E.U8 R52, desc[UR8][R2.64] ;  /* 0x0000000802348981 */ /* 0x0040a8000c1e1100 */
[----:B------:R-:W4:Y:S01]  /*f3c0*/  LDL R3, [R1+0x630] ;  /* 0x0006300001037983 */ /* 0x000f220000100800 */
[----:B0-----:R-:W-:-:S03]  /*f3d0*/  @!P0 IMAD.MOV.U32 R2, RZ, RZ, R51 ;  /* 0x000000ffff028224 */ /* 0x001fc600078e0033 */
[----:B--2---:R0:W-:Y:S01]  /*f3e0*/  STL [R1+0x410], R52 ;  /* 0x0004103401007387 */ /* 0x0041e20000100800 */
[----:B---3--:R-:W-:-:S03]  /*f3f0*/  PRMT R0, RZ, 0x7610, R0 ;  /* 0x00007610ff007816 */ /* 0x008fc60000000000 */
[----:B------:R-:W2:Y:S04]  /*f400*/  LDL R51, [R1+0xb20] ;  /* 0x000b200001337983 */ /* 0x000ea80000100800 */
[----:B----4-:R1:W3:Y:S04]  /*f410*/  @!P0 LDG.E.U8 R45, desc[UR8][R2.64] ;  /* 0x00000008022d8981 */ /* 0x0102e8000c1e1100 */
[----:B0-----:R-:W4:Y:S04]  /*f420*/  LDL R52, [R1+0xb2c] ;  /* 0x000b2c0001347983 */ /* 0x001f280000100800 */
[----:B------:R-:W1:Y:S04]  /*f430*/  LDL R2, [R1+0x62c] ;  /* 0x00062c0001027983 */ /* 0x000e680000100800 */
[----:B------:R-:W1:Y:S02]  /*f440*/  LDL R3, [R1+0xb38] ;  /* 0x000b380001037983 */ /* 0x000e640000100800 */
[----:B-1----:R-:W-:-:S04]  /*f450*/  @!P0 LOP3.LUT R3, R3, R2, RZ, 0x3c, !PT ;  /* 0x0000000203038212 */ /* 0x002fc800078e3cff */
[----:B------:R-:W-:-:S04]  /*f460*/  @!P0 LOP3.LUT R2, R3, R2, RZ, 0x3c, !PT ;  /* 0x0000000203028212 */ /* 0x000fc800078e3cff */
[----:B------:R-:W-:-:S05]  /*f470*/  @!P0 LOP3.LUT R3, R3, R2, RZ, 0x3c, !PT ;  /* 0x0000000203038212 */ /* 0x000fca00078e3cff */
[----:B------:R-:W2:Y:S04]  /*f480*/  @!P0 LDG.E.U8 R0, desc[UR8][R2.64] ;  /* 0x0000000802008981 */ /* 0x000ea8000c1e1100 */
[----:B---3--:R0:W-:Y:S04]  /*f490*/  STL [R1+0x40c], R45 ;  /* 0x00040c2d01007387 */ /* 0x0081e80000100800 */
[----:B0-----:R-:W3:Y:S04]  /*f4a0*/  LDL R45, [R1+0xb24] ;  /* 0x000b2400012d7983 */ /* 0x001ee80000100800 */
[----:B--2---:R0:W-:Y:S04]  /*f4b0*/  STL [R1+0x408], R0 ;  /* 0x0004080001007387 */ /* 0x0041e80000100800 */
[----:B0-----:R-:W2:Y:S04]  /*f4c0*/  LDL.LU R0, [R1+0xff4] ;  /* 0x000ff40001007983 */ /* 0x001ea80000300800 */
[----:B------:R-:W2:Y:S04]  /*f4d0*/  LDL R2, [R1+0x628] ;  /* 0x0006280001027983 */ /* 0x000ea80000100800 */
[----:B------:R-:W2:Y:S01]  /*f4e0*/  LDL R3, [R1+0xb34] ;  /* 0x000b340001037983 */ /* 0x000ea20000100800 */
[----:B------:R-:W-:-:S02]  /*f4f0*/  PRMT R7, RZ, 0x7610, R7 ;  /* 0x00007610ff077816 */ /* 0x000fc40000000007 */
[----:B--2---:R-:W-:-:S04]  /*f500*/  @!P0 LOP3.LUT R3, R3, R2, RZ, 0x3c, !PT ;  /* 0x0000000203038212 */ /* 0x004fc800078e3cff */
[----:B------:R-:W-:-:S04]  /*f510*/  @!P0 LOP3.LUT R2, R3, R2, RZ, 0x3c, !PT ;  /* 0x0000000203028212 */ /* 0x000fc800078e3cff */
[----:B------:R-:W-:-:S05]  /*f520*/  @!P0 LOP3.LUT R3, R3, R2, RZ, 0x3c, !PT ;  /* 0x0000000203038212 */ /* 0x000fca00078e3cff */
[----:B------:R0:W2:Y:S04]  /*f530*/  @!P0 LDG.E.U8 R7, desc[UR8][R2.64] ;  /* 0x0000000802078981 */ /* 0x0000a8000c1e1100 */
[----:B------:R-:W0:Y:S04]  /*f540*/  LDL R2, [R1+0x624] ;  /* 0x0006240001027983 */ /* 0x000e280000100800 */
[----:B------:R-:W0:Y:S01]  /*f550*/  LDL R3, [R1+0xb30] ;  /* 0x000b300001037983 */ /* 0x000e220000100800 */
[----:B------:R-:W-:Y:S02]  /*f560*/  PRMT R55, RZ, 0x7610, R55 ;  /* 0x00007610ff377816 */ /* 0x000fe40000000037 */
[----:B------:R-:W-:-:S02]  /*f570*/  PRMT R41, RZ, 0x7610, R41 ;  /* 0x00007610ff297816 */ /* 0x000fc40000000029 */
[----:B0-----:R-:W-:-:S04]  /*f580*/  @!P0 LOP3.LUT R3, R3, R2, RZ, 0x3c, !PT ;  /* 0x0000000203038212 */ /* 0x001fc800078e3cff */
[----:B------:R-:W-:-:S04]  /*f590*/  @!P0 LOP3.LUT R2, R3, R2, RZ, 0x3c, !PT ;  /* 0x0000000203028212 */ /* 0x000fc800078e3cff */
[----:B------:R-:W-:-:S05]  /*f5a0*/  @!P0 LOP3.LUT R3, R3, R2, RZ, 0x3c, !PT ;  /* 0x0000000203038212 */ /* 0x000fca00078e3cff */
[----:B------:R4:W3:Y:S02]  /*f5b0*/  @!P0 LDG.E.U8 R55, desc[UR8][R2.64] ;  /* 0x0000000802378981 */ /* 0x0008e4000c1e1100 */
[----:B----4-:R-:W-:Y:S02]  /*f5c0*/  @!P0 IMAD.MOV.U32 R2, RZ, RZ, R52 ;  /* 0x000000ffff028224 */ /* 0x010fe400078e0034 */
[----:B------:R-:W-:-:S05]  /*f5d0*/  @!P0 IMAD.MOV.U32 R3, RZ, RZ, R53 ;  /* 0x000000ffff038224 */ /* 0x000fca00078e0035 */
[----:B------:R3:W4:Y:S01]  /*f5e0*/  @!P0 LDG.E.U8 R41, desc[UR8][R2.64] ;  /* 0x0000000802298981 */ /* 0x000722000c1e1100 */
[----:B------:R-:W-:-:S03]  /*f5f0*/  PRMT R43, RZ, 0x7610, R43 ;  /* 0x00007610ff2b7816 */ /* 0x000fc6000000002b */
[----:B--2---:R0:W-:Y:S01]  /*f600*/  STL [R1+0x404], R7 ;  /* 0x0004040701007387 */ /* 0x0041e20000100800 */
[----:B---3--:R-:W-:Y:S02]  /*f610*/  @!P0 IMAD.MOV.U32 R2, RZ, RZ, R45 ;  /* 0x000000ffff028224 */ /* 0x008fe400078e002d */
[----:B------:R-:W-:Y:S01]  /*f620*/  @!P0 IMAD.MOV.U32 R3, RZ, RZ, R51 ;  /* 0x000000ffff038224 */ /* 0x000fe200078e0033 */
[----:B0-----:R-:W2:Y:S04]  /*f630*/  LDL R7, [R1+0xb1c] ;  /* 0x000b1c0001077983 */ /* 0x001ea80000100800 */
[----:B------:R2:W3:Y:S04]  /*f640*/  @!P0 LDG.E.U8 R43, desc[UR8][R2.64] ;  /* 0x00000008022b8981 */ /* 0x0004e8000c1e1100 */
[----:B------:R0:W-:Y:S04]  /*f650*/  STL [R1+0x400], R55 ;  /* 0x0004003701007387 */ /* 0x0001e80000100800 */
[----:B------:R-:W3:Y:S04]  /*f660*/  LDL R53, [R1+0xb08] ;  /* 0x000b080001357983 */ /* 0x000ee80000100800 */
[----:B0-----:R-:W3:Y:S04]  /*f670*/  LDL R55, [R1+0xb14] ;  /* 0x000b140001377983 */ /* 0x001ee80000100800 */
[----:B----4-:R0:W-:Y:S04]  /*f680*/  STL [R1+0x3fc], R41 ;  /* 0x0003fc2901007387 */ /* 0x0101e80000100800 */
[----:B------:R-:W4:Y:S01]  /*f690*/  LDL R3, [R1+0xb18] ;  /* 0x000b180001037983 */ /* 0x000f220000100800 */
[----:B------:R-:W-:-:S03]  /*f6a0*/  PRMT R6, RZ, 0x7610, R6 ;  /* 0x00007610ff067816 */ /* 0x000fc60000000006 */
[----:B------:R-:W4:Y:S04]  /*f6b0*/  LDL R52, [R1+0xb00] ;  /* 0x000b000001347983 */ /* 0x000f280000100800 */
[----:B0-----:R-:W4:Y:S01]  /*f6c0*/  LDL R41, [R1+0xb0c] ;  /* 0x000b0c0001297983 */ /* 0x001f220000100800 */
[----:B--2---:R-:W-:-:S03]  /*f6d0*/  @!P0 IMAD.MOV.U32 R2, RZ, RZ, R7 ;  /* 0x000000ffff028224 */ /* 0x004fc600078e0007 */
[----:B------:R-:W2:Y:S04]  /*f6e0*/  LDL R51, [R1+0xb04] ;  /* 0x000b040001337983 */ /* 0x000ea80000100800 */
[----:B------:R-:W2:Y:S04]  /*f6f0*/  LDL R45, [R1+0xaf8] ;  /* 0x000af800012d7983 */ /* 0x000ea80000100800 */
[----:B---3--:R0:W-:Y:S01]  /*f700*/  STL [R1+0x3f8], R43 ;  /* 0x0003f82b01007387 */ /* 0x0081e20000100800 */
[----:B------:R-:W-:Y:S02]  /*f710*/  PRMT R54, RZ, 0x7610, R54 ;  /* 0x00007610ff367816 */ /* 0x000fe40000000036 */
[----:B------:R-:W-:Y:S01]  /*f720*/  PRMT R40, RZ, 0x7610, R40 ;  /* 0x00007610ff287816 */ /* 0x000fe20000000028 */
[----:B------:R-:W3:Y:S01]  /*f730*/  LDL R7, [R1+0xaf0] ;  /* 0x000af00001077983 */ /* 0x000ee20000100800 */
[----:B------:R-:W-:-:S03]  /*f740*/  PRMT R50, RZ, 0x7610, R50 ;  /* 0x00007610ff327816 */ /* 0x000fc60000000032 */
[----:B0-----:R-:W2:Y:S04]  /*f750*/  LDL R43, [R1+0xafc] ;  /* 0x000afc00012b7983 */ /* 0x001ea80000100800 */
[----:B----4-:R0:W4:Y:S04]  /*f760*/  @!P0 LDG.E.U8 R6, desc[UR8][R2.64] ;  /* 0x0000000802068981 */ /* 0x010128000c1e1100 */
[----:B------:R-:W2:Y:S01]  /*f770*/  LDL R3, [R1+0xb10] ;  /* 0x000b100001037983 */ /* 0x000ea20000100800 */
[----:B0-----:R-:W-:Y:S01]  /*f780*/  @!P0 IMAD.MOV.U32 R2, RZ, RZ, R55 ;  /* 0x000000ffff028224 */ /* 0x001fe200078e0037 */
[----:B------:R-:W-:-:S02]  /*f790*/  PRMT R42, RZ, 0x7610, R42 ;  /* 0x00007610ff2a7816 */ /* 0x000fc4000000002a */
[----:B------:R-:W-:Y:S01]  /*f7a0*/  PRMT R8, RZ, 0x7610, R8 ;  /* 0x00007610ff087816 */ /* 0x000fe20000000008 */
[----:B------:R-:W-:Y:S04]  /*f7b0*/  LDS.U8 R55, [R0+UR4+0x800] ;  /* 0x0008000400377984 */ /* 0x000fe80008000000 */
[----:B--2---:R0:W2:Y:S02]  /*f7c0*/  @!P0 LDG.E.U8 R54, desc[UR8][R2.64] ;  /* 0x0000000802368981 */ /* 0x0040a4000c1e1100 */
[----:B0-----:R-:W-:Y:S02]  /*f7d0*/  @!P0 IMAD.MOV.U32 R2, RZ, RZ, R41 ;  /* 0x000000ffff028224 */ /* 0x001fe400078e0029 */
[----:B------:R-:W-:Y:S01]  /*f7e0*/  @!P0 IMAD.MOV.U32 R3, RZ, RZ, R53 ;  /* 0x000000ffff038224 */ /* 0x000fe200078e0035 */
[----:B----4-:R0:W-:Y:S04]  /*f7f0*/  STL [R1+0x3f4], R6 ;  /* 0x0003f40601007387 */ /* 0x0101e80000100800 */
[----:B------:R1:W4:Y:S04]  /*f800*/  @!P0 LDG.E.U8 R40, desc[UR8][R2.64] ;  /* 0x0000000802288981 */ /* 0x000328000c1e1100 */
[----:B------:R-:W2:Y:S04]  /*f810*/  LDL R41, [R1+0xae8] ;  /* 0x000ae80001297983 */ /* 0x000ea80000100800 */
[----:B0-----:R-:W2:Y:S01]  /*f820*/  LDL R6, [R1+0xaf4] ;  /* 0x000af40001067983 */ /* 0x001ea20000100800 */
[----:B-1----:R-:W-:-:S02]  /*f830*/  @!P0 IMAD.MOV.U32 R2, RZ, RZ, R51 ;  /* 0x000000ffff028224 */ /* 0x002fc400078e0033 */
[----:B------:R-:W-:Y:S01]  /*f840*/  @!P0 IMAD.MOV.U32 R3, RZ, RZ, R52 ;  /* 0x000000ffff038224 */ /* 0x000fe200078e0034 */
[----:B------:R-:W-:Y:S01]  /*f850*/  PRMT R9, RZ, 0x7610, R9 ;  /* 0x00007610ff097816 */ /* 0x000fe20000000009 */
[----:B------:R-:W-:Y:S04]  /*f860*/  LDS.U8 R53, [R0+UR4+0x808] ;  /* 0x0008080400357984 */ /* 0x000fe80008000000 */
[----:B------:R0:W2:Y:S01]  /*f870*/  @!P0 LDG.E.U8 R50, desc[UR8][R2.64] ;  /* 0x0000000802328981 */ /* 0x0000a2000c1e1100 */
[----:B------:R-:W-:Y:S02]  /*f880*/  PRMT R46, RZ, 0x7610, R46 ;  /* 0x00007610ff2e7816 */ /* 0x000fe4000000002e */
[----:B------:R-:W-:Y:S01]  /*f890*/  PRMT R49, RZ, 0x7610, R49 ;  /* 0x00007610ff317816 */ /* 0x000fe20000000031 */
[----:B------:R-:W-:Y:S01]  /*f8a0*/  LDS.U8 R52, [R0+UR4+0x880] ;  /* 0x0008800400347984 */ /* 0x000fe20008000000 */
[----:B0-----:R-:W-:-:S02]  /*f8b0*/  @!P0 IMAD.MOV.U32 R3, RZ, RZ, R45 ;  /* 0x000000ffff038224 */ /* 0x001fc400078e002d */
[----:B------:R-:W-:-:S05]  /*f8c0*/  @!P0 IMAD.MOV.U32 R2, RZ, RZ, R43 ;  /* 0x000000ffff028224 */ /* 0x000fca00078e002b */
[----:B------:R3:W2:Y:S02]  /*f8d0*/  @!P0 LDG.E.U8 R42, desc[UR8][R2.64] ;  /* 0x00000008022a8981 */ /* 0x0006a4000c1e1100 */
[----:B---3--:R-:W-:Y:S02]  /*f8e0*/  @!P0 IMAD.MOV.U32 R3, RZ, RZ, R7 ;  /* 0x000000ffff038224 */ /* 0x008fe400078e0007 */
[----:B----4-:R0:W-:Y:S04]  /*f8f0*/  STL [R1+0x3ec], R40 ;  /* 0x0003ec2801007387 */ /* 0x0101e80000100800 */
[----:B0-----:R-:W3:Y:S04]  /*f900*/  LDL R40, [R1+0xaec] ;  /* 0x000aec0001287983 */ /* 0x001ee80000100800 */
[----:B--2---:R0:W-:Y:S04]  /*f910*/  STL [R1+0x3e8], R50 ;  /* 0x0003e83201007387 */ /* 0x0041e80000100800 */
[----:B------:R-:W2:Y:S01]  /*f920*/  LDL R45, [R1+0xae4] ;  /* 0x000ae400012d7983 */ /* 0x000ea20000100800 */
[----:B------:R-:W-:-:S03]  /*f930*/  @!P0 IMAD.MOV.U32 R2, RZ, RZ, R6 ;  /* 0x000000ffff028224 */ /* 0x000fc600078e0006 */
[----:B------:R-:W4:Y:S04]  /*f940*/  LDL R7, [R1+0xad8] ;  /* 0x000ad80001077983 */ /* 0x000f280000100800 */
[----:B0-----:R-:W4:Y:S04]  /*f950*/  LDL R50, [R1+0xae0] ;  /* 0x000ae00001327983 */ /* 0x001f280000100800 */
[----:B------:R0:W4:Y:S04]  /*f960*/  @!P0 LDG.E.U8 R8, desc[UR8][R2.64] ;  /* 0x0000000802088981 */ /* 0x000128000c1e1100 */
[----:B------:R-:W4:Y:S04]  /*f970*/  LDL R6, [R1+0xadc] ;  /* 0x000adc0001067983 */ /* 0x000f280000100800 */
[----:B------:R-:W4:Y:S01]  /*f980*/  LDL R43, [R1+0xad0] ;  /* 0x000ad000012b7983 */ /* 0x000f220000100800 */
[----:B0-----:R-:W-:-:S03]  /*f990*/  @!P0 IMAD.MOV.U32 R3, RZ, RZ, R41 ;  /* 0x000000ffff038224 */ /* 0x001fc600078e0029 */
[----:B------:R0:W-:Y:S04]  /*f9a0*/  STL [R1+0x3e4], R42 ;  /* 0x0003e42a01007387 */ /* 0x0001e80000100800 */
[----:B0-----:R-:W4:Y:S01]  /*f9b0*/  LDL R42, [R1+0xad4] ;  /* 0x000ad400012a7983 */ /* 0x001f220000100800 */
[----:B---3--:R-:W-:-:S05]  /*f9c0*/  @!P0 IMAD.MOV.U32 R2, RZ, RZ, R40 ;  /* 0x000000ffff028224 */ /* 0x008fca00078e0028 */
[----:B------:R2:W3:Y:S02]  /*f9d0*/  @!P0 LDG.E.U8 R9, desc[UR8][R2.64] ;  /* 0x0000000802098981 */ /* 0x0004e4000c1e1100 */
[----:B--2---:R-:W-:Y:S02]  /*f9e0*/  @!P0 IMAD.MOV.U32 R2, RZ, RZ, R45 ;  /* 0x000000ffff028224 */ /* 0x004fe400078e002d */
[----:B----4-:R-:W-:-:S05]  /*f9f0*/  @!P0 IMAD.MOV.U32 R3, RZ, RZ, R50 ;  /* 0x000000ffff038224 */ /* 0x010fca00078e0032 */
[----:B------:R0:W2:Y:S04]  /*fa00*/  @!P0 LDG.E.U8 R46, desc[UR8][R2.64] ;  /* 0x00000008022e8981 */ /* 0x0000a8000c1e1100 */
[----:B------:R-:W-:Y:S04]  /*fa10*/  STL [R1+0xfd8], R8 ;  /* 0x000fd80801007387 */ /* 0x000fe80000100800 */
[----:B------:R-:W4:Y:S04]  /*fa20*/  LDL R41, [R1+0xac8] ;  /* 0x000ac80001297983 */ /* 0x000f280000100800 */
[----:B------:R-:W2:Y:S01]  /*fa30*/  LDL R40, [R1+0xacc] ;  /* 0x000acc0001287983 */ /* 0x000ea20000100800 */
[----:B0-----:R-:W-:-:S02]  /*fa40*/  @!P0 IMAD.MOV.U32 R2, RZ, RZ, R6 ;  /* 0x000000ffff028224 */ /* 0x001fc400078e0006 */
[----:B------:R-:W-:Y:S01]  /*fa50*/  @!P0 IMAD.MOV.U32 R3, RZ, RZ, R7 ;  /* 0x000000ffff038224 */ /* 0x000fe200078e0007 */
[----:B------:R-:W-:-:S04]  /*fa60*/  PRMT R48, RZ, 0x7610, R48 ;  /* 0x00007610ff307816 */ /* 0x000fc80000000030 */
[----:B------:R0:W2:Y:S02]  /*fa70*/  @!P0 LDG.E.U8 R49, desc[UR8][R2.64] ;  /* 0x0000000802318981 */ /* 0x0000a4000c1e1100 */
[----:B0-----:R-:W-:Y:S02]  /*fa80*/  @!P0 IMAD.MOV.U32 R2, RZ, RZ, R42 ;  /* 0x000000ffff028224 */ /* 0x001fe400078e002a */
[----:B------:R-:W-:-:S05]  /*fa90*/  @!P0 IMAD.MOV.U32 R3, RZ, RZ, R43 ;  /* 0x000000ffff038224 */ /* 0x000fca00078e002b */
[----:B------:R4:W2:Y:S04]  /*faa0*/  @!P0 LDG.E.U8 R48, desc[UR8][R2.64] ;  /* 0x0000000802308981 */ /* 0x0008a8000c1e1100 */
[----:B---3--:R-:W-:Y:S04]  /*fab0*/  STL [R1+0xfdc], R9 ;  /* 0x000fdc0901007387 */ /* 0x008fe80000100800 */
[----:B------:R-:W-:Y:S04]  /*fac0*/  STL [R1+0x3f0], R54 ;  /* 0x0003f03601007387 */ /* 0x000fe80000100800 */
[----:B------:R-:W3:Y:S01]  /*fad0*/  LDL R45, [R1+0xac4] ;  /* 0x000ac400012d7983 */ /* 0x000ee20000100800 */
[----:B----4-:R-:W-:-:S03]  /*fae0*/  @!P0 IMAD.MOV.U32 R3, RZ, RZ, R41 ;  /* 0x000000ffff038224 */ /* 0x010fc600078e0029 */
[----:B--2---:R0:W-:Y:S04]  /*faf0*/  STL [R1+0x3d8], R46 ;  /* 0x0003d82e01007387 */ /* 0x0041e80000100800 */
[----:B------:R-:W2:Y:S04]  /*fb00*/  LDL R7, [R1+0xab8] ;  /* 0x000ab80001077983 */ /* 0x000ea80000100800 */
[----:B------:R-:W4:Y:S04]  /*fb10*/  LDL R6, [R1+0xabc] ;  /* 0x000abc0001067983 */ /* 0x000f280000100800 */
[----:B0-----:R-:W2:Y:S04]  /*fb20*/  LDL R46, [R1+0xac0] ;  /* 0x000ac000012e7983 */ /* 0x001ea80000100800 */
[----:B------:R-:W4:Y:S04]  /*fb30*/  LDL R43, [R1+0xab0] ;  /* 0x000ab000012b7983 */ /* 0x000f280000100800 */
[----:B------:R-:W4:Y:S01]  /*fb40*/  LDL R42, [R1+0xab4] ;  /* 0x000ab400012a7983 */ /* 0x000f220000100800 */
[----:B------:R-:W-:-:S03]  /*fb50*/  @!P0 IMAD.MOV.U32 R2, RZ, RZ, R40 ;  /* 0x000000ffff028224 */ /* 0x000fc600078e0028 */
[----:B------:R-:W4:Y:S04]  /*fb60*/  LDL R41, [R1+0xaa8] ;  /* 0x000aa80001297983 */ /* 0x000f280000100800 */
[----:B------:R-:W4:Y:S01]  /*fb70*/  LDL R40, [R1+0xaac] ;  /* 0x000aac0001287983 */ /* 0x000f220000100800 */
[----:B------:R-:W-:Y:S02]  /*fb80*/  PRMT R47, RZ, 0x7610, R47 ;  /* 0x00007610ff2f7816 */ /* 0x000fe4000000002f */
[----:B------:R-:W-:Y:S01]  /*fb90*/  PRMT R10, RZ, 0x7610, R10 ;  /* 0x00007610ff0a7816 */ /* 0x000fe2000000000a */
[----:B------:R-:W-:Y:S04]  /*fba0*/  LDS.U8 R54, [R0+UR4+0x888] ;  /* 0x0008880400367984 */ /* 0x000fe80008000000 */
[----:B------:R3:W4:Y:S01]  /*fbb0*/  @!P0 LDG.E.U8 R47, desc[UR8][R2.64] ;  /* 0x00000008022f8981 */ /* 0x000722000c1e1100 */
[----:B------:R-:W-:-:S02]  /*fbc0*/  PRMT R11, RZ, 0x7610, R11 ;  /* 0x00007610ff0b7816 */ /* 0x000fc4000000000b */
[----:B------:R-:W-:Y:S02]  /*fbd0*/  PRMT R56, RZ, 0x7610, R56 ;  /* 0x00007610ff387816 */ /* 0x000fe40000000038 */
[----:B------:R-:W-:Y:S01]  /*fbe0*/  PRMT R57, RZ, 0x7610, R57 ;  /* 0x00007610ff397816 */ /* 0x000fe20000000039 */
[----:B---3--:R-:W-:Y:S02]  /*fbf0*/  @!P0 IMAD.MOV.U32 R2, RZ, RZ, R45 ;  /* 0x000000ffff028224 */ /* 0x008fe400078e002d */
[----:B--2---:R-:W-:-:S05]  /*fc00*/  @!P0 IMAD.MOV.U32 R3, RZ, RZ, R46 ;  /* 0x000000ffff038224 */ /* 0x004fca00078e002e */
[----:B------:R4:W2:Y:S02]  /*fc10*/  @!P0 LDG.E.U8 R10, desc[UR8][R2.64] ;  /* 0x00000008020a8981 */ /* 0x0008a4000c1e1100 */
[----:B----4-:R-:W-:Y:S02]  /*fc20*/  @!P0 IMAD.MOV.U32 R2, RZ, RZ, R6 ;  /* 0x000000ffff028224 */ /* 0x010fe400078e0006 */
[----:B------:R-:W-:-:S05]  /*fc30*/  @!P0 IMAD.MOV.U32 R3, RZ, RZ, R7 ;  /* 0x000000ffff038224 */ /* 0x000fca00078e0007 */
[----:B------:R0:W3:Y:S02]  /*fc40*/  @!P0 LDG.E.U8 R11, desc[UR8][R2.64] ;  /* 0x00000008020b8981 */ /* 0x0000e4000c1e1100 */
[----:B0-----:R-:W-:Y:S02]  /*fc50*/  @!P0 IMAD.MOV.U32 R2, RZ, RZ, R42 ;  /* 0x000000ffff028224 */ /* 0x001fe400078e002a */
[----:B------:R-:W-:-:S05]  /*fc60*/  @!P0 IMAD.MOV.U32 R3, RZ, RZ, R43 ;  /* 0x000000ffff038224 */ /* 0x000fca00078e002b */
[----:B------:R0:W4:Y:S02]  /*fc70*/  @!P0 LDG.E.U8 R56, desc[UR8][R2.64] ;  /* 0x0000000802388981 */ /* 0x000124000c1e1100 */
[----:B0-----:R-:W-:Y:S02]  /*fc80*/  @!P0 IMAD.MOV.U32 R2, RZ, RZ, R40 ;  /* 0x000000ffff028224 */ /* 0x001fe400078e0028 */
[----:B------:R-:W-:-:S05]  /*fc90*/  @!P0 IMAD.MOV.U32 R3, RZ, RZ, R41 ;  /* 0x000000ffff038224 */ /* 0x000fca00078e0029 */
[----:B------:R-:W4:Y:S01]  /*fca0*/  @!P0 LDG.E.U8 R57, desc[UR8][R2.64] ;  /* 0x0000000802398981 */ /* 0x000f22000c1e1100 */
[----:B------:R-:W-:-:S03]  /*fcb0*/  PRMT R44, RZ, 0x7610, R44 ;  /* 0x00007610ff2c7816 */ /* 0x000fc6000000002c */
[----:B--2---:R-:W-:Y:S04]  /*fcc0*/  STL [R1+0xfe0], R10 ;  /* 0x000fe00a01007387 */ /* 0x004fe80000100800 */
[----:B------:R-:W2:Y:S04]  /*fcd0*/  LDL R7, [R1+0xaa0] ;  /* 0x000aa00001077983 */ /* 0x000ea80000100800 */
[----:B------:R-:W2:Y:S04]  /*fce0*/  LDL R6, [R1+0xaa4] ;  /* 0x000aa40001067983 */ /* 0x000ea80000100800 */
[----:B---3--:R-:W-:Y:S04]  /*fcf0*/  STL [R1+0xfe4], R11 ;  /* 0x000fe40b01007387 */ /* 0x008fe80000100800 */
[----:B------:R-:W3:Y:S04]  /*fd00*/  LDL R43, [R1+0xa98] ;  /* 0x000a9800012b7983 */ /* 0x000ee80000100800 */
[----:B------:R-:W3:Y:S04]  /*fd10*/  LDL R42, [R1+0xa9c] ;  /* 0x000a9c00012a7983 */ /* 0x000ee80000100800 */
[----:B----4-:R-:W-:Y:S04]  /*fd20*/  STL [R1+0xfe8], R56 ;  /* 0x000fe83801007387 */ /* 0x010fe80000100800 */
[----:B------:R-:W4:Y:S04]  /*fd30*/  LDL R45, [R1+0xa90] ;  /* 0x000a9000012d7983 */ /* 0x000f280000100800 */
[----:B------:R0:W-:Y:S04]  /*fd40*/  STL.S16 [R1+0x3b4], R44 ;  /* 0x0003b42c01007387 */ /* 0x0001e80000100600 */
[----:B0-----:R-:W3:Y:S04]  /*fd50*/  LDL R44, [R1+0xa94] ;  /* 0x000a9400012c7983 */ /* 0x001ee80000100800 */
[----:B------:R-:W-:Y:S04]  /*fd60*/  STL [R1+0x3d4], R49 ;  /* 0x0003d43101007387 */ /* 0x000fe80000100800 */
[----:B------:R-:W3:Y:S04]  /*fd70*/  LDL R41, [R1+0xa88] ;  /* 0x000a880001297983 */ /* 0x000ee80000100800 */
[----:B------:R-:W3:Y:S04]  /*fd80*/  LDL R40, [R1+0xa8c] ;  /* 0x000a8c0001287983 */ /* 0x000ee80000100800 */
[----:B------:R0:W-:Y:S04]  /*fd90*/  STL [R1+0xfec], R57 ;  /* 0x000fec3901007387 */ /* 0x0001e80000100800 */
[----:B0-----:R-:W3:Y:S04]  /*fda0*/  LDL.LU R57, [R1+0x3b4] ;  /* 0x0003b40001397983 */ /* 0x001ee80000300800 */
[----:B------:R-:W-:Y:S01]  /*fdb0*/  STL [R1+0x3cc], R48 ;  /* 0x0003cc3001007387 */ /* 0x000fe20000100800 */
[----:B--2---:R-:W-:-:S03]  /*fdc0*/  @!P0 IMAD.MOV.U32 R3, RZ, RZ, R7 ;  /* 0x000000ffff038224 */ /* 0x004fc600078e0007 */
[----:B------:R-:W2:Y:S01]  /*fdd0*/  LDL R7, [R1+0xa80] ;  /* 0x000a800001077983 */ /* 0x000ea20000100800 */
[----:B------:R-:W-:-:S03]  /*fde0*/  @!P0 IMAD.MOV.U32 R2, RZ, RZ, R6 ;  /* 0x000000ffff028224 */ /* 0x000fc600078e0006 */
[----:B------:R-:W2:Y:S04]  /*fdf0*/  LDL R6, [R1+0xa84] ;  /* 0x000a840001067983 */ /* 0x000ea80000100800 */
[----:B---3--:R0:W3:Y:S01]  /*fe00*/  @!P0 LDG.E.U8 R57, desc[UR8][R2.64] ;  /* 0x0000000802398981 */ /* 0x0080e2000c1e1100 */
[----:B------:R-:W-:-:S03]  /*fe10*/  PRMT R56, RZ, 0x7610, R56 ;  /* 0x00007610ff387816 */ /* 0x000fc60000000038 */
[----:B------:R1:W-:Y:S01]  /*fe20*/  STL [R1+0x3c8], R47 ;  /* 0x0003c82f01007387 */ /* 0x0003e20000100800 */
[----:B------:R-:W-:Y:S01]  /*fe30*/  PRMT R11, RZ, 0x7610, R11 ;  /* 0x00007610ff0b7816 */ /* 0x000fe2000000000b */
[----:B0-----:R-:W-:Y:S02]  /*fe40*/  @!P0 IMAD.MOV.U32 R2, RZ, RZ, R42 ;  /* 0x000000ffff028224 */ /* 0x001fe400078e002a */
[----:B------:R-:W-:-:S05]  /*fe50*/  @!P0 IMAD.MOV.U32 R3, RZ, RZ, R43 ;  /* 0x000000ffff038224 */ /* 0x000fca00078e002b */
[----:B------:R0:W3:Y:S02]  /*fe60*/  @!P0 LDG.E.U8 R56, desc[UR8][R2.64] ;  /* 0x0000000802388981 */ /* 0x0000e4000c1e1100 */
[----:B0-----:R-:W-:Y:S02]  /*fe70*/  @!P0 IMAD.MOV.U32 R2, RZ, RZ, R44 ;  /* 0x000000ffff028224 */ /* 0x001fe400078e002c */
[----:B----4-:R-:W-:-:S05]  /*fe80*/  @!P0 IMAD.MOV.U32 R3, RZ, RZ, R45 ;  /* 0x000000ffff038224 */ /* 0x010fca00078e002d */
[----:B------:R0:W4:Y:S01]  /*fe90*/  @!P0 LDG.E.U8 R11, desc[UR8][R2.64] ;  /* 0x00000008020b8981 */ /* 0x000122000c1e1100 */
[----:B------:R-:W-:Y:S01]  /*fea0*/  PRMT R10, RZ, 0x7610, R10 ;  /* 0x00007610ff0a7816 */ /* 0x000fe2000000000a */
[----:B0-----:R-:W-:Y:S02]  /*feb0*/  @!P0 IMAD.MOV.U32 R2, RZ, RZ, R40 ;  /* 0x000000ffff028224 */ /* 0x001fe400078e0028 */
[----:B------:R-:W-:-:S05]  /*fec0*/  @!P0 IMAD.MOV.U32 R3, RZ, RZ, R41 ;  /* 0x000000ffff038224 */ /* 0x000fca00078e0029 */
[----:B------:R2:W4:Y:S02]  /*fed0*/  @!P0 LDG.E.U8 R10, desc[UR8][R2.64] ;  /* 0x00000008020a8981 */ /* 0x000524000c1e1100 */
[----:B--2---:R-:W-:Y:S02]  /*fee0*/  @!P0 IMAD.MOV.U32 R3, RZ, RZ, R7 ;  /* 0x000000ffff038224 */ /* 0x004fe400078e0007 */
[----:B---3--:R-:W-:Y:S04]  /*fef0*/  STL [R1+0xff0], R57 ;  /* 0x000ff03901007387 */ /* 0x008fe80000100800 */
[----:B------:R-:W2:Y:S04]  /*ff00*/  LDL R43, [R1+0xa78] ;  /* 0x000a7800012b7983 */ /* 0x000ea80000100800 */
[----:B------:R-:W3:Y:S04]  /*ff10*/  LDL R42, [R1+0xa7c] ;  /* 0x000a7c00012a7983 */ /* 0x000ee80000100800 */
[----:B------:R-:W4:Y:S04]  /*ff20*/  LDL R41, [R1+0xa70] ;  /* 0x000a700001297983 */ /* 0x000f280000100800 */
[----:B------:R-:W4:Y:S04]  /*ff30*/  LDL R40, [R1+0xa74] ;  /* 0x000a740001287983 */ /* 0x000f280000100800 */
[----:B-1----:R-:W4:Y:S04]  /*ff40*/  LDL R47, [R1+0xa68] ;  /* 0x000a6800012f7983 */ /* 0x002f280000100800 */
[----:B------:R-:W4:Y:S04]  /*ff50*/  LDL R46, [R1+0xa6c] ;  /* 0x000a6c00012e7983 */ /* 0x000f280000100800 */
[----:B------:R-:W4:Y:S01]  /*ff60*/  LDL R7, [R1+0xa60] ;  /* 0x000a600001077983 */ /* 0x000f220000100800 */
[----:B------:R-:W-:-:S03]  /*ff70*/  @!P0 IMAD.MOV.U32 R2, RZ, RZ, R6 ;  /* 0x000000ffff028224 */ /* 0x000fc600078e0006 */
[----:B------:R-:W4:Y:S01]  /*ff80*/  LDL R6, [R1+0xa64] ;  /* 0x000a640001067983 */ /* 0x000f220000100800 */
[----:B------:R-:W-:-:S03]  /*ff90*/  PRMT R58, RZ, 0x7610, R58 ;  /* 0x00007610ff3a7816 */ /* 0x000fc6000000003a */
[----:B------:R-:W4:Y:S04]  /*ffa0*/  LDL R45, [R1+0xa58] ;  /* 0x000a5800012d7983 */ /* 0x000f280000100800 */
[----:B------:R-:W4:Y:S04]  /*ffb0*/  LDL R44, [R1+0xa5c] ;  /* 0x000a5c00012c7983 */ /* 0x000f280000100800 */
[----:B------:R2:W4:Y:S01]  /*ffc0*/  @!P0 LDG.E.U8 R58, desc[UR8][R2.64] ;  /* 0x00000008023a8981 */ /* 0x000522000c1e1100 */
[----:B------:R-:W-:Y:S02]  /*ffd0*/  PRMT R59, RZ, 0x7610, R59 ;  /* 0x00007610ff3b7816 */ /* 0x000fe4000000003b */
[----:B------:R-:W-:Y:S01]  /*ffe0*/  PRMT R4, RZ, 0x7610, R4 ;  /* 0x00007610ff047816 */ /* 0x000fe20000000004 */
[----:B------:R-:W4:Y:S01]  /*fff0*/  LDL R49, [R1+0x5ac] ;  /* 0x0005ac0001317983 */ /* 0x000f220000100800 */
[----:B------:R-:W-:-:S02]  /*10000*/  PRMT R5, RZ, 0x7610, R5 ;  /* 0x00007610ff057816 */ /* 0x000fc40000000005 */
[----:B------:R-:W-:Y:S01]  /*10010*/  PRMT R9, RZ, 0x7610, R9 ;  /* 0x00007610ff097816 */ /* 0x000fe20000000009 */
[----:B------:R-:W4:Y:S01]  /*10020*/  LDL R48, [R1+0x5b0] ;  /* 0x0005b00001307983 */ /* 0x000f220000100800 */
[----:B--2---:R-:W-:-:S03]  /*10030*/  @!P0 IMAD.MOV.U32 R3, RZ, RZ, R43 ;  /* 0x000000ffff038224 */ /* 0x004fc600078e002b */
[----:B------:R-:W2:Y:S01]  /*10040*/  LDL R43, [R1+0xa50] ;  /* 0x000a5000012b7983 */ /* 0x000ea20000100800 */
[----:B---3--:R-:W-:-:S03]  /*10050*/  @!P0 IMAD.MOV.U32 R2, RZ, RZ, R42 ;  /* 0x000000ffff028224 */ /* 0x008fc600078e002a */
[----:B------:R-:W3:Y:S04]  /*10060*/  LDL R42, [R1+0xa54] ;  /* 0x000a5400012a7983 */ /* 0x000ee80000100800 */
[----:B------:R4:W3:Y:S02]  /*10070*/  @!P0 LDG.E.U8 R59, desc[UR8][R2.64] ;  /* 0x00000008023b8981 */ /* 0x0008e4000c1e1100 */
[----:B----4-:R-:W-:Y:S02]  /*10080*/  @!P0 IMAD.MOV.U32 R2, RZ, RZ, R40 ;  /* 0x000000ffff028224 */ /* 0x010fe400078e0028 */
[----:B------:R-:W-:Y:S01]  /*10090*/  @!P0 IMAD.MOV.U32 R3, RZ, RZ, R41 ;  /* 0x000000ffff038224 */ /* 0x000fe200078e0029 */
[----:B------:R-:W4:Y:S04]  /*100a0*/  LDL R40, [R1+0xa4c] ;  /* 0x000a4c0001287983 */ /* 0x000f280000100800 */
[----:B------:R-:W4:Y:S04]  /*100b0*/  LDL R41, [R1+0xa48] ;  /* 0x000a480001297983 */ /* 0x000f280000100800 */
[----:B------:R0:W4:Y:S02]  /*100c0*/  @!P0 LDG.E.U8 R4, desc[UR8][R2.64] ;  /* 0x0000000802048981 */ /* 0x000124000c1e1100 */
[----:B0-----:R-:W-:-:S02]  /*100d0*/  @!P0 IMAD.MOV.U32 R2, RZ, RZ, R46 ;  /* 0x000000ffff028224 */ /* 0x001fc400078e002e */
[----:B------:R-:W-:Y:S01]  /*100e0*/  @!P0 IMAD.MOV.U32 R3, RZ, RZ, R47 ;  /* 0x000000ffff038224 */ /* 0x000fe200078e002f */
[----:B------:R-:W-:Y:S01]  /*100f0*/  PRMT R8, RZ, 0x7610, R8 ;  /* 0x00007610ff087816 */ /* 0x000fe20000000008 */
[----:B------:R-:W4:Y:S04]  /*10100*/  LDL R47, [R1+0xa30] ;  /* 0x000a3000012f7983 */ /* 0x000f280000100800 */
[----:B------:R0:W4:Y:S01]  /*10110*/  @!P0 LDG.E.U8 R5, desc[UR8][R2.64] ;  /* 0x0000000802058981 */ /* 0x000122000c1e1100 */
[----:B------:R-:W-:-:S03]  /*10120*/  PRMT R61, RZ, 0x7610, R61 ;  /* 0x00007610ff3d7816 */ /* 0x000fc6000000003d */
[----:B------:R-:W4:Y:S01]  /*10130*/  LDL R46, [R1+0xa34] ;  /* 0x000a3400012e7983 */ /* 0x000f220000100800 */
[----:B0-----:R-:W-:-:S03]  /*10140*/  @!P0 IMAD.MOV.U32 R3, RZ, RZ, R7 ;  /* 0x000000ffff038224 */ /* 0x001fc600078e0007 */
[----:B------:R-:W4:Y:S01]  /*10150*/  LDL R7, [R1+0xa40] ;  /* 0x000a400001077983 */ /* 0x000f220000100800 */
[----:B------:R-:W-:-:S03]  /*10160*/  @!P0 IMAD.MOV.U32 R2, RZ, RZ, R6 ;  /* 0x000000ffff028224 */ /* 0x000fc600078e0006 */
[----:B------:R-:W4:Y:S04]  /*10170*/  LDL R6, [R1+0xa44] ;  /* 0x000a440001067983 */ /* 0x000f280000100800 */
[----:B------:R0:W4:Y:S02]  /*10180*/  @!P0 LDG.E.U8 R9, desc[UR8][R2.64] ;  /* 0x0000000802098981 */ /* 0x000124000c1e1100 */
[----:B0-----:R-:W-:Y:S02]  /*10190*/  @!P0 IMAD.MOV.U32 R2, RZ, RZ, R44 ;  /* 0x000000ffff028224 */ /* 0x001fe400078e002c */
[----:B------:R-:W-:Y:S01]  /*101a0*/  @!P0 IMAD.MOV.U32 R3, RZ, RZ, R45 ;  /* 0x000000ffff038224 */ /* 0x000fe200078e002d */
[----:B------:R-:W-:Y:S01]  /*101b0*/  PRMT R60, RZ, 0x7610, R60 ;  /* 0x00007610ff3c7816 */ /* 0x000fe2000000003c */
[----:B------:R-:W4:Y:S04]  /*101c0*/  LDL R45, [R1+0x620] ;  /* 0x00062000012d7983 */ /* 0x000f280000100800 */
[----:B------:R2:W4:Y:S04]  /*101d0*/  @!P0 LDG.E.U8 R8, desc[UR8][R2.64] ;  /* 0x0000000802088981 */ /* 0x000528000c1e1100 */
[----:B------:R-:W4:Y:S01]  /*101e0*/  LDL R44, [R1+0xa24] ;  /* 0x000a2400012c7983 */ /* 0x000f220000100800 */
[----:B--2---:R-:W-:-:S03]  /*101f0*/  @!P0 IMAD.MOV.U32 R3, RZ, RZ, R43 ;  /* 0x000000ffff038224 */ /* 0x004fc600078e002b */
[----:B------:R-:W2:Y:S01]  /*10200*/  LDL R43, [R1+0xa38] ;  /* 0x000a3800012b7983 */ /* 0x000ea20000100800 */
[----:B---3--:R-:W-:-:S03]  /*10210*/  @!P0 IMAD.MOV.U32 R2, RZ, RZ, R42 ;  /* 0x000000ffff028224 */ /* 0x008fc600078e002a */
[----:B------:R-:W3:Y:S04]  /*10220*/  LDL R42, [R1+0xa3c] ;  /* 0x000a3c00012a7983 */ /* 0x000ee80000100800 */
[----:B------:R4:W3:Y:S02]  /*10230*/  @!P0 LDG.E.U8 R61, desc[UR8][R2.64] ;  /* 0x00000008023d8981 */ /* 0x0008e4000c1e1100 */
[----:B----4-:R-:W-:Y:S02]  /*10240*/  @!P0 IMAD.MOV.U32 R2, RZ, RZ, R40 ;  /* 0x000000ffff028224 */ /* 0x010fe400078e0028 */
[----:B------:R-:W4:Y:S01]  /*10250*/  LDL R40, [R1+0xa2c] ;  /* 0x000a2c0001287983 */ /* 0x000f220000100800 */
[----:B------:R-:W-:-:S03]  /*10260*/  @!P0 IMAD.MOV.U32 R3, RZ, RZ, R41 ;  /* 0x000000ffff038224 */ /* 0x000fc600078e0029 */
[----:B------:R-:W4:Y:S04]  /*10270*/  LDL R41, [R1+0xa28] ;  /* 0x000a280001297983 */ /* 0x000f280000100800 */
[----:B------:R0:W4:Y:S02]  /*10280*/  @!P0 LDG.E.U8 R60, desc[UR8][R2.64] ;  /* 0x00000008023c8981 */ /* 0x000124000c1e1100 */
[----:B0-----:R-:W-:Y:S02]  /*10290*/  @!P0 IMAD.MOV.U32 R3, RZ, RZ, R7 ;  /* 0x000000ffff038224 */ /* 0x001fe400078e0007 */
[----:B------:R-:W4:Y:S01]  /*102a0*/  LDL R7, [R1+0x618] ;  /* 0x0006180001077983 */ /* 0x000f220000100800 */
[----:B------:R-:W-:-:S03]  /*102b0*/  @!P0 IMAD.MOV.U32 R2, RZ, RZ, R6 ;  /* 0x000000ffff028224 */ /* 0x000fc600078e0006 */
[----:B------:R-:W4:Y:S01]  /*102c0*/  LDL R6, [R1+0x61c] ;  /* 0x00061c0001067983 */ /* 0x000f220000100800 */
[----:B------:R-:W-:Y:S02]  /*102d0*/  PRMT R39, RZ, 0x7610, R39 ;  /* 0x00007610ff277816 */ /* 0x000fe40000000027 */
[----:B------:R-:W-:-:S04]  /*102e0*/  PRMT R38, RZ, 0x7610, R38 ;  /* 0x00007610ff267816 */ /* 0x000fc80000000026 */
[----:B------:R2:W4:Y:S01]  /*102f0*/  @!P0 LDG.E.U8 R39, desc[UR8][R2.64] ;  /* 0x0000000802278981 */ /* 0x000522000c1e1100 */
[----:B------:R-:W-:Y:S02]  /*10300*/  PRMT R37, RZ, 0x7610, R37 ;  /* 0x00007610ff257816 */ /* 0x000fe40000000025 */
[----:B------:R-:W-:Y:S02]  /*10310*/  PRMT R36, RZ, 0x7610, R36 ;  /* 0x00007610ff247816 */ /* 0x000fe40000000024 */
[----:B------:R-:W-:Y:S01]  /*10320*/  PRMT R35, RZ, 0x7610, R35 ;  /* 0x00007610ff237816 */ /* 0x000fe20000000023 */
[----:B--2---:R-:W-:Y:S02]  /*10330*/  @!P0 IMAD.MOV.U32 R3, RZ, RZ, R43 ;  /* 0x000000ffff038224 */ /* 0x004fe400078e002b */
[----:B------:R-:W2:Y:S01]  /*10340*/  LDL R43, [R1+0x610] ;  /* 0x00061000012b7983 */ /* 0x000ea20000100800 */
[----:B---3--:R-:W-:-:S03]  /*10350*/  @!P0 IMAD.MOV.U32 R2, RZ, RZ, R42 ;  /* 0x000000ffff028224 */ /* 0x008fc600078e002a */
[----:B------:R-:W3:Y:S04]  /*10360*/  LDL R42, [R1+0x614] ;  /* 0x00061400012a7983 */ /* 0x000ee80000100800 */
[----:B------:R0:W3:Y:S02]  /*10370*/  @!P0 LDG.E.U8 R38, desc[UR8][R2.64] ;  /* 0x0000000802268981 */ /* 0x0000e4000c1e1100 */
[----:B0-----:R-:W-:Y:S02]  /*10380*/  @!P0 IMAD.MOV.U32 R2, RZ, RZ, R46 ;  /* 0x000000ffff028224 */ /* 0x001fe400078e002e */
[----:B------:R-:W-:Y:S01]  /*10390*/  @!P0 IMAD.MOV.U32 R3, RZ, RZ, R47 ;  /* 0x000000ffff038224 */ /* 0x000fe200078e002f */
[----:B------:R-:W-:Y:S01]  /*103a0*/  PRMT R34, RZ, 0x7610, R34 ;  /* 0x00007610ff227816 */ /* 0x000fe20000000022 */
[----:B------:R-:W3:Y:S04]  /*103b0*/  LDL R47, [R1+0x5dc] ;  /* 0x0005dc00012f7983 */ /* 0x000ee80000100800 */
[----:B------:R4:W3:Y:S04]  /*103c0*/  @!P0 LDG.E.U8 R37, desc[UR8][R2.64] ;  /* 0x0000000802258981 */ /* 0x0008e8000c1e1100 */
[----:B------:R-:W3:Y:S01]  /*103d0*/  LDL R46, [R1+0x5e0] ;  /* 0x0005e000012e7983 */ /* 0x000ee20000100800 */
[----:B----4-:R-:W-:-:S02]  /*103e0*/  @!P0 IMAD.MOV.U32 R2, RZ, RZ, R40 ;  /* 0x000000ffff028224 */ /* 0x010fc400078e0028 */
        /* <DEDUP_REMOVED lines=8> */
[----:B------:R0:W4:Y:S04]  /*10470*/  @!P0 LDG.E.U8 R35, desc[UR8][R2.64] ;  /* 0x0000000802238981 */ /* 0x000128000c1e1100 */
[----:B------:R-:W4:Y:S01]  /*10480*/  LDL R44, [R1+0x5d0] ;  /* 0x0005d000012c7983 */ /* 0x000f220000100800 */
[----:B0-----:R-:W-:-:S03]  /*10490*/  @!P0 IMAD.MOV.U32 R3, RZ, RZ, R7 ;  /* 0x000000ffff038224 */ /* 0x001fc600078e0007 */
[----:B------:R-:W4:Y:S01]  /*104a0*/  LDL R7, [R1+0x600] ;  /* 0x0006000001077983 */ /* 0x000f220000100800 */
[----:B------:R-:W-:-:S03]  /*104b0*/  @!P0 IMAD.MOV.U32 R2, RZ, RZ, R6 ;  /* 0x000000ffff028224 */ /* 0x000fc600078e0006 */
[----:B------:R-:W4:Y:S04]  /*104c0*/  LDL R6, [R1+0x604] ;  /* 0x0006040001067983 */ /* 0x000f280000100800 */
[----:B------:R2:W4:Y:S01]  /*104d0*/  @!P0 LDG.E.U8 R34, desc[UR8][R2.64] ;  /* 0x0000000802228981 */ /* 0x000522000c1e1100 */
[----:B------:R-:W-:Y:S01]  /*104e0*/  PRMT R32, RZ, 0x7610, R32 ;  /* 0x00007610ff207816 */ /* 0x000fe20000000020 */
[----:B--2---:R-:W-:Y:S02]  /*104f0*/  @!P0 IMAD.MOV.U32 R3, RZ, RZ, R43 ;  /* 0x000000ffff038224 */ /* 0x004fe400078e002b */
        /* <DEDUP_REMOVED lines=11> */
[----:B------:R-:W-:Y:S01]  /*105b0*/  PRMT R31, RZ, 0x7610, R31 ;  /* 0x00007610ff1f7816 */ /* 0x000fe2000000001f */
[----:B------:R-:W-:-:S02]  /*105c0*/  @!P0 IMAD.MOV.U32 R2, RZ, RZ, R6 ;  /* 0x000000ffff028224 */ /* 0x000fc400078e0006 */
[----:B------:R-:W4:Y:S01]  /*105d0*/  LDL R6, [R1+0x5a0] ;  /* 0x0005a00001067983 */ /* 0x000f220000100800 */
[----:B------:R-:W-:-:S03]  /*105e0*/  PRMT R30, RZ, 0x7610, R30 ;  /* 0x00007610ff1e7816 */ /* 0x000fc6000000001e */
[----:B------:R0:W4:Y:S01]  /*105f0*/  @!P0 LDG.E.U8 R31, desc[UR8][R2.64] ;  /* 0x00000008021f8981 */ /* 0x000122000c1e1100 */
[----:B------:R-:W-:Y:S01]  /*10600*/  PRMT R29, RZ, 0x7610, R29 ;  /* 0x00007610ff1d7816 */ /* 0x000fe2000000001d */
[----:B0-----:R-:W-:Y:S02]  /*10610*/  @!P0 IMAD.MOV.U32 R2, RZ, RZ, R46 ;  /* 0x000000ffff028224 */ /* 0x001fe400078e002e */
[----:B------:R-:W-:Y:S01]  /*10620*/  @!P0 IMAD.MOV.U32 R3, RZ, RZ, R47 ;  /* 0x000000ffff038224 */ /* 0x000fe200078e002f */
[----:B------:R-:W-:Y:S01]  /*10630*/  PRMT R28, RZ, 0x7610, R28 ;  /* 0x00007610ff1c7816 */ /* 0x000fe2000000001c */
[----:B------:R-:W4:Y:S04]  /*10640*/  LDL R47, [R1+0x584] ;  /* 0x00058400012f7983 */ /* 0x000f280000100800 */
[----:B------:R2:W4:Y:S01]  /*10650*/  @!P0 LDG.E.U8 R30, desc[UR8][R2.64] ;  /* 0x00000008021e8981 */ /* 0x000522000c1e1100 */
[----:B------:R-:W-:-:S03]  /*10660*/  PRMT R27, RZ, 0x7610, R27 ;  /* 0x00007610ff1b7816 */ /* 0x000fc6000000001b */
[----:B------:R-:W4:Y:S01]  /*10670*/  LDL R46, [R1+0x588] ;  /* 0x00058800012e7983 */ /* 0x000f220000100800 */
[----:B--2---:R-:W-:-:S03]  /*10680*/  @!P0 IMAD.MOV.U32 R3, RZ, RZ, R43 ;  /* 0x000000ffff038224 */ /* 0x004fc600078e002b */
        /* <DEDUP_REMOVED lines=8> */
[----:B------:R4:W3:Y:S01]  /*10710*/  @!P0 LDG.E.U8 R28, desc[UR8][R2.64] ;  /* 0x00000008021c8981 */ /* 0x0008e2000c1e1100 */
[----:B------:R-:W-:-:S03]  /*10720*/  PRMT R25, RZ, 0x7610, R25 ;  /* 0x00007610ff197816 */ /* 0x000fc60000000019 */
[----:B------:R-:W3:Y:S01]  /*10730*/  LDL R44, [R1+0x5f4] ;  /* 0x0005f400012c7983 */ /* 0x000ee20000100800 */
[----:B----4-:R-:W-:-:S03]  /*10740*/  @!P0 IMAD.MOV.U32 R2, RZ, RZ, R40 ;  /* 0x000000ffff028224 */ /* 0x010fc600078e0028 */
[----:B------:R-:W4:Y:S01]  /*10750*/  LDL R40, [R1+0x590] ;  /* 0x0005900001287983 */ /* 0x000f220000100800 */
[----:B------:R-:W-:-:S03]  /*10760*/  @!P0 IMAD.MOV.U32 R3, RZ, RZ, R41 ;  /* 0x000000ffff038224 */ /* 0x000fc600078e0029 */
[----:B------:R-:W4:Y:S04]  /*10770*/  LDL R41, [R1+0x58c] ;  /* 0x00058c0001297983 */ /* 0x000f280000100800 */
[----:B------:R0:W4:Y:S02]  /*10780*/  @!P0 LDG.E.U8 R27, desc[UR8][R2.64] ;  /* 0x00000008021b8981 */ /* 0x000124000c1e1100 */
[----:B0-----:R-:W-:Y:S02]  /*10790*/  @!P0 IMAD.MOV.U32 R3, RZ, RZ, R7 ;  /* 0x000000ffff038224 */ /* 0x001fe400078e0007 */
[----:B------:R-:W4:Y:S01]  /*107a0*/  LDL R7, [R1+0x5f8] ;  /* 0x0005f80001077983 */ /* 0x000f220000100800 */
[----:B------:R-:W-:-:S03]  /*107b0*/  @!P0 IMAD.MOV.U32 R2, RZ, RZ, R6 ;  /* 0x000000ffff028224 */ /* 0x000fc600078e0006 */
[----:B------:R-:W4:Y:S04]  /*107c0*/  LDL R6, [R1+0x5fc] ;  /* 0x0005fc0001067983 */ /* 0x000f280000100800 */
[----:B------:R2:W4:Y:S01]  /*107d0*/  @!P0 LDG.E.U8 R26, desc[UR8][R2.64] ;  /* 0x00000008021a8981 */ /* 0x000522000c1e1100 */
[----:B------:R-:W-:Y:S02]  /*107e0*/  PRMT R24, RZ, 0x7610, R24 ;  /* 0x00007610ff187816 */ /* 0x000fe40000000018 */
        /* <DEDUP_REMOVED lines=20> */
[----:B------:R-:W4:Y:S01]  /*10930*/  LDL R6, [R1+0x5b8] ;  /* 0x0005b80001067983 */ /* 0x000f220000100800 */
[----:B------:R-:W-:-:S03]  /*10940*/  PRMT R21, RZ, 0x7610, R21 ;  /* 0x00007610ff157816 */ /* 0x000fc60000000015 */
[----:B------:R0:W4:Y:S01]  /*10950*/  @!P0 LDG.E.U8 R22, desc[UR8][R2.64] ;  /* 0x0000000802168981 */ /* 0x000122000c1e1100 */
[----:B------:R-:W-:Y:S01]  /*10960*/  PRMT R20, RZ, 0x7610, R20 ;  /* 0x00007610ff147816 */ /* 0x000fe20000000014 */
[----:B0-----:R-:W-:Y:S02]  /*10970*/  @!P0 IMAD.MOV.U32 R2, RZ, RZ, R44 ;  /* 0x000000ffff028224 */ /* 0x001fe400078e002c */
[----:B------:R-:W-:Y:S01]  /*10980*/  @!P0 IMAD.MOV.U32 R3, RZ, RZ, R45 ;  /* 0x000000ffff038224 */ /* 0x000fe200078e002d */
[----:B------:R-:W4:Y:S04]  /*10990*/  LDL R44, [R1+0x580] ;  /* 0x00058000012c7983 */ /* 0x000f280000100800 */
[----:B------:R-:W4:Y:S04]  /*109a0*/  LDL R45, [R1+0x57c] ;  /* 0x00057c00012d7983 */ /* 0x000f280000100800 */
[----:B------:R2:W4:Y:S01]  /*109b0*/  @!P0 LDG.E.U8 R21, desc[UR8][R2.64] ;  /* 0x0000000802158981 */ /* 0x000522000c1e1100 */
[----:B------:R-:W-:Y:S01]  /*109c0*/  PRMT R19, RZ, 0x7610, R19 ;  /* 0x00007610ff137816 */ /* 0x000fe20000000013 */
[----:B--2---:R-:W-:-:S02]  /*109d0*/  @!P0 IMAD.MOV.U32 R3, RZ, RZ, R43 ;  /* 0x000000ffff038224 */ /* 0x004fc400078e002b */
        /* <DEDUP_REMOVED lines=12> */
[----:B------:R-:W-:Y:S01]  /*10aa0*/  @!P0 IMAD.MOV.U32 R2, RZ, RZ, R6 ;  /* 0x000000ffff028224 */ /* 0x000fe200078e0006 */
[----:B------:R-:W-:Y:S01]  /*10ab0*/  PRMT R17, RZ, 0x7610, R17 ;  /* 0x00007610ff117816 */ /* 0x000fe20000000011 */
[----:B------:R-:W4:Y:S04]  /*10ac0*/  LDL R6, [R1+0x568] ;  /* 0x0005680001067983 */ /* 0x000f280000100800 */
[----:B------:R0:W4:Y:S01]  /*10ad0*/  @!P0 LDG.E.U8 R18, desc[UR8][R2.64] ;  /* 0x0000000802128981 */ /* 0x000122000c1e1100 */
[----:B------:R-:W-:Y:S01]  /*10ae0*/  PRMT R16, RZ, 0x7610, R16 ;  /* 0x00007610ff107816 */ /* 0x000fe20000000010 */
[----:B0-----:R-:W-:-:S02]  /*10af0*/  @!P0 IMAD.MOV.U32 R2, RZ, RZ, R48 ;  /* 0x000000ffff028224 */ /* 0x001fc400078e0030 */
[----:B------:R-:W-:-:S05]  /*10b00*/  @!P0 IMAD.MOV.U32 R3, RZ, RZ, R49 ;  /* 0x000000ffff038224 */ /* 0x000fca00078e0031 */
[----:B------:R0:W4:Y:S01]  /*10b10*/  @!P0 LDG.E.U8 R17, desc[UR8][R2.64] ;  /* 0x0000000802118981 */ /* 0x000122000c1e1100 */
[----:B------:R-:W-:Y:S01]  /*10b20*/  PRMT R15, RZ, 0x7610, R15 ;  /* 0x00007610ff0f7816 */ /* 0x000fe2000000000f */
[----:B0-----:R-:W-:Y:S02]  /*10b30*/  @!P0 IMAD.MOV.U32 R2, RZ, RZ, R46 ;  /* 0x000000ffff028224 */ /* 0x001fe400078e002e */
[----:B------:R-:W-:-:S05]  /*10b40*/  @!P0 IMAD.MOV.U32 R3, RZ, RZ, R47 ;  /* 0x000000ffff038224 */ /* 0x000fca00078e002f */
[----:B------:R0:W4:Y:S01]  /*10b50*/  @!P0 LDG.E.U8 R16, desc[UR8][R2.64] ;  /* 0x0000000802108981 */ /* 0x000122000c1e1100 */
[----:B------:R-:W-:Y:S01]  /*10b60*/  PRMT R14, RZ, 0x7610, R14 ;  /* 0x00007610ff0e7816 */ /* 0x000fe2000000000e */
[----:B0-----:R-:W-:Y:S02]  /*10b70*/  @!P0 IMAD.MOV.U32 R2, RZ, RZ, R44 ;  /* 0x000000ffff028224 */ /* 0x001fe400078e002c */
[----:B------:R-:W-:-:S05]  /*10b80*/  @!P0 IMAD.MOV.U32 R3, RZ, RZ, R45 ;  /* 0x000000ffff038224 */ /* 0x000fca00078e002d */
[----:B------:R2:W4:Y:S01]  /*10b90*/  @!P0 LDG.E.U8 R15, desc[UR8][R2.64] ;  /* 0x00000008020f8981 */ /* 0x000522000c1e1100 */
[----:B------:R-:W-:Y:S01]  /*10ba0*/  PRMT R13, RZ, 0x7610, R13 ;  /* 0x00007610ff0d7816 */ /* 0x000fe2000000000d */
[----:B--2---:R-:W-:Y:S02]  /*10bb0*/  @!P0 IMAD.MOV.U32 R3, RZ, RZ, R43 ;  /* 0x000000ffff038224 */ /* 0x004fe400078e002b */
[----:B---3--:R-:W-:Y:S02]  /*10bc0*/  @!P0 IMAD.MOV.U32 R2, RZ, RZ, R42 ;  /* 0x000000ffff028224 */ /* 0x008fe400078e002a */
[----:B------:R-:W-:Y:S04]  /*10bd0*/  LDS.U8 R42, [R0+UR4+0x10] ;  /* 0x00001004002a7984 */ /* 0x000fe80008000000 */
[----:B------:R4:W2:Y:S02]  /*10be0*/  @!P0 LDG.E.U8 R14, desc[UR8][R2.64] ;  /* 0x00000008020e8981 */ /* 0x0008a4000c1e1100 */
[----:B----4-:R-:W-:-:S02]  /*10bf0*/  @!P0 IMAD.MOV.U32 R2, RZ, RZ, R40 ;  /* 0x000000ffff028224 */ /* 0x010fc400078e0028 */
[----:B------:R-:W-:Y:S01]  /*10c00*/  LDS.U8 R40, [R0+UR4+0x198] ;  /* 0x0001980400287984 */ /* 0x000fe20008000000 */
[----:B------:R-:W-:-:S03]  /*10c10*/  @!P0 IMAD.MOV.U32 R3, RZ, RZ, R41 ;  /* 0x000000ffff038224 */ /* 0x000fc600078e0029 */
[----:B------:R-:W-:Y:S04]  /*10c20*/  LDS.U8 R41, [R0+UR4+0x118] ;  /* 0x0001180400297984 */ /* 0x000fe80008000000 */
[----:B------:R0:W3:Y:S02]  /*10c30*/  @!P0 LDG.E.U8 R13, desc[UR8][R2.64] ;  /* 0x00000008020d8981 */ /* 0x0000e4000c1e1100 */
[----:B0-----:R-:W-:Y:S02]  /*10c40*/  @!P0 IMAD.MOV.U32 R3, RZ, RZ, R7 ;  /* 0x000000ffff038224 */ /* 0x001fe400078e0007 */
[----:B------:R-:W0:Y:S04]  /*10c50*/  LDS.U8 R7, [R0+UR4+0x110] ;  /* 0x0001100400077984 */ /* 0x000e280008000000 */
[----:B0-----:R-:W-:Y:S04]  /*10c60*/  STL [R1+0x51c], R7 ;  /* 0x00051c0701007387 */ /* 0x001fe80000100800 */
[----:B------:R-:W-:Y:S04]  /*10c70*/  STL [R1+0x518], R40 ;  /* 0x0005182801007387 */ /* 0x000fe80000100800 */
[----:B------:R-:W0:Y:S04]  /*10c80*/  LDS.U8 R40, [R0+UR4+0x190] ;  /* 0x0001900400287984 */ /* 0x000e280008000000 */
[----:B------:R-:W-:Y:S04]  /*10c90*/  STL [R1+0xb48], R41 ;  /* 0x000b482901007387 */ /* 0x000fe80000100800 */
[----:B------:R-:W1:Y:S01]  /*10ca0*/  LDS.U8 R41, [R0+UR4+0x910] ;  /* 0x0009100400297984 */ /* 0x000e620008000000 */
[----:B------:R-:W-:Y:S01]  /*10cb0*/  PRMT R12, RZ, 0x7610, R12 ;  /* 0x00007610ff0c7816 */ /* 0x000fe2000000000c */
[----:B------:R-:W-:-:S02]  /*10cc0*/  @!P0 IMAD.MOV.U32 R2, RZ, RZ, R6 ;  /* 0x000000ffff028224 */ /* 0x000fc400078e0006 */
[----:B------:R-:W-:Y:S04]  /*10cd0*/  LDS.U8 R6, [R0+UR4+0x8] ;  /* 0x0000080400067984 */ /* 0x000fe80008000000 */
[----:B------:R4:W2:Y:S04]  /*10ce0*/  @!P0 LDG.E.U8 R12, desc[UR8][R2.64] ;  /* 0x00000008020c8981 */ /* 0x0008a8000c1e1100 */
[----:B------:R-:W-:Y:S04]  /*10cf0*/  LDS.U8 R7, [R0+UR4+0x80] ;  /* 0x0000800400077984 */ /* 0x000fe80008000000 */
[----:B----4-:R-:W-:Y:S04]  /*10d00*/  LDS.U8 R3, [R0+UR4] ;  /* 0x0000000400037984 */ /* 0x010fe80008000000 */
[----:B------:R-:W-:Y:S04]  /*10d10*/  LDS.U8 R2, [R0+UR4+0x88] ;  /* 0x0000880400027984 */ /* 0x000fe80008000000 */
[----:B0-----:R-:W-:Y:S04]  /*10d20*/  STL [R1+0x520], R40 ;  /* 0x0005202801007387 */ /* 0x001fe80000100800 */
[----:B------:R-:W0:Y:S04]  /*10d30*/  LDS.U8 R40, [R0+UR4+0x998] ;  /* 0x0009980400287984 */ /* 0x000e280008000000 */
[----:B-1----:R-:W-:Y:S04]  /*10d40*/  STL [R1+0xb50], R41 ;  /* 0x000b502901007387 */ /* 0x002fe80000100800 */
[----:B------:R-:W-:Y:S04]  /*10d50*/  LDS.U8 R41, [R0+UR4+0x990] ;  /* 0x0009900400297984 */ /* 0x000fe80008000000 */
[----:B0-----:R-:W-:Y:S04]  /*10d60*/  STL [R1+0xb4c], R40 ;  /* 0x000b4c2801007387 */ /* 0x001fe80000100800 */
[----:B------:R-:W0:Y:S04]  /*10d70*/  LDS.U8 R40, [R0+UR4+0x918] ;  /* 0x0009180400287984 */ /* 0x000e280008000000 */
[----:B0-----:R-:W-:Y:S04]  /*10d80*/  STL [R1+0xb58], R40 ;  /* 0x000b582801007387 */ /* 0x001fe80000100800 */
[----:B------:R-:W0:Y:S04]  /*10d90*/  LDS.U8 R40, [R0+UR4+0x98] ;  /* 0x0000980400287984 */ /* 0x000e280008000000 */
[----:B------:R-:W-:Y:S04]  /*10da0*/  STL [R1+0xb54], R41 ;  /* 0x000b542901007387 */ /* 0x000fe80000100800 */
[----:B------:R-:W1:Y:S04]  /*10db0*/  LDS.U8 R41, [R0+UR4+0x100] ;  /* 0x0001000400297984 */ /* 0x000e680008000000 */
[----:B------:R-:W-:Y:S04]  /*10dc0*/  STL [R1+0x438], R42 ;  /* 0x0004382a01007387 */ /* 0x000fe80000100800 */
[----:B------:R-:W4:Y:S04]  /*10dd0*/  LDS.U8 R42, [R0+UR4+0x188] ;  /* 0x00018804002a7984 */ /* 0x000f280008000000 */
[----:B0-----:R-:W-:Y:S04]  /*10de0*/  STL [R1+0x434], R40 ;  /* 0x0004342801007387 */ /* 0x001fe80000100800 */
[----:B------:R-:W0:Y:S04]  /*10df0*/  LDS.U8 R40, [R0+UR4+0x18] ;  /* 0x0000180400287984 */ /* 0x000e280008000000 */
[----:B-1----:R-:W-:Y:S04]  /*10e00*/  STL [R1+0xb60], R41 ;  /* 0x000b602901007387 */ /* 0x002fe80000100800 */
[----:B------:R-:W1:Y:S04]  /*10e10*/  LDS.U8 R41, [R0+UR4+0x90] ;  /* 0x0000900400297984 */ /* 0x000e680008000000 */
[----:B----4-:R-:W-:Y:S04]  /*10e20*/  STL [R1+0xb5c], R42 ;  /* 0x000b5c2a01007387 */ /* 0x010fe80000100800 */
        /* <DEDUP_REMOVED lines=15> */
[----:B-1----:R1:W-:Y:S04]  /*10f20*/  STL [R1+0xb6c], R41 ;  /* 0x000b6c2901007387 */ /* 0x0023e80000100800 */
[----:B----4-:R-:W-:Y:S04]  /*10f30*/  STL [R1+0x450], R42 ;  /* 0x0004502a01007387 */ /* 0x010fe80000100800 */
[----:B------:R-:W4:Y:S04]  /*10f40*/  LDS.U8 R42, [R0+UR4+0x908] ;  /* 0x00090804002a7984 */ /* 0x000f280008000000 */
[----:B0-----:R-:W-:Y:S04]  /*10f50*/  STL [R1+0x44c], R40 ;  /* 0x00044c2801007387 */ /* 0x001fe80000100800 */
[----:B------:R-:W0:Y:S01]  /*10f60*/  LDS.U8 R40, [R0+UR4+0x980] ;  /* 0x0009800400287984 */ /* 0x000e220008000000 */
[----:B-1----:R-:W-:-:S03]  /*10f70*/  LOP3.LUT R41, R0, 0x20, RZ, 0x3c, !PT ;  /* 0x0000002000297812 */ /* 0x002fc600078e3cff */
[----:B------:R-:W-:Y:S04]  /*10f80*/  STL [R1+0xc98], R0 ;  /* 0x000c980001007387 */ /* 0x000fe80000100800 */
[----:B------:R-:W-:Y:S04]  /*10f90*/  LDS.U8 R0, [R41+UR4+0x110] ;  /* 0x0001100429007984 */ /* 0x000fe80008000000 */
[----:B----4-:R-:W-:Y:S04]  /*10fa0*/  STL [R1+0xb78], R42 ;  /* 0x000b782a01007387 */ /* 0x010fe80000100800 */
[----:B------:R-:W1:Y:S01]  /*10fb0*/  LDS.U8 R42, [R41+UR4] ;  /* 0x00000004292a7984 */ /* 0x000e620008000000 */
[----:B------:R-:W4:Y:S03]  /*10fc0*/  S2R R49, SR_TID.X ;  /* 0x0000000000317919 */ /* 0x000f260000002100 */
[----:B------:R-:W-:Y:S04]  /*10fd0*/  LDS.U8 R43, [R41+UR4+0x890] ;  /* 0x00089004292b7984 */ /* 0x000fe80008000000 */
[----:B0-----:R-:W-:Y:S04]  /*10fe0*/  STL [R1+0xb74], R40 ;  /* 0x000b742801007387 */ /* 0x001fe80000100800 */
[----:B------:R-:W0:Y:S04]  /*10ff0*/  LDS.U8 R40, [R41+UR4+0x88] ;  /* 0x0000880429287984 */ /* 0x000e280008000000 */
[----:B-1----:R-:W-:Y:S04]  /*11000*/  STL [R1+0x458], R42 ;  /* 0x0004582a01007387 */ /* 0x002fe80000100800 */
[----:B------:R-:W1:Y:S04]  /*11010*/  LDS.U8 R42, [R41+UR4+0x198] ;  /* 0x00019804292a7984 */ /* 0x000e680008000000 */
[----:B0-----:R-:W-:Y:S04]  /*11020*/  STL [R1+0x454], R40 ;  /* 0x0004542801007387 */ /* 0x001fe80000100800 */
[----:B------:R-:W0:Y:S04]  /*11030*/  LDS.U8 R40, [R41+UR4+0x8] ;  /* 0x0000080429287984 */ /* 0x000e280008000000 */
[----:B------:R-:W-:Y:S04]  /*11040*/  STL [R1+0xb80], R0 ;  /* 0x000b800001007387 */ /* 0x000fe80000100800 */
[----:B------:R-:W2:Y:S04]  /*11050*/  LDS.U8 R0, [R41+UR4+0x80] ;  /* 0x0000800429007984 */ /* 0x000ea80008000000 */
[----:B-1----:R-:W-:Y:S04]  /*11060*/  STL [R1+0xb7c], R42 ;  /* 0x000b7c2a01007387 */ /* 0x002fe80000100800 */
[----:B------:R-:W1:Y:S04]  /*11070*/  LDS.U8 R42, [R41+UR4+0x118] ;  /* 0x00011804292a7984 */ /* 0x000e680008000000 */
[----:B0-----:R-:W-:Y:S04]  /*11080*/  STL [R1+0x460], R40 ;  /* 0x0004602801007387 */ /* 0x001fe80000100800 */
[----:B------:R-:W0:Y:S04]  /*11090*/  LDS.U8 R40, [R41+UR4+0x190] ;  /* 0x0001900429287984 */ /* 0x000e280008000000 */
[----:B--2---:R-:W-:Y:S04]  /*110a0*/  STL [R1+0x45c], R0 ;  /* 0x00045c0001007387 */ /* 0x004fe80000100800 */
        /* <DEDUP_REMOVED lines=39> */
[----:B0-----:R0:W-:Y:S04]  /*11320*/  STL [R1+0x484], R40 ;  /* 0x0004842801007387 */ /* 0x0011e80000100800 */
[----:B--2---:R-:W-:Y:S04]  /*11330*/  STL [R1+0xbb0], R0 ;  /* 0x000bb00001007387 */ /* 0x004fe80000100800 */
[----:B------:R-:W2:Y:S01]  /*11340*/  LDS.U8 R0, [R41+UR4+0x818] ;  /* 0x0008180429007984 */ /* 0x000ea20008000000 */
[----:B----4-:R-:W-:-:S02]  /*11350*/  LOP3.LUT R50, R49, 0x3, RZ, 0xc0, !PT ;  /* 0x0000000331327812 */ /* 0x010fc400078ec0ff */
[----:B------:R-:W-:Y:S01]  /*11360*/  SHF.R.U32.HI R49, RZ, 0x2, R49 ;  /* 0x00000002ff317819 */ /* 0x000fe20000011631 */
[----:B-1----:R-:W-:Y:S02]  /*11370*/  STL [R1+0xbac], R42 ;  /* 0x000bac2a01007387 */ /* 0x002fe40000100800 */
[C---:B------:R-:W-:Y:S01]  /*11380*/  IMAD.SHL.U32 R51, R50.reuse, 0x20, RZ ;  /* 0x0000002032337824 */ /* 0x040fe200078e00ff */
[----:B0-----:R-:W-:Y:S01]  /*11390*/  SGXT.U32 R40, R49, 0x3 ;  /* 0x000000033128781a */ /* 0x001fe20000000000 */
[----:B------:R-:W-:Y:S01]  /*113a0*/  IMAD.SHL.U32 R50, R50, 0x200, RZ ;  /* 0x0000020032327824 */ /* 0x000fe200078e00ff */
[----:B------:R-:W0:Y:S04]  /*113b0*/  LDS.U8 R42, [R41+UR4+0x908] ;  /* 0x00090804292a7984 */ /* 0x000e280008000000 */
[----:B------:R-:W-:-:S04]  /*113c0*/  LOP3.LUT R40, R51, R50, R40, 0xfe, !PT ;  /* 0x0000003233287212 */ /* 0x000fc800078efe28 */
[----:B------:R-:W-:-:S05]  /*113d0*/  LOP3.LUT R40, R40, 0x40, RZ, 0x3c, !PT ;  /* 0x0000004028287812 */ /* 0x000fca00078e3cff */
[----:B------:R-:W-:Y:S04]  /*113e0*/  LDS.U8 R45, [R40+UR4+0x908] ;  /* 0x00090804282d7984 */ /* 0x000fe80008000000 */
[----:B------:R-:W-:Y:S04]  /*113f0*/  LDS.U8 R44, [R40+UR4+0x980] ;  /* 0x00098004282c7984 */ /* 0x000fe80008000000 */
[----:B--2---:R-:W-:Y:S04]  /*11400*/  STL [R1+0x490], R0 ;  /* 0x0004900001007387 */ /* 0x004fe80000100800 */
[----:B------:R-:W1:Y:S04]  /*11410*/  LDS.U8 R0, [R41+UR4+0x980] ;  /* 0x0009800429007984 */ /* 0x000e680008000000 */
[----:B------:R-:W2:Y:S04]  /*11420*/  LDS.U8 R41, [R40+UR4] ;  /* 0x0000000428297984 */ /* 0x000ea80008000000 */
[----:B------:R-:W-:Y:S04]  /*11430*/  STL [R1+0x48c], R43 ;  /* 0x00048c2b01007387 */ /* 0x000fe80000100800 */
[----:B0-----:R-:W-:Y:S04]  /*11440*/  STL [R1+0xbb8], R42 ;  /* 0x000bb82a01007387 */ /* 0x001fe80000100800 */
[----:B------:R-:W0:Y:S04]  /*11450*/  LDS.U8 R42, [R40+UR4+0x88] ;  /* 0x00008804282a7984 */ /* 0x000e280008000000 */
[----:B------:R-:W-:Y:S04]  /*11460*/  LDS.U8 R43, [R40+UR4+0x818] ;  /* 0x00081804282b7984 */ /* 0x000fe80008000000 */
[----:B-1----:R-:W-:Y:S04]  /*11470*/  STL [R1+0xbb4], R0 ;  /* 0x000bb40001007387 */ /* 0x002fe80000100800 */
[----:B------:R-:W1:Y:S04]  /*11480*/  LDS.U8 R0, [R40+UR4+0x110] ;  /* 0x0001100428007984 */ /* 0x000e680008000000 */
[----:B--2---:R-:W-:Y:S04]  /*11490*/  STL [R1+0x498], R41 ;  /* 0x0004982901007387 */ /* 0x004fe80000100800 */
[----:B------:R-:W2:Y:S04]  /*114a0*/  LDS.U8 R41, [R40+UR4+0x198] ;  /* 0x0001980428297984 */ /* 0x000ea80008000000 */
[----:B0-----:R-:W-:Y:S04]  /*114b0*/  STL [R1+0x494], R42 ;  /* 0x0004942a01007387 */ /* 0x001fe80000100800 */
[----:B------:R-:W0:Y:S04]  /*114c0*/  LDS.U8 R42, [R40+UR4+0x8] ;  /* 0x00000804282a7984 */ /* 0x000e280008000000 */
        /* <DEDUP_REMOVED lines=48> */
[----:B-1----:R1:W-:Y:S02]  /*117d0*/  STL [R1+0xbf0], R0 ;  /* 0x000bf00001007387 */ /* 0x0023e40000100800 */
[----:B-1----:R-:W-:-:S04]  /*117e0*/  SGXT.U32 R0, R49, 0x3 ;  /* 0x000000033100781a */ /* 0x002fc80000000000 */
[----:B------:R-:W-:-:S04]  /*117f0*/  LOP3.LUT R0, R51, R50, R0, 0xfe, !PT ;  /* 0x0000003233007212 */ /* 0x000fc800078efe00 */
[----:B------:R-:W-:Y:S01]  /*11800*/  LOP3.LUT R0, R0, 0x60, RZ, 0x3c, !PT ;  /* 0x0000006000007812 */ /* 0x000fe200078e3cff */
[----:B--2---:R-:W-:Y:S04]  /*11810*/  STL [R1+0xbec], R41 ;  /* 0x000bec2901007387 */ /* 0x004fe80000100800 */
[----:B------:R-:W-:Y:S04]  /*11820*/  LDS.U8 R41, [R0+UR4] ;  /* 0x0000000400297984 */ /* 0x000fe80008000000 */
[----:B------:R-:W1:Y:S04]  /*11830*/  LDS.U8 R40, [R0+UR4+0x88] ;  /* 0x0000880400287984 */ /* 0x000e680008000000 */
[----:B------:R-:W-:Y:S04]  /*11840*/  STL [R1+0xbf8], R45 ;  /* 0x000bf82d01007387 */ /* 0x000fe80000100800 */
[----:B------:R-:W-:Y:S04]  /*11850*/  STL [R1+0xbf4], R44 ;  /* 0x000bf42c01007387 */ /* 0x000fe80000100800 */
[----:B0-----:R-:W-:Y:S04]  /*11860*/  STL.64 [R1+0xf68], R42 ;  /* 0x000f682a01007387 */ /* 0x001fe80000100a00 */
[----:B------:R-:W-:Y:S04]  /*11870*/  LDS.U8 R42, [R0+UR4+0x8] ;  /* 0x00000804002a7984 */ /* 0x000fe80008000000 */
[----:B------:R-:W-:Y:S04]  /*11880*/  LDS.U8 R51, [R0+UR4+0x10] ;  /* 0x0000100400337984 */ /* 0x000fe80008000000 */
[----:B------:R-:W-:Y:S04]  /*11890*/  LDS.U8 R50, [R0+UR4+0x98] ;  /* 0x0000980400327984 */ /* 0x000fe80008000000 */
[----:B------:R-:W-:Y:S04]  /*118a0*/  LDS.U8 R49, [R0+UR4+0x18] ;  /* 0x0000180400317984 */ /* 0x000fe80008000000 */
[----:B------:R-:W-:Y:S04]  /*118b0*/  LDS.U8 R48, [R0+UR4+0x90] ;  /* 0x0000900400307984 */ /* 0x000fe80008000000 */
[----:B------:R-:W-:Y:S04]  /*118c0*/  LDS.U8 R45, [R0+UR4+0x108] ;  /* 0x00010804002d7984 */ /* 0x000fe80008000000 */
[----:B-1----:R-:W-:Y:S04]  /*118d0*/  STL.64 [R1+0xf60], R40 ;  /* 0x000f602801007387 */ /* 0x002fe80000100a00 */
[----:B------:R-:W0:Y:S04]  /*118e0*/  LDS.U8 R41, [R0+UR4+0x110] ;  /* 0x0001100400297984 */ /* 0x000e280008000000 */
[----:B------:R-:W1:Y:S04]  /*118f0*/  LDS.U8 R40, [R0+UR4+0x198] ;  /* 0x0001980400287984 */ /* 0x000e680008000000 */
[----:B------:R-:W-:Y:S04]  /*11900*/  LDS.U8 R44, [R0+UR4+0x180] ;  /* 0x00018004002c7984 */ /* 0x000fe80008000000 */
[----:B------:R-:W-:Y:S04]  /*11910*/  LDS.U8 R47, [R0+UR4+0x810] ;  /* 0x00081004002f7984 */ /* 0x000fe80008000000 */
[----:B------:R-:W-:Y:S04]  /*11920*/  LDS.U8 R46, [R0+UR4+0x898] ;  /* 0x00089804002e7984 */ /* 0x000fe80008000000 */
[----:B------:R-:W-:Y:S04]  /*11930*/  LDS.U8 R57, [R0+UR4+0x908] ;  /* 0x0009080400397984 */ /* 0x000fe80008000000 */
[----:B0-----:R-:W-:Y:S04]  /*11940*/  STL [R1+0xc00], R41 ;  /* 0x000c002901007387 */ /* 0x001fe80000100800 */
[----:B------:R-:W0:Y:S04]  /*11950*/  LDS.U8 R41, [R0+UR4+0x80] ;  /* 0x0000800400297984 */ /* 0x000e280008000000 */
[----:B-1----:R-:W-:Y:S04]  /*11960*/  STL [R1+0xbfc], R40 ;  /* 0x000bfc2801007387 */ /* 0x002fe80000100800 */
[----:B------:R-:W1:Y:S04]  /*11970*/  LDS.U8 R40, [R0+UR4+0x118] ;  /* 0x0001180400287984 */ /* 0x000e680008000000 */
[----:B------:R-:W-:Y:S04]  /*11980*/  STL [R1+0x4e4], R42 ;  /* 0x0004e42a01007387 */ /* 0x000fe80000100800 */
        /* <DEDUP_REMOVED lines=18> */
[----:B------:R-:W-:Y:S04]  /*11ab0*/  LDS.U8 R42, [R0+UR4+0x188] ;  /* 0x00018804002a7984 */ /* 0x000fe80008000000 */
[----:B0-----:R-:W-:Y:S04]  /*11ac0*/  STL [R1+0xc18], R41 ;  /* 0x000c182901007387 */ /* 0x001fe80000100800 */
[----:B------:R-:W0:Y:S04]  /*11ad0*/  LDS.U8 R41, [R0+UR4+0x100] ;  /* 0x0001000400297984 */ /* 0x000e280008000000 */
[----:B-1----:R1:W-:Y:S04]  /*11ae0*/  STL [R1+0xc14], R40 ;  /* 0x000c142801007387 */ /* 0x0023e80000100800 */
[----:B-1----:R-:W2:Y:S04]  /*11af0*/  LDL.LU R40, [R1+0x3f4] ;  /* 0x0003f40001287983 */ /* 0x002ea80000300800 */
[----:B0-----:R0:W-:Y:S04]  /*11b00*/  STL [R1+0xc20], R41 ;  /* 0x000c202901007387 */ /* 0x0011e80000100800 */
[----:B0-----:R-:W4:Y:S04]  /*11b10*/  LDL.LU R41, [R1+0x3f0] ;  /* 0x0003f00001297983 */ /* 0x001f280000300800 */
[----:B------:R0:W-:Y:S04]  /*11b20*/  STL [R1+0xc1c], R42 ;  /* 0x000c1c2a01007387 */ /* 0x0001e80000100800 */
[----:B0-----:R-:W2:Y:S04]  /*11b30*/  LDL.LU R42, [R1+0x3ec] ;  /* 0x0003ec00012a7983 */ /* 0x001ea80000300800 */
[----:B------:R0:W-:Y:S04]  /*11b40*/  STL.64 [R1+0xf00], R50 ;  /* 0x000f003201007387 */ /* 0x0001e80000100a00 */
[----:B0-----:R-:W2:Y:S04]  /*11b50*/  LDL.LU R50, [R1+0x40c] ;  /* 0x00040c0001327983 */ /* 0x001ea80000300800 */
[----:B------:R-:W2:Y:S04]  /*11b60*/  LDL.LU R51, [R1+0x3f8] ;  /* 0x0003f80001337983 */ /* 0x000ea80000300800 */
[----:B------:R0:W-:Y:S04]  /*11b70*/  STL.64 [R1+0xef8], R48 ;  /* 0x000ef83001007387 */ /* 0x0001e80000100a00 */
[----:B------:R-:W-:Y:S04]  /*11b80*/  LDS.U8 R48, [R0+UR4+0x988] ;  /* 0x0009880400307984 */ /* 0x000fe80008000000 */
[----:B0-----:R-:W2:Y:S04]  /*11b90*/  LDL.LU R49, [R1+0x410] ;  /* 0x0004100001317983 */ /* 0x001ea80000300800 */
[----:B------:R-:W2:Y:S04]  /*11ba0*/  LDL.LU R43, [R1+0x3c8] ;  /* 0x0003c800012b7983 */ /* 0x000ea80000300800 */
[----:B------:R-:W-:Y:S04]  /*11bb0*/  STL [R1+0xc28], R45 ;  /* 0x000c282d01007387 */ /* 0x000fe80000100800 */
[----:B------:R-:W-:Y:S04]  /*11bc0*/  STL [R1+0xc24], R44 ;  /* 0x000c242c01007387 */ /* 0x000fe80000100800 */
[----:B------:R-:W0:Y:S04]  /*11bd0*/  LDS.U8 R44, [R0+UR4+0x900] ;  /* 0x00090004002c7984 */ /* 0x000e280008000000 */
[----:B------:R-:W-:Y:S04]  /*11be0*/  LDS.U8 R45, [R0+UR4+0x818] ;  /* 0x00081804002d7984 */ /* 0x000fe80008000000 */
[----:B0-----:R-:W-:Y:S04]  /*11bf0*/  STL [R1+0xc30], R44 ;  /* 0x000c302c01007387 */ /* 0x001fe80000100800 */
[----:B------:R-:W0:Y:S04]  /*11c00*/  LDS.U8 R44, [R0+UR4+0x890] ;  /* 0x00089004002c7984 */ /* 0x000e280008000000 */
[----:B------:R-:W1:Y:S04]  /*11c10*/  LDS.U8 R0, [R0+UR4+0x980] ;  /* 0x0009800400007984 */ /* 0x000e680008000000 */
[----:B------:R-:W-:Y:S04]  /*11c20*/  STL [R1+0xc2c], R48 ;  /* 0x000c2c3001007387 */ /* 0x000fe80000100800 */
[----:B------:R3:W-:Y:S04]  /*11c30*/  STL.64 [R1+0xf10], R46 ;  /* 0x000f102e01007387 */ /* 0x0007e80000100a00 */
[----:B---3--:R-:W3:Y:S04]  /*11c40*/  LDL.LU R46, [R1+0x3d4] ;  /* 0x0003d400012e7983 */ /* 0x008ee80000300800 */
[----:B------:R-:W2:Y:S04]  /*11c50*/  LDL.LU R47, [R1+0x3cc] ;  /* 0x0003cc00012f7983 */ /* 0x000ea80000300800 */
[----:B0-----:R0:W-:Y:S04]  /*11c60*/  STL.64 [R1+0xf08], R44 ;  /* 0x000f082c01007387 */ /* 0x0011e80000100a00 */
[----:B0-----:R-:W2:Y:S04]  /*11c70*/  LDL.LU R44, [R1+0x414] ;  /* 0x00041400012c7983 */ /* 0x001ea80000300800 */
[----:B------:R-:W2:Y:S04]  /*11c80*/  LDL.LU R45, [R1+0x3d8] ;  /* 0x0003d800012d7983 */ /* 0x000ea80000300800 */
[----:B------:R0:W-:Y:S04]  /*11c90*/  STL [R1+0xc38], R57 ;  /* 0x000c383901007387 */ /* 0x0001e80000100800 */
[----:B0-----:R-:W2:Y:S04]  /*11ca0*/  LDL.LU R57, [R1+0xff0] ;  /* 0x000ff00001397983 */ /* 0x001ea80000300800 */
[----:B-1----:R0:W-:Y:S04]  /*11cb0*/  STL [R1+0xc9c], R0 ;  /* 0x000c9c0001007387 */ /* 0x0021e80000100800 */
[----:B0-----:R-:W2:Y:S01]  /*11cc0*/  LDL.LU R0, [R1+0x418] ;  /* 0x0004180001007983 */ /* 0x001ea20000300800 */
[----:B------:R-:W0:Y:S02]  /*11cd0*/  S2R R48, SR_TID.X ;  /* 0x0000000000307919 */ /* 0x000e240000002100 */
[----:B0-----:R-:W-:Y:S01]  /*11ce0*/  LOP3.LUT R48, R48, 0x1f, RZ, 0xc0, !PT ;  /* 0x0000001f30307812 */ /* 0x001fe200078ec0ff */
[----:B------:R-:W-:Y:S06]  /*11cf0*/  BAR.SYNC.DEFER_BLOCKING 0x0 ;  /* 0x0000000000007b1d */ /* 0x000fec0000010000 */
[----:B--2---:R-:W-:Y:S04]  /*11d00*/  STS.U8 [R48+UR4], R0 ;  /* 0x0000000030007988 */ /* 0x004fe80008000004 */
[----:B------:R-:W-:Y:S04]  /*11d10*/  STS.U8 [R48+UR4+0x20], R44 ;  /* 0x0000202c30007988 */ /* 0x000fe80008000004 */
[----:B------:R0:W-:Y:S04]  /*11d20*/  STS.U8 [R48+UR4+0x40], R49 ;  /* 0x0000403130007988 */ /* 0x0001e80008000004 */
[----:B------:R1:W-:Y:S04]  /*11d30*/  STS.U8 [R48+UR4+0x60], R50 ;  /* 0x0000603230007988 */ /* 0x0003e80008000004 */
[----:B------:R2:W-:Y:S04]  /*11d40*/  STS.U8 [R48+UR4+0x100], R51 ;  /* 0x0001003330007988 */ /* 0x0005e80008000004 */
[----:B------:R0:W-:Y:S04]  /*11d50*/  STS.U8 [R48+UR4+0x120], R40 ;  /* 0x0001202830007988 */ /* 0x0001e80008000004 */
[----:B----4-:R4:W-:Y:S04]  /*11d60*/  STS.U8 [R48+UR4+0x140], R41 ;  /* 0x0001402930007988 */ /* 0x0109e80008000004 */
[----:B------:R2:W-:Y:S04]  /*11d70*/  STS.U8 [R48+UR4+0x160], R42 ;  /* 0x0001602a30007988 */ /* 0x0005e80008000004 */
[----:B0-----:R-:W4:Y:S04]  /*11d80*/  LDL.LU R49, [R1+0x408] ;  /* 0x0004080001317983 */ /* 0x001f280000300800 */
[----:B-1----:R-:W4:Y:S04]  /*11d90*/  LDL.LU R50, [R1+0x404] ;  /* 0x0004040001327983 */ /* 0x002f280000300800 */
[----:B------:R-:W-:Y:S04]  /*11da0*/  STS.U8 [R48+UR4+0x200], R45 ;  /* 0x0002002d30007988 */ /* 0x000fe80008000004 */
[----:B--2---:R-:W2:Y:S04]  /*11db0*/  LDL.LU R51, [R1+0x400] ;  /* 0x0004000001337983 */ /* 0x004ea80000300800 */
[----:B---3--:R-:W-:Y:S04]  /*11dc0*/  STS.U8 [R48+UR4+0x220], R46 ;  /* 0x0002202e30007988 */ /* 0x008fe80008000004 */
[----:B------:R-:W3:Y:S04]  /*11dd0*/  LDL.LU R40, [R1+0x3fc] ;  /* 0x0003fc0001287983 */ /* 0x000ee80000300800 */
[----:B------:R-:W-:Y:S04]  /*11de0*/  STS.U8 [R48+UR4+0x240], R47 ;  /* 0x0002402f30007988 */ /* 0x000fe80008000004 */
[----:B----4-:R-:W4:Y:S04]  /*11df0*/  LDL.LU R41, [R1+0x3e8] ;  /* 0x0003e80001297983 */ /* 0x010f280000300800 */
[----:B------:R-:W-:Y:S04]  /*11e00*/  STS.U8 [R48+UR4+0x260], R43 ;  /* 0x0002602b30007988 */ /* 0x000fe80008000004 */
[----:B------:R-:W4:Y:S04]  /*11e10*/  LDL.LU R42, [R1+0x3e4] ;  /* 0x0003e400012a7983 */ /* 0x000f280000300800 */
[----:B------:R0:W-:Y:S04]  /*11e20*/  STS.U8 [R48+UR4+0x300], R57 ;  /* 0x0003003930007988 */ /* 0x0001e80008000004 */
[----:B------:R1:W-:Y:S04]  /*11e30*/  STS.U8 [R48+UR4+0x320], R56 ;  /* 0x0003203830007988 */ /* 0x0003e80008000004 */
[----:B------:R1:W-:Y:S04]  /*11e40*/  STS.U8 [R48+UR4+0x340], R11 ;  /* 0x0003400b30007988 */ /* 0x0003e80008000004 */
[----:B0-----:R-:W4:Y:S04]  /*11e50*/  LDL.LU R57, [R1+0xfec] ;  /* 0x000fec0001397983 */ /* 0x001f280000300800 */
[----:B-1----:R-:W4:Y:S04]  /*11e60*/  LDL.LU R56, [R1+0xfe8] ;  /* 0x000fe80001387983 */ /* 0x002f280000300800 */
[----:B------:R-:W4:Y:S04]  /*11e70*/  LDL.LU R11, [R1+0xfe4] ;  /* 0x000fe400010b7983 */ /* 0x000f280000300800 */
[----:B------:R0:W-:Y:S04]  /*11e80*/  STS.U8 [R48+UR4+0x360], R10 ;  /* 0x0003600a30007988 */ /* 0x0001e80008000004 */
[----:B------:R1:W-:Y:S04]  /*11e90*/  STS.U8 [R48+UR4+0x400], R9 ;  /* 0x0004000930007988 */ /* 0x0003e80008000004 */
[----:B------:R1:W-:Y:S04]  /*11ea0*/  STS.U8 [R48+UR4+0x420], R8 ;  /* 0x0004200830007988 */ /* 0x0003e80008000004 */
[----:B0-----:R-:W4:Y:S04]  /*11eb0*/  LDL.LU R10, [R1+0xfe0] ;  /* 0x000fe000010a7983 */ /* 0x001f280000300800 */
[----:B-1----:R-:W4:Y:S04]  /*11ec0*/  LDL.LU R9, [R1+0xfdc] ;  /* 0x000fdc0001097983 */ /* 0x002f280000300800 */
[----:B------:R-:W4:Y:S04]  /*11ed0*/  LDL.LU R8, [R1+0xfd8] ;  /* 0x000fd80001087983 */ /* 0x000f280000300800 */
[----:B------:R-:W-:Y:S04]  /*11ee0*/  STS.U8 [R48+UR4+0x440], R61 ;  /* 0x0004403d30007988 */ /* 0x000fe80008000004 */
[----:B------:R-:W-:Y:S04]  /*11ef0*/  STS.U8 [R48+UR4+0x460], R60 ;  /* 0x0004603c30007988 */ /* 0x000fe80008000004 */
[----:B------:R-:W-:Y:S04]  /*11f00*/  STS.U8 [R48+UR4+0x500], R35 ;  /* 0x0005002330007988 */ /* 0x000fe80008000004 */
[----:B------:R-:W-:Y:S04]  /*11f10*/  STS.U8 [R48+UR4+0x520], R34 ;  /* 0x0005202230007988 */ /* 0x000fe80008000004 */
[----:B------:R-:W-:Y:S04]  /*11f20*/  STS.U8 [R48+UR4+0x540], R33 ;  /* 0x0005402130007988 */ /* 0x000fe80008000004 */
        /* <DEDUP_REMOVED lines=12> */
[----:B--2---:R-:W-:Y:S04]  /*11ff0*/  STS.U8 [R43+UR4+0xc0], R51 ;  /* 0x0000c0332b007988 */ /* 0x004fe80008000004 */
[----:B---3--:R-:W-:Y:S04]  /*12000*/  STS.U8 [R43+UR4+0xe0], R40 ;  /* 0x0000e0282b007988 */ /* 0x008fe80008000004 */
[----:B----4-:R-:W-:Y:S04]  /*12010*/  STS.U8 [R43+UR4+0x180], R41 ;  /* 0x000180292b007988 */ /* 0x010fe80008000004 */
[----:B------:R-:W-:Y:S04]  /*12020*/  STS.U8 [R43+UR4+0x1a0], R42 ;  /* 0x0001a02a2b007988 */ /* 0x000fe80008000004 */
[----:B------:R0:W-:Y:S04]  /*12030*/  STS.U8 [R43+UR4+0x1c0], R8 ;  /* 0x0001c0082b007988 */ /* 0x0001e80008000004 */
[----:B------:R1:W-:Y:S04]  /*12040*/  STS.U8 [R43+UR4+0x1e0], R9 ;  /* 0x0001e0092b007988 */ /* 0x0003e80008000004 */
[----:B------:R2:W-:Y:S04]  /*12050*/  STS.U8 [R43+UR4+0x280], R10 ;  /* 0x0002800a2b007988 */ /* 0x0005e80008000004 */
[----:B0-----:R-:W3:Y:S04]  /*12060*/  LDL.LU R8, [R1+0xfd4] ;  /* 0x000fd40001087983 */ /* 0x001ee80000300800 */
[----:B-1----:R-:W3:Y:S04]  /*12070*/  LDL.LU R9, [R1+0xfd0] ;  /* 0x000fd00001097983 */ /* 0x002ee80000300800 */
[----:B--2---:R-:W3:Y:S04]  /*12080*/  LDL.LU R10, [R1+0xfcc] ;  /* 0x000fcc00010a7983 */ /* 0x004ee80000300800 */
[----:B------:R0:W-:Y:S04]  /*12090*/  STS.U8 [R43+UR4+0x2a0], R11 ;  /* 0x0002a00b2b007988 */ /* 0x0001e80008000004 */
[----:B------:R1:W-:Y:S04]  /*120a0*/  STS.U8 [R43+UR4+0x2c0], R56 ;  /* 0x0002c0382b007988 */ /* 0x0003e80008000004 */
[----:B------:R2:W-:Y:S04]  /*120b0*/  STS.U8 [R43+UR4+0x2e0], R57 ;  /* 0x0002e0392b007988 */ /* 0x0005e80008000004 */
[----:B0-----:R-:W3:Y:S04]  /*120c0*/  LDL.LU R11, [R1+0xfc8] ;  /* 0x000fc800010b7983 */ /* 0x001ee80000300800 */
[----:B-1----:R-:W4:Y:S04]  /*120d0*/  LDL.LU R56, [R1+0xfc4] ;  /* 0x000fc40001387983 */ /* 0x002f280000300800 */
[----:B--2---:R-:W4:Y:S04]  /*120e0*/  LDL.LU R57, [R1+0xfc0] ;  /* 0x000fc00001397983 */ /* 0x004f280000300800 */
[----:B------:R0:W-:Y:S04]  /*120f0*/  STS.U8 [R43+UR4+0x380], R58 ;  /* 0x0003803a2b007988 */ /* 0x0001e80008000004 */
[----:B------:R1:W-:Y:S04]  /*12100*/  STS.U8 [R43+UR4+0x3a0], R59 ;  /* 0x0003a03b2b007988 */ /* 0x0003e80008000004 */
[----:B------:R2:W-:Y:S04]  /*12110*/  STS.U8 [R43+UR4+0x3c0], R4 ;  /* 0x0003c0042b007988 */ /* 0x0005e80008000004 */
[----:B0-----:R-:W4:Y:S04]  /*12120*/  LDL.LU R58, [R1+0xfbc] ;  /* 0x000fbc00013a7983 */ /* 0x001f280000300800 */
[----:B-1----:R-:W4:Y:S04]  /*12130*/  LDL.LU R59, [R1+0xfb8] ;  /* 0x000fb800013b7983 */ /* 0x002f280000300800 */
[----:B--2---:R-:W2:Y:S04]  /*12140*/  LDL.LU R4, [R1+0xfb4] ;  /* 0x000fb40001047983 */ /* 0x004ea80000300800 */
[----:B------:R0:W-:Y:S04]  /*12150*/  STS.U8 [R43+UR4+0x3e0], R5 ;  /* 0x0003e0052b007988 */ /* 0x0001e80008000004 */
[----:B0-----:R-:W2:Y:S04]  /*12160*/  LDL.LU R5, [R1+0xfb0] ;  /* 0x000fb00001057983 */ /* 0x001ea80000300800 */
[----:B------:R-:W2:Y:S04]  /*12170*/  LDL R0, [R1+0x54c] ;  /* 0x00054c0001007983 */ /* 0x000ea80000100800 */
[----:B------:R-:W-:Y:S04]  /*12180*/  STS.U8 [R43+UR4+0x480], R39 ;  /* 0x000480272b007988 */ /* 0x000fe80008000004 */
[----:B------:R-:W-:Y:S04]  /*12190*/  STS.U8 [R43+UR4+0x4a0], R38 ;  /* 0x0004a0262b007988 */ /* 0x000fe80008000004 */
[----:B------:R0:W-:Y:S04]  /*121a0*/  STS.U8 [R43+UR4+0x4c0], R37 ;  /* 0x0004c0252b007988 */ /* 0x0001e80008000004 */
[----:B------:R1:W-:Y:S04]  /*121b0*/  STS.U8 [R43+UR4+0x4e0], R36 ;  /* 0x0004e0242b007988 */ /* 0x0003e80008000004 */
        /* <DEDUP_REMOVED lines=11> */
[----:B------:R-:W-:Y:S01]  /*12270*/  STS.U8 [R43+UR4+0x7e0], R12 ;  /* 0x0007e00c2b007988 */ /* 0x000fe20008000004 */
[----:B------:R-:W-:Y:S01]  /*12280*/  BAR.SYNC.DEFER_BLOCKING 0x0 ;  /* 0x0000000000007b1d */ /* 0x000fe20000010000 */
[----:B0-----:R-:W-:-:S02]  /*12290*/  IMAD R37, R7, 0x100, R6 ;  /* 0x0000010007257824 */ /* 0x001fc400078e0206 */
[----:B-1----:R-:W-:Y:S02]  /*122a0*/  IMAD R36, R2, 0x100, R3 ;  /* 0x0000010002247824 */ /* 0x002fe400078e0203 */
[----:B------:R-:W-:Y:S01]  /*122b0*/  IMAD R38, R54, 0x100, R55 ;  /* 0x0000010036267824 */ /* 0x000fe200078e0237 */
[----:B------:R-:W4:Y:S01]  /*122c0*/  LDL.LU R6, [R1+0xfac] ;  /* 0x000fac0001067983 */ /* 0x000f220000300800 */
[----:B------:R-:W-:-:S03]  /*122d0*/  IMAD R39, R52, 0x100, R53 ;  /* 0x0000010034277824 */ /* 0x000fc600078e0235 */
[----:B------:R-:W4:Y:S01]  /*122e0*/  LDL.LU R7, [R1+0xfa8] ;  /* 0x000fa80001077983 */ /* 0x000f220000300800 */
[----:B------:R-:W-:Y:S02]  /*122f0*/  F2FP.F16.E4M3.UNPACK_B R36, R36 ;  /* 0x00000024ff24723e */ /* 0x000fe400020006ff */
[----:B------:R-:W-:Y:S01]  /*12300*/  F2FP.F16.E4M3.UNPACK_B R37, R37 ;  /* 0x00000025ff25723e */ /* 0x000fe200020006ff */
[----:B------:R-:W4:Y:S01]  /*12310*/  LDL.LU.64 R48, [R1+0x10] ;  /* 0x0000100001307983 */ /* 0x000f220000300a00 */
[----:B------:R-:W-:Y:S02]  /*12320*/  F2FP.F16.E4M3.UNPACK_B R38, R38 ;  /* 0x00000026ff26723e */ /* 0x000fe400020006ff */
[----:B------:R-:W-:Y:S01]  /*12330*/  F2FP.F16.E4M3.UNPACK_B R39, R39 ;  /* 0x00000027ff27723e */ /* 0x000fe200020006ff */
[----:B------:R-:W4:Y:S04]  /*12340*/  LDL.LU.64 R50, [R1+0x18] ;  /* 0x0000180001327983 */ /* 0x000f280000300a00 */
[----:B--2---:R-:W0:Y:S04]  /*12350*/  LDSM.16.M88.4 R32, [R0] ;  /* 0x000000000020783b */ /* 0x004e280000000200 */
[----:B------:R-:W1:Y:S04]  /*12360*/  LDSM.16.M88.4 R28, [R0+0x200] ;  /* 0x00020000001c783b */ /* 0x000e680000000200 */
[----:B------:R-:W2:Y:S04]  /*12370*/  LDSM.16.M88.4 R24, [R0+0x400] ;  /* 0x000400000018783b */ /* 0x000ea80000000200 */
[----:B------:R-:W1:Y:S01]  /*12380*/  LDSM.16.M88.4 R20, [R0+0x600] ;  /* 0x000600000014783b */ /* 0x000e620000000200 */
[----:B0-----:R-:W-:-:S02]  /*12390*/  F2FP.F16.E4M3.UNPACK_B R16, R32 ;  /* 0x00000020ff10723e */ /* 0x001fc400020006ff */
[----:B------:R-:W-:-:S07]  /*123a0*/  F2FP.F16.E4M3.UNPACK_B R17, R33 ;  /* 0x00000021ff11723e */ /* 0x000fce00020006ff */
[----:B---3--:R-:W-:-:S15]  /*123b0*/  HMMA.16816.F32 R8, R36, R16, R8 ;  /* 0x000000102408723c */ /* 0x008fde0000001808 */
[----:B------:R-:W-:-:S04]  /*123c0*/  NOP ;  /* 0x0000000000007918 */ /* 0x000fc80000000000 */
[----:B------:R-:W-:Y:S02]  /*123d0*/  IMAD.MOV.U32 R54, RZ, RZ, R10 ;  /* 0x000000ffff367224 */ /* 0x000fe400078e000a */
[----:B------:R-:W-:Y:S02]  /*123e0*/  IMAD.MOV.U32 R55, RZ, RZ, R11 ;  /* 0x000000ffff377224 */ /* 0x000fe400078e000b */
[----:B------:R-:W-:Y:S02]  /*123f0*/  IMAD.MOV.U32 R52, RZ, RZ, R8 ;  /* 0x000000ffff347224 */ /* 0x000fe400078e0008 */
[----:B------:R-:W-:Y:S01]  /*12400*/  IMAD.MOV.U32 R53, RZ, RZ, R9 ;  /* 0x000000ffff357224 */ /* 0x000fe200078e0009 */
[----:B------:R-:W-:Y:S04]  /*12410*/  STL.64 [R1+0xef0], R54 ;  /* 0x000ef03601007387 */ /* 0x000fe80000100a00 */
[----:B------:R-:W-:Y:S04]  /*12420*/  STL.64 [R1+0xee8], R52 ;  /* 0x000ee83401007387 */ /* 0x000fe80000100a00 */
[----:B------:R-:W-:Y:S04]  /*12430*/  STL [R1+0xe84], R35 ;  /* 0x000e842301007387 */ /* 0x000fe80000100800 */
[----:B------:R-:W3:Y:S04]  /*12440*/  LDL.LU.64 R44, [R1+0x40] ;  /* 0x00004000012c7983 */ /* 0x000ee80000300a00 */
[----:B------:R-:W3:Y:S01]  /*12450*/  LDL.LU.64 R46, [R1+0x48] ;  /* 0x00004800012e7983 */ /* 0x000ee20000300a00 */
[----:B------:R-:W-:-:S02]  /*12460*/  F2FP.F16.E4M3.UNPACK_B R14, R34 ;  /* 0x00000022ff0e723e */ /* 0x000fc400020006ff */
[----:B------:R-:W-:-:S07]  /*12470*/  F2FP.F16.E4M3.UNPACK_B R15, R35 ;  /* 0x00000023ff0f723e */ /* 0x000fce00020006ff */
[----:B----4-:R-:W-:Y:S01]  /*12480*/  HMMA.16816.F32 R56, R36, R14, R56 ;  /* 0x0000000e2438723c */ /* 0x010fe20000001838 */
[----:B-1----:R-:W-:-:S15]  /*12490*/  STL [R1+0xe78], R28 ;  /* 0x000e781c01007387 */ /* 0x002fde0000100800 */
[----:B------:R-:W-:-:S03]  /*124a0*/  NOP ;  /* 0x0000000000007918 */ /* 0x000fc60000000000 */
[----:B------:R-:W-:Y:S04]  /*124b0*/  STL [R1+0xe88], R56 ;  /* 0x000e883801007387 */ /* 0x000fe80000100800 */
[----:B------:R-:W-:Y:S04]  /*124c0*/  STL [R1+0xe80], R57 ;  /* 0x000e803901007387 */ /* 0x000fe80000100800 */
[----:B------:R-:W-:Y:S04]  /*124d0*/  STL [R1+0xe7c], R58 ;  /* 0x000e7c3a01007387 */ /* 0x000fe80000100800 */
[----:B------:R-:W-:Y:S04]  /*124e0*/  STL [R1+0xe74], R59 ;  /* 0x000e743b01007387 */ /* 0x000fe80000100800 */
[----:B------:R-:W-:Y:S04]  /*124f0*/  STL [R1+0xe68], R29 ;  /* 0x000e681d01007387 */ /* 0x000fe80000100800 */
[----:B------:R-:W4:Y:S04]  /*12500*/  LDL.LU.64 R40, [R1+0x60] ;  /* 0x0000600001287983 */ /* 0x000f280000300a00 */
[----:B------:R-:W4:Y:S01]  /*12510*/  LDL.LU.64 R42, [R1+0x68] ;  /* 0x00006800012a7983 */ /* 0x000f220000300a00 */
[----:B------:R-:W-:-:S02]  /*12520*/  F2FP.F16.E4M3.UNPACK_B R12, R28 ;  /* 0x0000001cff0c723e */ /* 0x000fc400020006ff */
[----:B------:R-:W-:-:S07]  /*12530*/  F2FP.F16.E4M3.UNPACK_B R13, R29 ;  /* 0x0000001dff0d723e */ /* 0x000fce00020006ff */
[----:B------:R-:W-:Y:S01]  /*12540*/  HMMA.16816.F32 R4, R36, R12, R4 ;  /* 0x0000000c2404723c */ /* 0x000fe20000001804 */
[----:B------:R-:W-:Y:S02]  /*12550*/  F2FP.F16.E4M3.UNPACK_B R10, R30 ;  /* 0x0000001eff0a723e */ /* 0x000fe400020006ff */
[----:B------:R-:W-:-:S15]  /*12560*/  F2FP.F16.E4M3.UNPACK_B R11, R31 ;  /* 0x0000001fff0b723e */ /* 0x000fde00020006ff */
[----:B------:R-:W-:Y:S01]  /*12570*/  NOP ;  /* 0x0000000000007918 */ /* 0x000fe20000000000 */
[----:B------:R-:W-:Y:S04]  /*12580*/  STL.64 [R1+0x70], R4 ;  /* 0x0000700401007387 */ /* 0x000fe80000100a00 */
[----:B------:R0:W-:Y:S02]  /*12590*/  STL.64 [R1+0x78], R6 ;  /* 0x0000780601007387 */ /* 0x0001e40000100a00 */
[C---:B0-----:R-:W-:Y:S01]  /*125a0*/  HMMA.16816.F32 R4, R36.reuse, R10, R48 ;  /* 0x0000000a2404723c */ /* 0x041fe20000001830 */
[----:B--2---:R-:W-:Y:S02]  /*125b0*/  F2FP.F16.E4M3.UNPACK_B R8, R24 ;  /* 0x00000018ff08723e */ /* 0x004fe400020006ff */
[----:B------:R-:W-:Y:S01]  /*125c0*/  F2FP.F16.E4M3.UNPACK_B R9, R25 ;  /* 0x00000019ff09723e */ /* 0x000fe200020006ff */
[----:B------:R-:W-:Y:S04]  /*125d0*/  STL [R1+0xe6c], R30 ;  /* 0x000e6c1e01007387 */ /* 0x000fe80000100800 */
[----:B------:R-:W-:Y:S04]  /*125e0*/  STL [R1+0xe70], R31 ;  /* 0x000e701f01007387 */ /* 0x000fe80000100800 */
[----:B------:R-:W-:Y:S07]  /*125f0*/  STL [R1+0xe8c], R24 ;  /* 0x000e8c1801007387 */ /* 0x000fee0000100800 */
[----:B------:R-:W-:Y:S04]  /*12600*/  STL.64 [R1+0x10], R4 ;  /* 0x0000100401007387 */ /* 0x000fe80000100a00 */
[----:B------:R3:W-:Y:S04]  /*12610*/  STL.64 [R1+0x18], R6 ;  /* 0x0000180601007387 */ /* 0x0007e80000100a00 */
[----:B------:R-:W-:Y:S01]  /*12620*/  STL [R1+0xe90], R25 ;  /* 0x000e901901007387 */ /* 0x000fe20000100800 */
[----:B---3--:R-:W-:-:S15]  /*12630*/  HMMA.16816.F32 R4, R36, R8, R44 ;  /* 0x000000082404723c */ /* 0x008fde000000182c */
[----:B------:R-:W-:-:S04]  /*12640*/  NOP ;  /* 0x0000000000007918 */ /* 0x000fc80000000000 */
[----:B------:R-:W-:Y:S02]  /*12650*/  IMAD.MOV.U32 R29, RZ, RZ, R7 ;  /* 0x000000ffff1d7224 */ /* 0x000fe400078e0007 */
[----:B------:R-:W-:Y:S02]  /*12660*/  IMAD.MOV.U32 R30, RZ, RZ, R6 ;  /* 0x000000ffff1e7224 */ /* 0x000fe400078e0006 */
[----:B------:R-:W-:Y:S01]  /*12670*/  IMAD.MOV.U32 R31, RZ, RZ, R5 ;  /* 0x000000ffff1f7224 */ /* 0x000fe200078e0005 */
[----:B------:R0:W-:Y:S04]  /*12680*/  STL [R1+0x40], R4 ;  /* 0x0000400401007387 */ /* 0x0001e80000100800 */
[----:B------:R1:W-:Y:S04]  /*12690*/  STL [R1+0xe9c], R29 ;  /* 0x000e9c1d01007387 */ /* 0x0003e80000100800 */
[----:B------:R2:W-:Y:S04]  /*126a0*/  STL [R1+0xe98], R30 ;  /* 0x000e981e01007387 */ /* 0x0005e80000100800 */
[----:B------:R3:W-:Y:S04]  /*126b0*/  STL [R1+0xe94], R31 ;  /* 0x000e941f01007387 */ /* 0x0007e80000100800 */
[----:B------:R0:W-:Y:S04]  /*126c0*/  STL [R1+0xea0], R26 ;  /* 0x000ea01a01007387 */ /* 0x0001e80000100800 */
[----:B------:R-:W2:Y:S04]  /*126d0*/  LDL.LU.64 R52, [R1+0x3a0] ;  /* 0x0003a00001347983 */ /* 0x000ea80000300a00 */
[----:B------:R-:W2:Y:S04]  /*126e0*/  LDL.LU.64 R54, [R1+0x3a8] ;  /* 0x0003a80001367983 */ /* 0x000ea80000300a00 */
[----:B------:R-:W3:Y:S04]  /*126f0*/  LDL.LU.64 R44, [R1+0xf0] ;  /* 0x0000f000012c7983 */ /* 0x000ee80000300a00 */
[----:B------:R-:W3:Y:S01]  /*12700*/  LDL.LU.64 R46, [R1+0xf8] ;  /* 0x0000f800012e7983 */ /* 0x000ee20000300a00 */
[----:B------:R-:W-:-:S02]  /*12710*/  F2FP.F16.E4M3.UNPACK_B R6, R26 ;  /* 0x0000001aff06723e */ /* 0x000fc400020006ff */
[----:B------:R-:W-:Y:S01]  /*12720*/  F2FP.F16.E4M3.UNPACK_B R7, R27 ;  /* 0x0000001bff07723e */ /* 0x000fe200020006ff */
[----:B------:R-:W3:Y:S04]  /*12730*/  LDL.LU R48, [R1+0x438] ;  /* 0x0004380001307983 */ /* 0x000ee80000300800 */
[----:B------:R-:W3:Y:S02]  /*12740*/  LDL.LU R49, [R1+0x434] ;  /* 0x0004340001317983 */ /* 0x000ee40000300800 */
[----:B----4-:R-:W-:Y:S02]  /*12750*/  HMMA.16816.F32 R40, R36, R6, R40 ;  /* 0x000000062428723c */ /* 0x010fe40000001828 */
[----:B------:R-:W4:Y:S04]  /*12760*/  LDL.LU R50, [R1+0x440] ;  /* 0x0004400001327983 */ /* 0x000f280000300800 */
[----:B------:R-:W4:-:S13]  /*12770*/  LDL.LU R51, [R1+0x43c] ;  /* 0x00043c0001337983 */ /* 0x000f1a0000300800 */
[----:B------:R-:W-:Y:S02]  /*12780*/  IMAD.MOV.U32 R57, RZ, RZ, R40 ;  /* 0x000000ffff397224 */ /* 0x000fe400078e0028 */
[----:B------:R-:W-:Y:S01]  /*12790*/  IMAD.MOV.U32 R58, RZ, RZ, R41 ;  /* 0x000000ffff3a7224 */ /* 0x000fe200078e0029 */
[----:B------:R-:W4:Y:S01]  /*127a0*/  LDL.LU R40, [R1+0x448] ;  /* 0x0004480001287983 */ /* 0x000f220000300800 */
[----:B------:R-:W-:Y:S02]  /*127b0*/  IMAD.MOV.U32 R28, RZ, RZ, R42 ;  /* 0x000000ffff1c7224 */ /* 0x000fe400078e002a */
[----:B------:R-:W-:Y:S01]  /*127c0*/  IMAD.MOV.U32 R59, RZ, RZ, R43 ;  /* 0x000000ffff3b7224 */ /* 0x000fe200078e002b */
[----:B------:R-:W4:Y:S04]  /*127d0*/  LDL.LU R41, [R1+0x444] ;  /* 0x0004440001297983 */ /* 0x000f280000300800 */
[----:B------:R-:W4:Y:S04]  /*127e0*/  LDL.LU R42, [R1+0x450] ;  /* 0x00045000012a7983 */ /* 0x000f280000300800 */
[----:B------:R-:W4:Y:S01]  /*127f0*/  LDL.LU R43, [R1+0x44c] ;  /* 0x00044c00012b7983 */ /* 0x000f220000300800 */
[----:B0-----:R-:W-:-:S02]  /*12800*/  F2FP.F16.E4M3.UNPACK_B R4, R20 ;  /* 0x00000014ff04723e */ /* 0x001fc400020006ff */
[----:B------:R-:W-:Y:S02]  /*12810*/  F2FP.F16.E4M3.UNPACK_B R5, R21 ;  /* 0x00000015ff05723e */ /* 0x000fe400020006ff */
[----:B------:R-:W-:Y:S02]  /*12820*/  F2FP.F16.E4M3.UNPACK_B R2, R22 ;  /* 0x00000016ff02723e */ /* 0x000fe400020006ff */
[----:B------:R-:W-:Y:S01]  /*12830*/  F2FP.F16.E4M3.UNPACK_B R3, R23 ;  /* 0x00000017ff03723e */ /* 0x000fe200020006ff */
[----:B------:R-:W-:Y:S02]  /*12840*/  STL [R1+0xf58], R28 ;  /* 0x000f581c01007387 */ /* 0x000fe40000100800 */
[C---:B--2---:R-:W-:Y:S08]  /*12850*/  HMMA.16816.F32 R52, R36.reuse, R4, R52 ;  /* 0x000000042434723c */ /* 0x044ff00000001834 */
[----:B---3--:R-:W-:Y:S11]  /*12860*/  HMMA.16816.F32 R36, R36, R2, R44 ;  /* 0x000000022424723c */ /* 0x008ff6000000182c */
[----:B------:R-:W-:-:S02]  /*12870*/  IMAD.MOV.U32 R35, RZ, RZ, R55 ;  /* 0x000000ffff237224 */ /* 0x000fc400078e0037 */
[----:B------:R-:W-:-:S03]  /*12880*/  IMAD.MOV.U32 R56, RZ, RZ, R54 ;  /* 0x000000ffff387224 */ /* 0x000fc600078e0036 */
[----:B------:R-:W-:Y:S04]  /*12890*/  STL.64 [R1+0xf30], R34 ;  /* 0x000f302201007387 */ /* 0x000fe80000100a00 */
[----:B------:R-:W-:Y:S01]  /*128a0*/  STL.64 [R1+0xf28], R32 ;  /* 0x000f282001007387 */ /* 0x000fe20000100a00 */
[----:B-1----:R-:W-:-:S03]  /*128b0*/  IMAD.MOV.U32 R29, RZ, RZ, R37 ;  /* 0x000000ffff1d7224 */ /* 0x002fc600078e0025 */
[----:B------:R-:W-:Y:S01]  /*128c0*/  STL.64 [R1+0xf20], R58 ;  /* 0x000f203a01007387 */ /* 0x000fe20000100a00 */
[----:B------:R-:W-:Y:S02]  /*128d0*/  IMAD.MOV.U32 R30, RZ, RZ, R38 ;  /* 0x000000ffff1e7224 */ /* 0x000fe400078e0026 */
[----:B------:R-:W-:Y:S01]  /*128e0*/  IMAD.MOV.U32 R31, RZ, RZ, R39 ;  /* 0x000000ffff1f7224 */ /* 0x000fe200078e0027 */
[----:B------:R0:W-:Y:S01]  /*128f0*/  STL.64 [R1+0xf18], R56 ;  /* 0x000f183801007387 */ /* 0x0001e20000100a00 */
[----:B------:R-:W-:-:S03]  /*12900*/  IMAD.MOV.U32 R26, RZ, RZ, R36 ;  /* 0x000000ffff1a7224 */ /* 0x000fc600078e0024 */
[----:B------:R-:W-:Y:S01]  /*12910*/  STL.64 [R1+0xf40], R22 ;  /* 0x000f401601007387 */ /* 0x000fe20000100a00 */
[----:B------:R-:W-:Y:S02]  /*12920*/  IMAD.MOV.U32 R25, RZ, RZ, R52 ;  /* 0x000000ffff197224 */ /* 0x000fe400078e0034 */
[----:B------:R-:W-:Y:S01]  /*12930*/  IMAD.MOV.U32 R24, RZ, RZ, R53 ;  /* 0x000000ffff187224 */ /* 0x000fe200078e0035 */
[----:B------:R-:W-:Y:S04]  /*12940*/  STL.64 [R1+0xf38], R20 ;  /* 0x000f381401007387 */ /* 0x000fe80000100a00 */
[----:B------:R-:W-:Y:S04]  /*12950*/  STL [R1+0xfa4], R2 ;  /* 0x000fa40201007387 */ /* 0x000fe80000100800 */
[----:B------:R-:W-:Y:S04]  /*12960*/  STL [R1+0xfa0], R3 ;  /* 0x000fa00301007387 */ /* 0x000fe80000100800 */
[----:B------:R1:W-:Y:S04]  /*12970*/  STL [R1+0xf5c], R29 ;  /* 0x000f5c1d01007387 */ /* 0x0003e80000100800 */
[----:B------:R2:W-:Y:S04]  /*12980*/  STL.64 [R1+0xf70], R30 ;  /* 0x000f701e01007387 */ /* 0x0005e80000100a00 */
[----:B------:R-:W-:Y:S04]  /*12990*/  STL.64 [R1+0xf50], R26 ;  /* 0x000f501a01007387 */ /* 0x000fe80000100a00 */
[----:B------:R3:W-:Y:S04]  /*129a0*/  STL.64 [R1+0xf48], R24 ;  /* 0x000f481801007387 */ /* 0x0007e80000100a00 */
[----:B------:R-:W4:Y:S04]  /*129b0*/  LDL.LU R46, [R1+0x458] ;  /* 0x00045800012e7983 */ /* 0x000f280000300800 */
[----:B------:R-:W4:Y:S04]  /*129c0*/  LDL.LU R47, [R1+0x454] ;  /* 0x00045400012f7983 */ /* 0x000f280000300800 */
[----:B0-----:R-:W4:Y:S04]  /*129d0*/  LDL.LU.64 R56, [R1+0x380] ;  /* 0x0003800001387983 */ /* 0x001f280000300a00 */
[----:B------:R-:W4:Y:S04]  /*129e0*/  LDL.LU.64 R58, [R1+0x388] ;  /* 0x00038800013a7983 */ /* 0x000f280000300a00 */
[----:B------:R-:W4:Y:S04]  /*129f0*/  LDL.LU.64 R52, [R1+0x370] ;  /* 0x0003700001347983 */ /* 0x000f280000300a00 */
[----:B------:R-:W4:Y:S04]  /*12a00*/  LDL.LU.64 R54, [R1+0x378] ;  /* 0x0003780001367983 */ /* 0x000f280000300a00 */
[----:B------:R-:W4:Y:S04]  /*12a10*/  LDL.LU.64 R32, [R1+0x360] ;  /* 0x0003600001207983 */ /* 0x000f280000300a00 */
[----:B------:R-:W4:Y:S04]  /*12a20*/  LDL.LU.64 R34, [R1+0x368] ;  /* 0x0003680001227983 */ /* 0x000f280000300a00 */
[----:B-1----:R-:W4:Y:S04]  /*12a30*/  LDL.LU.64 R28, [R1+0x350] ;  /* 0x00035000011c7983 */ /* 0x002f280000300a00 */
[----:B--2---:R-:W2:Y:S04]  /*12a40*/  LDL.LU.64 R30, [R1+0x358] ;  /* 0x00035800011e7983 */ /* 0x004ea80000300a00 */
[----:B---3--:R-:W3:Y:S04]  /*12a50*/  LDL.LU.64 R24, [R1+0x340] ;  /* 0x0003400001187983 */ /* 0x008ee80000300a00 */
[----:B------:R-:W3:Y:S04]  /*12a60*/  LDL.LU.64 R26, [R1+0x348] ;  /* 0x00034800011a7983 */ /* 0x000ee80000300a00 */
[----:B------:R-:W2:Y:S04]  /*12a70*/  LDL.LU.64 R20, [R1+0x330] ;  /* 0x0003300001147983 */ /* 0x000ea80000300a00 */
[----:B------:R-:W2:Y:S04]  /*12a80*/  LDL.LU.64 R22, [R1+0x338] ;  /* 0x0003380001167983 */ /* 0x000ea80000300a00 */
[----:B------:R-:W2:Y:S04]  /*12a90*/  LDL.LU R2, [R1+0x460] ;  /* 0x0004600001027983 */ /* 0x000ea80000300800 */
[----:B------:R-:W2:Y:S01]  /*12aa0*/  LDL.LU R19, [R1+0x45c] ;  /* 0x00045c0001137983 */ /* 0x000ea20000300800 */
[----:B----4-:R-:W-:-:S03]  /*12ab0*/  IMAD R39, R43, 0x100, R42 ;  /* 0x000001002b277824 */ /* 0x010fc600078e022a */
[----:B------:R-:W4:Y:S04]  /*12ac0*/  LDL.LU R3, [R1+0x468] ;  /* 0x0004680001037983 */ /* 0x000f280000300800 */
[----:B------:R-:W4:Y:S01]  /*12ad0*/  LDL.LU R60, [R1+0x464] ;  /* 0x00046400013c7983 */ /* 0x000f220000300800 */
[----:B------:R-:W-:-:S03]  /*12ae0*/  IMAD R36, R49, 0x100, R48 ;  /* 0x0000010031247824 */ /* 0x000fc600078e0230 */
[----:B------:R-:W2:Y:S04]  /*12af0*/  LDL.LU R61, [R1+0x470] ;  /* 0x00047000013d7983 */ /* 0x000ea80000300800 */
[----:B------:R-:W2:Y:S01]  /*12b00*/  LDL.LU R0, [R1+0x46c] ;  /* 0x00046c0001007983 */ /* 0x000ea20000300800 */
[----:B------:R-:W-:-:S03]  /*12b10*/  IMAD R37, R51, 0x100, R50 ;  /* 0x0000010033257824 */ /* 0x000fc600078e0232 */
[----:B------:R-:W2:Y:S04]  /*12b20*/  LDL.LU R42, [R1+0x478] ;  /* 0x00047800012a7983 */ /* 0x000ea80000300800 */
[----:B------:R-:W2:Y:S04]  /*12b30*/  LDL.LU R43, [R1+0x474] ;  /* 0x00047400012b7983 */ /* 0x000ea80000300800 */
[----:B------:R-:W2:Y:S04]  /*12b40*/  LDL.LU R48, [R1+0x480] ;  /* 0x0004800001307983 */ /* 0x000ea80000300800 */
[----:B------:R-:W2:Y:S04]  /*12b50*/  LDL.LU R49, [R1+0x47c] ;  /* 0x00047c0001317983 */ /* 0x000ea80000300800 */
[----:B------:R-:W2:Y:S04]  /*12b60*/  LDL.LU R50, [R1+0x488] ;  /* 0x0004880001327983 */ /* 0x000ea80000300800 */
[----:B------:R-:W2:Y:S01]  /*12b70*/  LDL.LU R51, [R1+0x484] ;  /* 0x0004840001337983 */ /* 0x000ea20000300800 */
[----:B------:R-:W-:Y:S01]  /*12b80*/  IMAD R38, R41, 0x100, R40 ;  /* 0x0000010029267824 */ /* 0x000fe200078e0228 */
[----:B------:R-:W-:-:S02]  /*12b90*/  F2FP.F16.E4M3.UNPACK_B R36, R36 ;  /* 0x00000024ff24723e */ /* 0x000fc400020006ff */
[----:B------:R-:W-:Y:S01]  /*12ba0*/  F2FP.F16.E4M3.UNPACK_B R37, R37 ;  /* 0x00000025ff25723e */ /* 0x000fe200020006ff */
[----:B--2---:R-:W-:Y:S04]  /*12bb0*/  STL.64 [R1+0xf98], R50 ;  /* 0x000f983201007387 */ /* 0x004fe80000100a00 */
[----:B------:R0:W-:Y:S04]  /*12bc0*/  STL.64 [R1+0xf90], R48 ;  /* 0x000f903001007387 */ /* 0x0001e80000100a00 */
[----:B0-----:R-:W2:Y:S04]  /*12bd0*/  LDL.LU.64 R48, [R1+0x390] ;  /* 0x0003900001307983 */ /* 0x001ea80000300a00 */
[----:B------:R-:W2:Y:S01]  /*12be0*/  LDL.LU.64 R50, [R1+0x398] ;  /* 0x0003980001327983 */ /* 0x000ea20000300a00 */
[----:B------:R-:W-:-:S02]  /*12bf0*/  F2FP.F16.E4M3.UNPACK_B R38, R38 ;  /* 0x00000026ff26723e */ /* 0x000fc400020006ff */
[----:B------:R-:W-:Y:S01]  /*12c00*/  F2FP.F16.E4M3.UNPACK_B R39, R39 ;  /* 0x00000027ff27723e */ /* 0x000fe200020006ff */
[----:B------:R-:W3:Y:S04]  /*12c10*/  LDL.LU R40, [R1+0x490] ;  /* 0x0004900001287983 */ /* 0x000ee80000300800 */
[----:B------:R-:W3:Y:S02]  /*12c20*/  LDL.LU R41, [R1+0x48c] ;  /* 0x00048c0001297983 */ /* 0x000ee40000300800 */
[C---:B------:R-:W-:Y:S08]  /*12c30*/  HMMA.16816.F32 R56, R36.reuse, R14, R56 ;  /* 0x0000000e2438723c */ /* 0x040ff00000001838 */
[----:B------:R-:W-:Y:S01]  /*12c40*/  HMMA.16816.F32 R52, R36, R12, R52 ;  /* 0x0000000c2434723c */ /* 0x000fe20000001834 */
[----:B------:R-:W-:-:S02]  /*12c50*/  IMAD R18, R47, 0x100, R46 ;  /* 0x000001002f127824 */ /* 0x000fc400078e022e */
[----:B------:R-:W-:Y:S02]  /*12c60*/  IMAD R19, R19, 0x100, R2 ;  /* 0x0000010013137824 */ /* 0x000fe400078e0202 */
[----:B----4-:R-:W-:-:S03]  /*12c70*/  IMAD R60, R60, 0x100, R3 ;  /* 0x000001003c3c7824 */ /* 0x010fc600078e0203 */
[----:B--2---:R-:W-:-:S15]  /*12c80*/  HMMA.16816.F32 R48, R36, R16, R48 ;  /* 0x000000102430723c */ /* 0x004fde0000001830 */
[----:B------:R-:W-:-:S04]  /*12c90*/  NOP ;  /* 0x0000000000007918 */ /* 0x000fc80000000000 */
[----:B------:R-:W-:Y:S04]  /*12ca0*/  STL.64 [R1+0x390], R48 ;  /* 0x0003903001007387 */ /* 0x000fe80000100a00 */
[----:B------:R0:W-:Y:S02]  /*12cb0*/  STL.64 [R1+0x398], R50 ;  /* 0x0003983201007387 */ /* 0x0001e40000100a00 */
[C---:B0-----:R-:W-:Y:S08]  /*12cc0*/  HMMA.16816.F32 R48, R36.reuse, R10, R32 ;  /* 0x0000000a2430723c */ /* 0x041ff00000001820 */
[C---:B------:R-:W-:Y:S08]  /*12cd0*/  HMMA.16816.F32 R32, R36.reuse, R8, R28 ;  /* 0x000000082420723c */ /* 0x040ff0000000181c */
[C---:B---3--:R-:W-:Y:S08]  /*12ce0*/  HMMA.16816.F32 R28, R36.reuse, R6, R24 ;  /* 0x00000006241c723c */ /* 0x048ff00000001818 */
[C---:B------:R-:W-:Y:S01]  /*12cf0*/  HMMA.16816.F32 R24, R36.reuse, R4, R20 ;  /* 0x000000042418723c */ /* 0x040fe20000001814 */
[----:B------:R-:W-:Y:S04]  /*12d00*/  STL.64 [R1+0x380], R56 ;  /* 0x0003803801007387 */ /* 0x000fe80000100a00 */
[----:B------:R-:W-:Y:S04]  /*12d10*/  STL.64 [R1+0x388], R58 ;  /* 0x0003883a01007387 */ /* 0x000fe80000100a00 */
[----:B------:R-:W-:Y:S04]  /*12d20*/  STL.64 [R1+0x370], R52 ;  /* 0x0003703401007387 */ /* 0x000fe80000100a00 */
[----:B------:R-:W-:Y:S04]  /*12d30*/  STL.64 [R1+0x378], R54 ;  /* 0x0003783601007387 */ /* 0x000fe80000100a00 */
[----:B------:R0:W-:Y:S04]  /*12d40*/  STL.64 [R1+0x360], R48 ;  /* 0x0003603001007387 */ /* 0x0001e80000100a00 */
[----:B------:R1:W-:Y:S04]  /*12d50*/  STL.64 [R1+0x368], R50 ;  /* 0x0003683201007387 */ /* 0x0003e80000100a00 */
[----:B------:R2:W-:Y:S04]  /*12d60*/  STL.64 [R1+0x350], R32 ;  /* 0x0003502001007387 */ /* 0x0005e80000100a00 */
[----:B------:R3:W-:Y:S04]  /*12d70*/  STL.64 [R1+0x358], R34 ;  /* 0x0003582201007387 */ /* 0x0007e80000100a00 */
[----:B------:R4:W-:Y:S04]  /*12d80*/  STL.64 [R1+0x340], R28 ;  /* 0x0003401c01007387 */ /* 0x0009e80000100a00 */
[----:B------:R0:W-:Y:S04]  /*12d90*/  STL.64 [R1+0x348], R30 ;  /* 0x0003481e01007387 */ /* 0x0001e80000100a00 */
[----:B------:R-:W4:Y:S04]  /*12da0*/  LDL.LU.64 R20, [R1+0xe0] ;  /* 0x0000e00001147983 */ /* 0x000f280000300a00 */
[----:B------:R0:W-:Y:S04]  /*12db0*/  STL.64 [R1+0x330], R24 ;  /* 0x0003301801007387 */ /* 0x0001e80000100a00 */
[----:B------:R1:W-:Y:S04]  /*12dc0*/  STL.64 [R1+0x338], R26 ;  /* 0x0003381a01007387 */ /* 0x0003e80000100a00 */
[----:B------:R-:W4:Y:S04]  /*12dd0*/  LDL.LU.64 R22, [R1+0xe8] ;  /* 0x0000e80001167983 */ /* 0x000f280000300a00 */
[----:B0-----:R-:W4:Y:S04]  /*12de0*/  LDL.LU.64 R48, [R1+0x320] ;  /* 0x0003200001307983 */ /* 0x001f280000300a00 */
[----:B-1----:R-:W4:Y:S04]  /*12df0*/  LDL.LU.64 R50, [R1+0x328] ;  /* 0x0003280001327983 */ /* 0x002f280000300a00 */
[----:B------:R-:W4:Y:S04]  /*12e00*/  LDL.LU.64 R56, [R1+0x310] ;  /* 0x0003100001387983 */ /* 0x000f280000300a00 */
[----:B------:R-:W4:Y:S04]  /*12e10*/  LDL.LU.64 R58, [R1+0x318] ;  /* 0x00031800013a7983 */ /* 0x000f280000300a00 */
[----:B------:R-:W4:Y:S04]  /*12e20*/  LDL.LU.64 R52, [R1+0x300] ;  /* 0x0003000001347983 */ /* 0x000f280000300a00 */
[----:B------:R-:W4:Y:S04]  /*12e30*/  LDL.LU.64 R54, [R1+0x308] ;  /* 0x0003080001367983 */ /* 0x000f280000300a00 */
[----:B------:R-:W4:Y:S04]  /*12e40*/  LDL.LU.64 R44, [R1+0x2f0] ;  /* 0x0002f000012c7983 */ /* 0x000f280000300a00 */
[----:B------:R-:W4:Y:S04]  /*12e50*/  LDL.LU.64 R46, [R1+0x2f8] ;  /* 0x0002f800012e7983 */ /* 0x000f280000300a00 */
[----:B--2---:R-:W2:Y:S04]  /*12e60*/  LDL.LU.64 R32, [R1+0x2e0] ;  /* 0x0002e00001207983 */ /* 0x004ea80000300a00 */
[----:B---3--:R-:W2:Y:S04]  /*12e70*/  LDL.LU.64 R34, [R1+0x2e8] ;  /* 0x0002e80001227983 */ /* 0x008ea80000300a00 */
[----:B----4-:R-:W3:Y:S04]  /*12e80*/  LDL.LU.64 R28, [R1+0x2d0] ;  /* 0x0002d000011c7983 */ /* 0x010ee80000300a00 */
[----:B------:R-:W3:Y:S04]  /*12e90*/  LDL.LU.64 R30, [R1+0x2d8] ;  /* 0x0002d800011e7983 */ /* 0x000ee80000300a00 */
[----:B------:R-:W4:Y:S04]  /*12ea0*/  LDL.LU.64 R24, [R1+0x2c0] ;  /* 0x0002c00001187983 */ /* 0x000f280000300a00 */
[----:B------:R-:W4:Y:S04]  /*12eb0*/  LDL.LU.64 R26, [R1+0x2c8] ;  /* 0x0002c800011a7983 */ /* 0x000f280000300a00 */
[----:B------:R-:W2:Y:S04]  /*12ec0*/  LDL.LU R2, [R1+0xfa4] ;  /* 0x000fa40001027983 */ /* 0x000ea80000300800 */
[----:B------:R-:W2:Y:S01]  /*12ed0*/  LDL.LU R3, [R1+0xfa0] ;  /* 0x000fa00001037983 */ /* 0x000ea20000300800 */
[----:B------:R-:W-:Y:S01]  /*12ee0*/  IMAD R61, R0, 0x100, R61 ;  /* 0x00000100003d7824 */ /* 0x000fe200078e023d */
[----:B--2---:R-:W-:Y:S02]  /*12ef0*/  HMMA.16816.F32 R36, R36, R2, R20 ;  /* 0x000000022424723c */ /* 0x004fe40000001814 */
[----:B------:R-:W2:Y:S04]  /*12f00*/  LDL.LU.64 R20, [R1+0xd0] ;  /* 0x0000d00001147983 */ /* 0x000ea80000300a00 */
[----:B------:R-:W2:-:S13]  /*12f10*/  LDL.LU.64 R22, [R1+0xd8] ;  /* 0x0000d80001167983 */ /* 0x000e9a0000300a00 */
[----:B------:R0:W-:Y:S04]  /*12f20*/  STL.64 [R1+0xe0], R36 ;  /* 0x0000e02401007387 */ /* 0x0001e80000100a00 */
[----:B------:R1:W-:Y:S01]  /*12f30*/  STL.64 [R1+0xe8], R38 ;  /* 0x0000e82601007387 */ /* 0x0003e20000100a00 */
[----:B0-----:R-:W-:Y:S02]  /*12f40*/  F2FP.F16.E4M3.UNPACK_B R36, R18 ;  /* 0x00000012ff24723e */ /* 0x001fe400020006ff */
[----:B------:R-:W-:Y:S02]  /*12f50*/  F2FP.F16.E4M3.UNPACK_B R37, R19 ;  /* 0x00000013ff25723e */ /* 0x000fe400020006ff */
[----:B-1----:R-:W-:Y:S02]  /*12f60*/  F2FP.F16.E4M3.UNPACK_B R38, R60 ;  /* 0x0000003cff26723e */ /* 0x002fe400020006ff */
[----:B------:R-:W-:-:S07]  /*12f70*/  F2FP.F16.E4M3.UNPACK_B R39, R61 ;  /* 0x0000003dff27723e */ /* 0x000fce00020006ff */
[C---:B------:R-:W-:Y:S08]  /*12f80*/  HMMA.16816.F32 R48, R36.reuse, R16, R48 ;  /* 0x000000102430723c */ /* 0x040ff00000001830 */
[C---:B------:R-:W-:Y:S08]  /*12f90*/  HMMA.16816.F32 R56, R36.reuse, R14, R56 ;  /* 0x0000000e2438723c */ /* 0x040ff00000001838 */
[C---:B------:R-:W-:Y:S08]  /*12fa0*/  HMMA.16816.F32 R52, R36.reuse, R12, R52 ;  /* 0x0000000c2434723c */ /* 0x040ff00000001834 */
[C---:B------:R-:W-:Y:S08]  /*12fb0*/  HMMA.16816.F32 R44, R36.reuse, R10, R44 ;  /* 0x0000000a242c723c */ /* 0x040ff0000000182c */
[C---:B------:R-:W-:Y:S01]  /*12fc0*/  HMMA.16816.F32 R32, R36.reuse, R8, R32 ;  /* 0x000000082420723c */ /* 0x040fe20000001820 */
[----:B------:R-:W-:Y:S07]  /*12fd0*/  STL.64 [R1+0x320], R48 ;  /* 0x0003203001007387 */ /* 0x000fee0000100a00 */
[C---:B---3--:R-:W-:Y:S01]  /*12fe0*/  HMMA.16816.F32 R28, R36.reuse, R6, R28 ;  /* 0x00000006241c723c */ /* 0x048fe2000000181c */
[----:B------:R0:W-:Y:S07]  /*12ff0*/  STL.64 [R1+0x328], R50 ;  /* 0x0003283201007387 */ /* 0x0001ee0000100a00 */
[----:B----4-:R-:W-:Y:S01]  /*13000*/  HMMA.16816.F32 R24, R36, R4, R24 ;  /* 0x000000042418723c */ /* 0x010fe20000001818 */
[----:B0-----:R-:W3:Y:S04]  /*13010*/  LDL.LU.64 R50, [R1+0xf98] ;  /* 0x000f980001327983 */ /* 0x001ee80000300a00 */
[----:B------:R-:W4:Y:S04]  /*13020*/  LDL.LU.64 R48, [R1+0xf90] ;  /* 0x000f900001307983 */ /* 0x000f280000300a00 */
[----:B------:R0:W-:Y:S04]  /*13030*/  STL.64 [R1+0x310], R56 ;  /* 0x0003103801007387 */ /* 0x0001e80000100a00 */
[----:B------:R1:W-:Y:S04]  /*13040*/  STL.64 [R1+0x318], R58 ;  /* 0x0003183a01007387 */ /* 0x0003e80000100a00 */
[----:B------:R0:W-:Y:S04]  /*13050*/  STL.64 [R1+0x300], R52 ;  /* 0x0003003401007387 */ /* 0x0001e80000100a00 */
[----:B------:R0:W-:Y:S04]  /*13060*/  STL.64 [R1+0x308], R54 ;  /* 0x0003083601007387 */ /* 0x0001e80000100a00 */
[----:B------:R-:W-:Y:S04]  /*13070*/  STL.64 [R1+0x2f0], R44 ;  /* 0x0002f02c01007387 */ /* 0x000fe80000100a00 */
[----:B------:R-:W-:Y:S01]  /*13080*/  STL.64 [R1+0x2f8], R46 ;  /* 0x0002f82e01007387 */ /* 0x000fe20000100a00 */
[----:B------:R-:W-:-:S03]  /*13090*/  IMAD R18, R43, 0x100, R42 ;  /* 0x000001002b127824 */ /* 0x000fc600078e022a */
[----:B------:R0:W-:Y:S04]  /*130a0*/  STL.64 [R1+0x2e0], R32 ;  /* 0x0002e02001007387 */ /* 0x0001e80000100a00 */
[----:B------:R0:W-:Y:S04]  /*130b0*/  STL.64 [R1+0x2e8], R34 ;  /* 0x0002e82201007387 */ /* 0x0001e80000100a00 */
[----:B------:R0:W-:Y:S04]  /*130c0*/  STL.64 [R1+0x2d0], R28 ;  /* 0x0002d01c01007387 */ /* 0x0001e80000100a00 */
[----:B------:R0:W-:Y:S04]  /*130d0*/  STL.64 [R1+0x2d8], R30 ;  /* 0x0002d81e01007387 */ /* 0x0001e80000100a00 */
[----:B------:R-:W4:Y:S04]  /*130e0*/  LDL.LU R42, [R1+0x498] ;  /* 0x00049800012a7983 */ /* 0x000f280000300800 */
[----:B------:R0:W-:Y:S04]  /*130f0*/  STL.64 [R1+0x2c0], R24 ;  /* 0x0002c01801007387 */ /* 0x0001e80000100a00 */
[----:B------:R1:W-:Y:S04]  /*13100*/  STL.64 [R1+0x2c8], R26 ;  /* 0x0002c81a01007387 */ /* 0x0003e80000100a00 */
[----:B------:R-:W4:Y:S04]  /*13110*/  LDL.LU R43, [R1+0x494] ;  /* 0x00049400012b7983 */ /* 0x000f280000300800 */
[----:B0-----:R-:W4:Y:S04]  /*13120*/  LDL.LU.64 R56, [R1+0x290] ;  /* 0x0002900001387983 */ /* 0x001f280000300a00 */
[----:B-1----:R-:W4:Y:S01]  /*13130*/  LDL.LU.64 R58, [R1+0x298] ;  /* 0x00029800013a7983 */ /* 0x002f220000300a00 */
[----:B--2---:R-:W-:-:S15]  /*13140*/  HMMA.16816.F32 R20, R36, R2, R20 ;  /* 0x000000022414723c */ /* 0x004fde0000001814 */
[----:B------:R-:W-:-:S04]  /*13150*/  NOP ;  /* 0x0000000000007918 */ /* 0x000fc80000000000 */
[----:B------:R0:W-:Y:S04]  /*13160*/  STL.64 [R1+0xd0], R20 ;  /* 0x0000d01401007387 */ /* 0x0001e80000100a00 */
[----:B------:R1:W-:Y:S04]  /*13170*/  STL.64 [R1+0xd8], R22 ;  /* 0x0000d81601007387 */ /* 0x0003e80000100a00 */
[----:B------:R-:W2:Y:S04]  /*13180*/  LDL.LU.64 R52, [R1+0x280] ;  /* 0x0002800001347983 */ /* 0x000ea80000300a00 */
[----:B------:R-:W2:Y:S04]  /*13190*/  LDL.LU.64 R54, [R1+0x288] ;  /* 0x0002880001367983 */ /* 0x000ea80000300a00 */
[----:B------:R-:W2:Y:S04]  /*131a0*/  LDL.LU.64 R32, [R1+0x270] ;  /* 0x0002700001207983 */ /* 0x000ea80000300a00 */
[----:B------:R-:W2:Y:S04]  /*131b0*/  LDL.LU.64 R34, [R1+0x278] ;  /* 0x0002780001227983 */ /* 0x000ea80000300a00 */
[----:B------:R-:W2:Y:S04]  /*131c0*/  LDL.LU.64 R28, [R1+0x260] ;  /* 0x00026000011c7983 */ /* 0x000ea80000300a00 */
[----:B------:R-:W2:Y:S04]  /*131d0*/  LDL.LU.64 R30, [R1+0x268] ;  /* 0x00026800011e7983 */ /* 0x000ea80000300a00 */
[----:B------:R-:W2:Y:S04]  /*131e0*/  LDL.LU.64 R24, [R1+0x250] ;  /* 0x0002500001187983 */ /* 0x000ea80000300a00 */
[----:B------:R-:W2:Y:S04]  /*131f0*/  LDL.LU.64 R26, [R1+0x258] ;  /* 0x00025800011a7983 */ /* 0x000ea80000300a00 */
[----:B0-----:R-:W2:Y:S04]  /*13200*/  LDL.LU R20, [R1+0x49c] ;  /* 0x00049c0001147983 */ /* 0x001ea80000300800 */
[----:B------:R-:W2:Y:S04]  /*13210*/  LDL.LU R21, [R1+0x4a8] ;  /* 0x0004a80001157983 */ /* 0x000ea80000300800 */
[----:B-1----:R-:W2:Y:S04]  /*13220*/  LDL.LU R22, [R1+0x4a4] ;  /* 0x0004a40001167983 */ /* 0x002ea80000300800 */
[----:B------:R-:W2:Y:S04]  /*13230*/  LDL.LU R23, [R1+0x4b0] ;  /* 0x0004b00001177983 */ /* 0x000ea80000300800 */
[----:B------:R-:W2:Y:S04]  /*13240*/  LDL.LU R0, [R1+0x4ac] ;  /* 0x0004ac0001007983 */ /* 0x000ea80000300800 */
[----:B------:R-:W2:Y:S04]  /*13250*/  LDL.LU R46, [R1+0x4b8] ;  /* 0x0004b800012e7983 */ /* 0x000ea80000300800 */
[----:B------:R-:W2:Y:S01]  /*13260*/  LDL.LU R47, [R1+0x4b4] ;  /* 0x0004b400012f7983 */ /* 0x000ea20000300800 */
[----:B---3--:R-:W-:-:S02]  /*13270*/  IMAD R60, R51, 0x100, R50 ;  /* 0x00000100333c7824 */ /* 0x008fc400078e0232 */
[----:B----4-:R-:W-:Y:S01]  /*13280*/  IMAD R19, R49, 0x100, R48 ;  /* 0x0000010031137824 */ /* 0x010fe200078e0230 */
[----:B--2---:R0:W-:Y:S04]  /*13290*/  STL.64 [R1+0xf78], R46 ;  /* 0x000f782e01007387 */ /* 0x0041e80000100a00 */
[----:B------:R-:W2:Y:S04]  /*132a0*/  LDL.LU.64 R44, [R1+0x2a0] ;  /* 0x0002a000012c7983 */ /* 0x000ea80000300a00 */
[----:B0-----:R-:W2:Y:S04]  /*132b0*/  LDL.LU.64 R46, [R1+0x2a8] ;  /* 0x0002a800012e7983 */ /* 0x001ea80000300a00 */
[----:B------:R-:W3:Y:S04]  /*132c0*/  LDL.LU R48, [R1+0x4c0] ;  /* 0x0004c00001307983 */ /* 0x000ee80000300800 */
[----:B------:R-:W3:Y:S04]  /*132d0*/  LDL.LU R49, [R1+0x4bc] ;  /* 0x0004bc0001317983 */ /* 0x000ee80000300800 */
[----:B------:R-:W4:Y:S04]  /*132e0*/  LDL.LU R50, [R1+0x4c8] ;  /* 0x0004c80001327983 */ /* 0x000f280000300800 */
[----:B------:R-:W4:Y:S01]  /*132f0*/  LDL.LU R51, [R1+0x4c4] ;  /* 0x0004c40001337983 */ /* 0x000f220000300800 */
[----:B------:R-:W-:Y:S01]  /*13300*/  IMAD R61, R41, 0x100, R40 ;  /* 0x00000100293d7824 */ /* 0x000fe200078e0228 */
[----:B------:R-:W-:-:S02]  /*13310*/  F2FP.F16.E4M3.UNPACK_B R36, R18 ;  /* 0x00000012ff24723e */ /* 0x000fc400020006ff */
[----:B------:R-:W-:Y:S01]  /*13320*/  F2FP.F16.E4M3.UNPACK_B R37, R19 ;  /* 0x00000013ff25723e */ /* 0x000fe200020006ff */
[----:B----4-:R-:W-:Y:S04]  /*13330*/  STL.64 [R1+0xf88], R50 ;  /* 0x000f883201007387 */ /* 0x010fe80000100a00 */
[----:B---3--:R0:W-:Y:S04]  /*13340*/  STL.64 [R1+0xf80], R48 ;  /* 0x000f803001007387 */ /* 0x0081e80000100a00 */
[----:B0-----:R-:W3:Y:S04]  /*13350*/  LDL.LU.64 R48, [R1+0x2b0] ;  /* 0x0002b00001307983 */ /* 0x001ee80000300a00 */
[----:B------:R-:W3:Y:S01]  /*13360*/  LDL.LU.64 R50, [R1+0x2b8] ;  /* 0x0002b80001327983 */ /* 0x000ee20000300a00 */
[----:B------:R-:W-:-:S02]  /*13370*/  F2FP.F16.E4M3.UNPACK_B R38, R60 ;  /* 0x0000003cff26723e */ /* 0x000fc400020006ff */
[----:B------:R-:W-:Y:S01]  /*13380*/  F2FP.F16.E4M3.UNPACK_B R39, R61 ;  /* 0x0000003dff27723e */ /* 0x000fe200020006ff */
[----:B------:R-:W4:Y:S06]  /*13390*/  LDL.LU R19, [R1+0x4a0] ;  /* 0x0004a00001137983 */ /* 0x000f2c0000300800 */
[C---:B--2---:R-:W-:Y:S08]  /*133a0*/  HMMA.16816.F32 R44, R36.reuse, R14, R44 ;  /* 0x0000000e242c723c */ /* 0x044ff0000000182c */
[C---:B------:R-:W-:Y:S08]  /*133b0*/  HMMA.16816.F32 R32, R36.reuse, R8, R32 ;  /* 0x000000082420723c */ /* 0x040ff00000001820 */
[C---:B------:R-:W-:Y:S08]  /*133c0*/  HMMA.16816.F32 R28, R36.reuse, R6, R28 ;  /* 0x00000006241c723c */ /* 0x040ff0000000181c */
[C---:B------:R-:W-:Y:S08]  /*133d0*/  HMMA.16816.F32 R24, R36.reuse, R4, R24 ;  /* 0x000000042418723c */ /* 0x040ff00000001818 */
[----:B---3--:R-:W-:-:S15]  /*133e0*/  HMMA.16816.F32 R48, R36, R16, R48 ;  /* 0x000000102430723c */ /* 0x008fde0000001830 */
[----:B------:R-:W-:-:S04]  /*133f0*/  NOP ;  /* 0x0000000000007918 */ /* 0x000fc80000000000 */
[----:B------:R-:W-:Y:S04]  /*13400*/  STL.64 [R1+0x2b0], R48 ;  /* 0x0002b03001007387 */ /* 0x000fe80000100a00 */
[----:B------:R0:W-:Y:S04]  /*13410*/  STL.64 [R1+0x2b8], R50 ;  /* 0x0002b83201007387 */ /* 0x0001e80000100a00 */
[----:B------:R-:W-:Y:S04]  /*13420*/  STL.64 [R1+0x2a0], R44 ;  /* 0x0002a02c01007387 */ /* 0x000fe80000100a00 */
[----:B------:R1:W-:Y:S01]  /*13430*/  STL.64 [R1+0x2a8], R46 ;  /* 0x0002a82e01007387 */ /* 0x0003e20000100a00 */
[C---:B0-----:R-:W-:Y:S08]  /*13440*/  HMMA.16816.F32 R48, R36.reuse, R12, R56 ;  /* 0x0000000c2430723c */ /* 0x041ff00000001838 */
[----:B-1----:R-:W-:Y:S11]  /*13450*/  HMMA.16816.F32 R44, R36, R10, R52 ;  /* 0x0000000a242c723c */ /* 0x002ff60000001834 */
[----:B------:R0:W-:Y:S04]  /*13460*/  STL.64 [R1+0x290], R48 ;  /* 0x0002903001007387 */ /* 0x0001e80000100a00 */
[----:B------:R1:W-:Y:S04]  /*13470*/  STL.64 [R1+0x298], R50 ;  /* 0x0002983201007387 */ /* 0x0003e80000100a00 */
[----:B------:R2:W-:Y:S04]  /*13480*/  STL.64 [R1+0x280], R44 ;  /* 0x0002802c01007387 */ /* 0x0005e80000100a00 */
[----:B------:R3:W-:Y:S04]  /*13490*/  STL.64 [R1+0x288], R46 ;  /* 0x0002882e01007387 */ /* 0x0007e80000100a00 */
[----:B------:R-:W-:Y:S04]  /*134a0*/  STL.64 [R1+0x270], R32 ;  /* 0x0002702001007387 */ /* 0x000fe80000100a00 */
[----:B------:R-:W-:Y:S04]  /*134b0*/  STL.64 [R1+0x278], R34 ;  /* 0x0002782201007387 */ /* 0x000fe80000100a00 */
[----:B------:R1:W-:Y:S04]  /*134c0*/  STL.64 [R1+0x260], R28 ;  /* 0x0002601c01007387 */ /* 0x0003e80000100a00 */
[----:B------:R1:W-:Y:S04]  /*134d0*/  STL.64 [R1+0x268], R30 ;  /* 0x0002681e01007387 */ /* 0x0003e80000100a00 */
[----:B0-----:R-:W4:Y:S04]  /*134e0*/  LDL.LU.64 R48, [R1+0xc0] ;  /* 0x0000c00001307983 */ /* 0x001f280000300a00 */
[----:B------:R0:W-:Y:S04]  /*134f0*/  STL.64 [R1+0x250], R24 ;  /* 0x0002501801007387 */ /* 0x0001e80000100a00 */
[----:B------:R0:W-:Y:S04]  /*13500*/  STL.64 [R1+0x258], R26 ;  /* 0x0002581a01007387 */ /* 0x0001e80000100a00 */
[----:B-1----:R-:W4:Y:S04]  /*13510*/  LDL.LU.64 R50, [R1+0xc8] ;  /* 0x0000c80001327983 */ /* 0x002f280000300a00 */
[----:B--2---:R-:W2:Y:S04]  /*13520*/  LDL.LU.64 R44, [R1+0x240] ;  /* 0x00024000012c7983 */ /* 0x004ea80000300a00 */
[----:B---3--:R-:W2:Y:S01]  /*13530*/  LDL.LU.64 R46, [R1+0x248] ;  /* 0x00024800012e7983 */ /* 0x008ea20000300a00 */
[----:B------:R-:W-:-:S03]  /*13540*/  IMAD R18, R43, 0x100, R42 ;  /* 0x000001002b127824 */ /* 0x000fc600078e022a */
[----:B------:R-:W3:Y:S04]  /*13550*/  LDL.LU.64 R28, [R1+0x230] ;  /* 0x00023000011c7983 */ /* 0x000ee80000300a00 */
[----:B------:R-:W3:Y:S04]  /*13560*/  LDL.LU.64 R30, [R1+0x238] ;  /* 0x00023800011e7983 */ /* 0x000ee80000300a00 */
[----:B------:R-:W2:Y:S04]  /*13570*/  LDL.LU.64 R40, [R1+0x220] ;  /* 0x0002200001287983 */ /* 0x000ea80000300a00 */
[----:B------:R-:W2:Y:S04]  /*13580*/  LDL.LU.64 R42, [R1+0x228] ;  /* 0x00022800012a7983 */ /* 0x000ea80000300a00 */
[----:B------:R-:W2:Y:S04]  /*13590*/  LDL.LU.64 R56, [R1+0x210] ;  /* 0x0002100001387983 */ /* 0x000ea80000300a00 */
[----:B------:R-:W2:Y:S04]  /*135a0*/  LDL.LU.64 R58, [R1+0x218] ;  /* 0x00021800013a7983 */ /* 0x000ea80000300a00 */
[----:B------:R-:W2:Y:S04]  /*135b0*/  LDL.LU.64 R52, [R1+0x200] ;  /* 0x0002000001347983 */ /* 0x000ea80000300a00 */
[----:B------:R-:W2:Y:S01]  /*135c0*/  LDL.LU.64 R54, [R1+0x208] ;  /* 0x0002080001367983 */ /* 0x000ea20000300a00 */
[----:B----4-:R-:W-:-:S03]  /*135d0*/  IMAD R19, R20, 0x100, R19 ;  /* 0x0000010014137824 */ /* 0x010fc600078e0213 */
[----:B------:R-:W4:Y:S01]  /*135e0*/  LDL.LU.64 R32, [R1+0x1f0] ;  /* 0x0001f00001207983 */ /* 0x000f220000300a00 */
[----:B------:R-:W-:-:S03]  /*135f0*/  IMAD R60, R22, 0x100, R21 ;  /* 0x00000100163c7824 */ /* 0x000fc600078e0215 */
[----:B------:R-:W4:Y:S01]  /*13600*/  LDL.LU.64 R34, [R1+0x1f8] ;  /* 0x0001f80001227983 */ /* 0x000f220000300a00 */
[----:B------:R-:W-:-:S03]  /*13610*/  IMAD R61, R0, 0x100, R23 ;  /* 0x00000100003d7824 */ /* 0x000fc600078e0217 */
[----:B0-----:R-:W3:Y:S04]  /*13620*/  LDL.LU.64 R24, [R1+0x1e0] ;  /* 0x0001e00001187983 */ /* 0x001ee80000300a00 */
[----:B------:R-:W3:Y:S04]  /*13630*/  LDL.LU.64 R26, [R1+0x1e8] ;  /* 0x0001e800011a7983 */ /* 0x000ee80000300a00 */
[----:B------:R-:W3:Y:S04]  /*13640*/  LDL.LU.64 R20, [R1+0xb0] ;  /* 0x0000b00001147983 */ /* 0x000ee80000300a00 */
[----:B------:R-:W3:Y:S01]  /*13650*/  LDL.LU.64 R22, [R1+0xb8] ;  /* 0x0000b80001167983 */ /* 0x000ee20000300a00 */
[----:B------:R-:W-:Y:S03]  /*13660*/  HMMA.16816.F32 R36, R36, R2, R48 ;  /* 0x000000022424723c */ /* 0x000fe60000001830 */
[----:B------:R-:W4:Y:S04]  /*13670*/  LDL.LU.64 R50, [R1+0xf88] ;  /* 0x000f880001327983 */ /* 0x000f280000300a00 */
[----:B------:R-:W4:-:S12]  /*13680*/  LDL.LU.64 R48, [R1+0xf80] ;  /* 0x000f800001307983 */ /* 0x000f180000300a00 */
[----:B------:R0:W-:Y:S04]  /*13690*/  STL.64 [R1+0xc0], R36 ;  /* 0x0000c02401007387 */ /* 0x0001e80000100a00 */
[----:B------:R1:W-:Y:S01]  /*136a0*/  STL.64 [R1+0xc8], R38 ;  /* 0x0000c82601007387 */ /* 0x0003e20000100a00 */
[----:B0-----:R-:W-:Y:S02]  /*136b0*/  F2FP.F16.E4M3.UNPACK_B R36, R18 ;  /* 0x00000012ff24723e */ /* 0x001fe400020006ff */
[----:B------:R-:W-:Y:S02]  /*136c0*/  F2FP.F16.E4M3.UNPACK_B R37, R19 ;  /* 0x00000013ff25723e */ /* 0x000fe400020006ff */
[----:B-1----:R-:W-:Y:S02]  /*136d0*/  F2FP.F16.E4M3.UNPACK_B R38, R60 ;  /* 0x0000003cff26723e */ /* 0x002fe400020006ff */
[----:B------:R-:W-:-:S07]  /*136e0*/  F2FP.F16.E4M3.UNPACK_B R39, R61 ;  /* 0x0000003dff27723e */ /* 0x000fce00020006ff */
[----:B--2---:R-:W-:-:S15]  /*136f0*/  HMMA.16816.F32 R44, R36, R16, R44 ;  /* 0x00000010242c723c */ /* 0x004fde000000182c */
[----:B------:R-:W-:-:S04]  /*13700*/  NOP ;  /* 0x0000000000007918 */ /* 0x000fc80000000000 */
[----:B------:R-:W-:Y:S04]  /*13710*/  STL.64 [R1+0x240], R44 ;  /* 0x0002402c01007387 */ /* 0x000fe80000100a00 */
[----:B------:R0:W-:Y:S04]  /*13720*/  STL.64 [R1+0x248], R46 ;  /* 0x0002482e01007387 */ /* 0x0001e80000100a00 */
[----:B0-----:R-:W2:Y:S01]  /*13730*/  LDL.LU.64 R46, [R1+0xf78] ;  /* 0x000f7800012e7983 */ /* 0x001ea20000300a00 */
[C---:B---3--:R-:W-:Y:S08]  /*13740*/  HMMA.16816.F32 R28, R36.reuse, R14, R28 ;  /* 0x0000000e241c723c */ /* 0x048ff0000000181c */
[C---:B------:R-:W-:Y:S08]  /*13750*/  HMMA.16816.F32 R40, R36.reuse, R12, R40 ;  /* 0x0000000c2428723c */ /* 0x040ff00000001828 */
[C---:B------:R-:W-:Y:S08]  /*13760*/  HMMA.16816.F32 R56, R36.reuse, R10, R56 ;  /* 0x0000000a2438723c */ /* 0x040ff00000001838 */
[C---:B------:R-:W-:Y:S08]  /*13770*/  HMMA.16816.F32 R52, R36.reuse, R8, R52 ;  /* 0x000000082434723c */ /* 0x040ff00000001834 */
[C---:B----4-:R-:W-:Y:S01]  /*13780*/  HMMA.16816.F32 R32, R36.reuse, R6, R32 ;  /* 0x000000062420723c */ /* 0x050fe20000001820 */
[----:B------:R-:W-:Y:S07]  /*13790*/  STL.64 [R1+0x230], R28 ;  /* 0x0002301c01007387 */ /* 0x000fee0000100a00 */
[C---:B------:R-:W-:Y:S01]  /*137a0*/  HMMA.16816.F32 R24, R36.reuse, R4, R24 ;  /* 0x000000042418723c */ /* 0x040fe20000001818 */
[----:B------:R0:W-:Y:S07]  /*137b0*/  STL.64 [R1+0x238], R30 ;  /* 0x0002381e01007387 */ /* 0x0001ee0000100a00 */
[----:B------:R-:W-:Y:S01]  /*137c0*/  HMMA.16816.F32 R20, R36, R2, R20 ;  /* 0x000000022414723c */ /* 0x000fe20000001814 */
[----:B0-----:R-:W3:Y:S04]  /*137d0*/  LDL.LU.64 R30, [R1+0xf70] ;  /* 0x000f7000011e7983 */ /* 0x001ee80000300a00 */
[----:B------:R-:W-:Y:S04]  /*137e0*/  STL.64 [R1+0x220], R40 ;  /* 0x0002202801007387 */ /* 0x000fe80000100a00 */
[----:B------:R0:W-:Y:S04]  /*137f0*/  STL.64 [R1+0x228], R42 ;  /* 0x0002282a01007387 */ /* 0x0001e80000100a00 */
[----:B0-----:R-:W4:Y:S04]  /*13800*/  LDL.LU.64 R42, [R1+0xf68] ;  /* 0x000f6800012a7983 */ /* 0x001f280000300a00 */
[----:B------:R-:W3:Y:S04]  /*13810*/  LDL.LU.64 R40, [R1+0xf60] ;  /* 0x000f600001287983 */ /* 0x000ee80000300a00 */
[----:B------:R0:W-:Y:S04]  /*13820*/  STL.64 [R1+0x210], R56 ;  /* 0x0002103801007387 */ /* 0x0001e80000100a00 */
[----:B------:R1:W-:Y:S04]  /*13830*/  STL.64 [R1+0x218], R58 ;  /* 0x0002183a01007387 */ /* 0x0003e80000100a00 */
[----:B------:R0:W-:Y:S04]  /*13840*/  STL.64 [R1+0x200], R52 ;  /* 0x0002003401007387 */ /* 0x0001e80000100a00 */
[----:B------:R0:W-:Y:S04]  /*13850*/  STL.64 [R1+0x208], R54 ;  /* 0x0002083601007387 */ /* 0x0001e80000100a00 */
[----:B------:R0:W-:Y:S04]  /*13860*/  STL.64 [R1+0x1f0], R32 ;  /* 0x0001f02001007387 */ /* 0x0001e80000100a00 */
[----:B------:R0:W-:Y:S04]  /*13870*/  STL.64 [R1+0x1f8], R34 ;  /* 0x0001f82201007387 */ /* 0x0001e80000100a00 */
[----:B------:R1:W-:Y:S04]  /*13880*/  STL.64 [R1+0x1e0], R24 ;  /* 0x0001e01801007387 */ /* 0x0003e80000100a00 */
[----:B------:R2:W-:Y:S04]  /*13890*/  STL.64 [R1+0x1e8], R26 ;  /* 0x0001e81a01007387 */ /* 0x0005e80000100a00 */
[----:B0-----:R-:W3:Y:S04]  /*138a0*/  LDL.LU.64 R56, [R1+0x1d0] ;  /* 0x0001d00001387983 */ /* 0x001ee80000300a00 */
[----:B-1----:R-:W3:Y:S04]  /*138b0*/  LDL.LU.64 R58, [R1+0x1d8] ;  /* 0x0001d800013a7983 */ /* 0x002ee80000300a00 */
[----:B------:R0:W-:Y:S04]  /*138c0*/  STL.64 [R1+0xb0], R20 ;  /* 0x0000b01401007387 */ /* 0x0001e80000100a00 */
[----:B------:R1:W-:Y:S04]  /*138d0*/  STL.64 [R1+0xb8], R22 ;  /* 0x0000b81601007387 */ /* 0x0003e80000100a00 */
[----:B------:R-:W3:Y:S04]  /*138e0*/  LDL.LU.64 R52, [R1+0x1c0] ;  /* 0x0001c00001347983 */ /* 0x000ee80000300a00 */
[----:B------:R-:W3:Y:S01]  /*138f0*/  LDL.LU.64 R54, [R1+0x1c8] ;  /* 0x0001c80001367983 */ /* 0x000ee20000300a00 */
[----:B------:R-:W-:-:S02]  /*13900*/  IMAD R60, R51, 0x100, R50 ;  /* 0x00000100333c7824 */ /* 0x000fc400078e0232 */
[----:B------:R-:W-:Y:S02]  /*13910*/  IMAD R19, R49, 0x100, R48 ;  /* 0x0000010031137824 */ /* 0x000fe400078e0230 */
[----:B------:R-:W3:Y:S04]  /*13920*/  LDL.LU.64 R48, [R1+0x1b0] ;  /* 0x0001b00001307983 */ /* 0x000ee80000300a00 */
[----:B------:R-:W3:Y:S04]  /*13930*/  LDL.LU.64 R50, [R1+0x1b8] ;  /* 0x0001b80001327983 */ /* 0x000ee80000300a00 */
[----:B------:R-:W3:Y:S01]  /*13940*/  LDL.LU.64 R44, [R1+0x1a0] ;  /* 0x0001a000012c7983 */ /* 0x000ee20000300a00 */
[----:B--2---:R-:W-:-:S03]  /*13950*/  IMAD R18, R47, 0x100, R46 ;  /* 0x000001002f127824 */ /* 0x004fc600078e022e */
[----:B------:R-:W2:Y:S04]  /*13960*/  LDL.LU.64 R46, [R1+0x1a8] ;  /* 0x0001a800012e7983 */ /* 0x000ea80000300a00 */
[----:B------:R-:W2:Y:S04]  /*13970*/  LDL.LU.64 R32, [R1+0x190] ;  /* 0x0001900001207983 */ /* 0x000ea80000300a00 */
[----:B------:R-:W2:Y:S04]  /*13980*/  LDL.LU.64 R34, [R1+0x198] ;  /* 0x0001980001227983 */ /* 0x000ea80000300a00 */
[----:B------:R-:W2:Y:S04]  /*13990*/  LDL.LU.64 R24, [R1+0x180] ;  /* 0x0001800001187983 */ /* 0x000ea80000300a00 */
[----:B------:R-:W2:Y:S04]  /*139a0*/  LDL.LU.64 R26, [R1+0x188] ;  /* 0x00018800011a7983 */ /* 0x000ea80000300a00 */
[----:B0-----:R-:W2:Y:S04]  /*139b0*/  LDL.LU.64 R20, [R1+0x170] ;  /* 0x0001700001147983 */ /* 0x001ea80000300a00 */
[----:B-1----:R-:W2:Y:S01]  /*139c0*/  LDL.LU.64 R22, [R1+0x178] ;  /* 0x0001780001167983 */ /* 0x002ea20000300a00 */
[----:B------:R-:W-:-:S02]  /*139d0*/  F2FP.F16.E4M3.UNPACK_B R36, R18 ;  /* 0x00000012ff24723e */ /* 0x000fc400020006ff */
[----:B------:R-:W-:Y:S01]  /*139e0*/  F2FP.F16.E4M3.UNPACK_B R37, R19 ;  /* 0x00000013ff25723e */ /* 0x000fe200020006ff */
[----:B------:R-:W2:Y:S01]  /*139f0*/  LDL.LU R29, [R1+0x4e4] ;  /* 0x0004e400011d7983 */ /* 0x000ea20000300800 */
[----:B------:R-:W-:-:S03]  /*13a00*/  F2FP.F16.E4M3.UNPACK_B R38, R60 ;  /* 0x0000003cff26723e */ /* 0x000fc600020006ff */
[----:B------:R-:W2:Y:S04]  /*13a10*/  LDL.LU R28, [R1+0x4ec] ;  /* 0x0004ec00011c7983 */ /* 0x000ea80000300800 */
[----:B------:R-:W2:Y:S04]  /*13a20*/  LDL.LU R0, [R1+0x4f0] ;  /* 0x0004f00001007983 */ /* 0x000ea80000300800 */
[----:B------:R-:W2:Y:S04]  /*13a30*/  LDL.LU R19, [R1+0x4e0] ;  /* 0x0004e00001137983 */ /* 0x000ea80000300800 */
[----:B------:R-:W2:Y:S01]  /*13a40*/  LDL.LU R60, [R1+0x4e8] ;  /* 0x0004e800013c7983 */ /* 0x000ea20000300800 */
[----:B----4-:R-:W-:-:S05]  /*13a50*/  IMAD R61, R42, 0x100, R43 ;  /* 0x000001002a3d7824 */ /* 0x010fca00078e022b */
[----:B------:R-:W-:Y:S02]  /*13a60*/  F2FP.F16.E4M3.UNPACK_B R39, R61 ;  /* 0x0000003dff27723e */ /* 0x000fe400020006ff */
[----:B------:R-:W4:Y:S01]  /*13a70*/  LDL.LU R61, [R1+0x4f4] ;  /* 0x0004f400013d7983 */ /* 0x000f220000300800 */
[----:B---3--:R-:W-:-:S04]  /*13a80*/  IMAD R18, R40, 0x100, R41 ;  /* 0x0000010028127824 */ /* 0x008fc800078e0229 */
[C---:B------:R-:W-:Y:S08]  /*13a90*/  HMMA.16816.F32 R56, R36.reuse, R16, R56 ;  /* 0x000000102438723c */ /* 0x040ff00000001838 */
[C---:B------:R-:W-:Y:S11]  /*13aa0*/  HMMA.16816.F32 R52, R36.reuse, R14, R52 ;  /* 0x0000000e2434723c */ /* 0x040ff60000001834 */
[----:B------:R-:W-:Y:S04]  /*13ab0*/  STL.64 [R1+0x1d0], R56 ;  /* 0x0001d03801007387 */ /* 0x000fe80000100a00 */
[----:B------:R-:W-:Y:S04]  /*13ac0*/  STL.64 [R1+0x1d8], R58 ;  /* 0x0001d83a01007387 */ /* 0x000fe80000100a00 */
[----:B------:R-:W-:Y:S04]  /*13ad0*/  STL.64 [R1+0x1c0], R52 ;  /* 0x0001c03401007387 */ /* 0x000fe80000100a00 */
[----:B------:R-:W-:Y:S01]  /*13ae0*/  STL.64 [R1+0x1c8], R54 ;  /* 0x0001c83601007387 */ /* 0x000fe20000100a00 */
[----:B------:R-:W-:-:S15]  /*13af0*/  HMMA.16816.F32 R48, R36, R12, R48 ;  /* 0x0000000c2430723c */ /* 0x000fde0000001830 */
[----:B------:R-:W-:-:S04]  /*13b00*/  NOP ;  /* 0x0000000000007918 */ /* 0x000fc80000000000 */
[----:B------:R-:W-:Y:S04]  /*13b10*/  STL.64 [R1+0x1b0], R48 ;  /* 0x0001b03001007387 */ /* 0x000fe80000100a00 */
[----:B------:R-:W-:Y:S01]  /*13b20*/  STL.64 [R1+0x1b8], R50 ;  /* 0x0001b83201007387 */ /* 0x000fe20000100a00 */
[C---:B--2---:R-:W-:Y:S08]  /*13b30*/  HMMA.16816.F32 R44, R36.reuse, R10, R44 ;  /* 0x0000000a242c723c */ /* 0x044ff0000000182c */
[C---:B------:R-:W-:Y:S08]  /*13b40*/  HMMA.16816.F32 R32, R36.reuse, R8, R32 ;  /* 0x000000082420723c */ /* 0x040ff00000001820 */
[C---:B------:R-:W-:Y:S08]  /*13b50*/  HMMA.16816.F32 R24, R36.reuse, R6, R24 ;  /* 0x000000062418723c */ /* 0x040ff00000001818 */
[----:B------:R-:W-:Y:S01]  /*13b60*/  HMMA.16816.F32 R20, R36, R4, R20 ;  /* 0x000000042414723c */ /* 0x000fe20000001814 */
[----:B------:R-:W-:Y:S04]  /*13b70*/  STL.64 [R1+0x1a0], R44 ;  /* 0x0001a02c01007387 */ /* 0x000fe80000100a00 */
[----:B------:R-:W-:Y:S04]  /*13b80*/  STL.64 [R1+0x1a8], R46 ;  /* 0x0001a82e01007387 */ /* 0x000fe80000100a00 */
[----:B------:R-:W-:Y:S04]  /*13b90*/  STL.64 [R1+0x190], R32 ;  /* 0x0001902001007387 */ /* 0x000fe80000100a00 */
[----:B------:R-:W-:Y:S04]  /*13ba0*/  STL.64 [R1+0x198], R34 ;  /* 0x0001982201007387 */ /* 0x000fe80000100a00 */
[----:B------:R0:W-:Y:S04]  /*13bb0*/  STL.64 [R1+0x180], R24 ;  /* 0x0001801801007387 */ /* 0x0001e80000100a00 */
[----:B------:R1:W-:Y:S04]  /*13bc0*/  STL.64 [R1+0x188], R26 ;  /* 0x0001881a01007387 */ /* 0x0003e80000100a00 */
[----:B------:R-:W2:Y:S04]  /*13bd0*/  LDL.LU.64 R40, [R1+0xa0] ;  /* 0x0000a00001287983 */ /* 0x000ea80000300a00 */
[----:B------:R3:W-:Y:S04]  /*13be0*/  STL.64 [R1+0x170], R20 ;  /* 0x0001701401007387 */ /* 0x0007e80000100a00 */
[----:B------:R1:W-:Y:S04]  /*13bf0*/  STL.64 [R1+0x178], R22 ;  /* 0x0001781601007387 */ /* 0x0003e80000100a00 */
[----:B------:R-:W2:Y:S04]  /*13c00*/  LDL.LU.64 R42, [R1+0xa8] ;  /* 0x0000a800012a7983 */ /* 0x000ea80000300a00 */
[----:B0-----:R-:W2:Y:S04]  /*13c10*/  LDL.LU.64 R24, [R1+0x160] ;  /* 0x0001600001187983 */ /* 0x001ea80000300a00 */
[----:B-1----:R-:W2:Y:S04]  /*13c20*/  LDL.LU.64 R26, [R1+0x168] ;  /* 0x00016800011a7983 */ /* 0x002ea80000300a00 */
[----:B---3--:R-:W3:Y:S04]  /*13c30*/  LDL.LU.64 R20, [R1+0x150] ;  /* 0x0001500001147983 */ /* 0x008ee80000300a00 */
[----:B------:R-:W3:Y:S04]  /*13c40*/  LDL.LU.64 R22, [R1+0x158] ;  /* 0x0001580001167983 */ /* 0x000ee80000300a00 */
        /* <DEDUP_REMOVED lines=9> */
[----:B------:R-:W3:Y:S01]  /*13ce0*/  LDL.LU.64 R54, [R1+0x108] ;  /* 0x0001080001367983 */ /* 0x000ee20000300a00 */
[----:B------:R-:W-:-:S02]  /*13cf0*/  IMAD R19, R19, 0x100, R29 ;  /* 0x0000010013137824 */ /* 0x000fc400078e021d */
[----:B------:R-:W-:Y:S01]  /*13d00*/  IMAD R60, R60, 0x100, R28 ;  /* 0x000001003c3c7824 */ /* 0x000fe200078e021c */
[----:B------:R-:W3:Y:S01]  /*13d10*/  LDL.LU R29, [R1+0xf5c] ;  /* 0x000f5c00011d7983 */ /* 0x000ee20000300800 */
[----:B----4-:R-:W-:-:S03]  /*13d20*/  IMAD R61, R0, 0x100, R61 ;  /* 0x00000100003d7824 */ /* 0x010fc600078e023d */
[----:B------:R-:W4:Y:S01]  /*13d30*/  LDL.LU R28, [R1+0xf58] ;  /* 0x000f5800011c7983 */ /* 0x000f220000300800 */
[----:B--2---:R-:W-:Y:S03]  /*13d40*/  HMMA.16816.F32 R36, R36, R2, R40 ;  /* 0x000000022424723c */ /* 0x004fe60000001828 */
[----:B------:R-:W2:Y:S04]  /*13d50*/  LDL.LU.64 R40, [R1+0x90] ;  /* 0x0000900001287983 */ /* 0x000ea80000300a00 */
[----:B------:R-:W2:-:S12]  /*13d60*/  LDL.LU.64 R42, [R1+0x98] ;  /* 0x00009800012a7983 */ /* 0x000e980000300a00 */
[----:B------:R0:W-:Y:S04]  /*13d70*/  STL.64 [R1+0xa0], R36 ;  /* 0x0000a02401007387 */ /* 0x0001e80000100a00 */
[----:B------:R1:W-:Y:S01]  /*13d80*/  STL.64 [R1+0xa8], R38 ;  /* 0x0000a82601007387 */ /* 0x0003e20000100a00 */
[----:B0-----:R-:W-:Y:S02]  /*13d90*/  F2FP.F16.E4M3.UNPACK_B R36, R18 ;  /* 0x00000012ff24723e */ /* 0x001fe400020006ff */
[----:B------:R-:W-:Y:S02]  /*13da0*/  F2FP.F16.E4M3.UNPACK_B R37, R19 ;  /* 0x00000013ff25723e */ /* 0x000fe400020006ff */
[----:B-1----:R-:W-:Y:S02]  /*13db0*/  F2FP.F16.E4M3.UNPACK_B R38, R60 ;  /* 0x0000003cff26723e */ /* 0x002fe400020006ff */
[----:B------:R-:W-:-:S07]  /*13dc0*/  F2FP.F16.E4M3.UNPACK_B R39, R61 ;  /* 0x0000003dff27723e */ /* 0x000fce00020006ff */
[C---:B------:R-:W-:Y:S08]  /*13dd0*/  HMMA.16816.F32 R24, R36.reuse, R16, R24 ;  /* 0x000000102418723c */ /* 0x040ff00000001818 */
[C---:B---3--:R-:W-:Y:S08]  /*13de0*/  HMMA.16816.F32 R20, R36.reuse, R14, R20 ;  /* 0x0000000e2414723c */ /* 0x048ff00000001814 */
[C---:B------:R-:W-:Y:S08]  /*13df0*/  HMMA.16816.F32 R32, R36.reuse, R12, R32 ;  /* 0x0000000c2420723c */ /* 0x040ff00000001820 */
[C---:B------:R-:W-:Y:S01]  /*13e00*/  HMMA.16816.F32 R56, R36.reuse, R10, R56 ;  /* 0x0000000a2438723c */ /* 0x040fe20000001838 */
[----:B------:R-:W-:Y:S07]  /*13e10*/  STL.64 [R1+0x160], R24 ;  /* 0x0001601801007387 */ /* 0x000fee0000100a00 */
[C---:B------:R-:W-:Y:S01]  /*13e20*/  HMMA.16816.F32 R44, R36.reuse, R8, R44 ;  /* 0x00000008242c723c */ /* 0x040fe2000000182c */
[----:B------:R0:W-:Y:S07]  /*13e30*/  STL.64 [R1+0x168], R26 ;  /* 0x0001681a01007387 */ /* 0x0001ee0000100a00 */
[C---:B------:R-:W-:Y:S01]  /*13e40*/  HMMA.16816.F32 R48, R36.reuse, R6, R48 ;  /* 0x000000062430723c */ /* 0x040fe20000001830 */
[----:B0-----:R-:W3:Y:S04]  /*13e50*/  LDL.LU.64 R26, [R1+0xf50] ;  /* 0x000f5000011a7983 */ /* 0x001ee80000300a00 */
[----:B------:R-:W3:Y:S04]  /*13e60*/  LDL.LU.64 R24, [R1+0xf48] ;  /* 0x000f480001187983 */ /* 0x000ee80000300a00 */
[----:B------:R-:W-:Y:S04]  /*13e70*/  STL.64 [R1+0x150], R20 ;  /* 0x0001501401007387 */ /* 0x000fe80000100a00 */
[----:B------:R0:W-:Y:S01]  /*13e80*/  STL.64 [R1+0x158], R22 ;  /* 0x0001581601007387 */ /* 0x0001e20000100a00 */
[C---:B------:R-:W-:Y:S03]  /*13e90*/  HMMA.16816.F32 R52, R36.reuse, R4, R52 ;  /* 0x000000042434723c */ /* 0x040fe60000001834 */
[----:B0-----:R-:W3:Y:S04]  /*13ea0*/  LDL.LU.64 R22, [R1+0xf40] ;  /* 0x000f400001167983 */ /* 0x001ee80000300a00 */
[----:B------:R-:W3:Y:S04]  /*13eb0*/  LDL.LU.64 R20, [R1+0xf38] ;  /* 0x000f380001147983 */ /* 0x000ee80000300a00 */
[----:B------:R-:W-:Y:S04]  /*13ec0*/  STL.64 [R1+0x140], R32 ;  /* 0x0001402001007387 */ /* 0x000fe80000100a00 */
[----:B------:R0:W-:Y:S04]  /*13ed0*/  STL.64 [R1+0x148], R34 ;  /* 0x0001482201007387 */ /* 0x0001e80000100a00 */
        /* <DEDUP_REMOVED lines=9> */
[----:B------:R-:W4:Y:S04]  /*13f70*/  LDL.LU.64 R44, [R1+0xf08] ;  /* 0x000f0800012c7983 */ /* 0x000f280000300a00 */
[----:B------:R-:W-:Y:S04]  /*13f80*/  STL.64 [R1+0x110], R48 ;  /* 0x0001103001007387 */ /* 0x000fe80000100a00 */
[----:B------:R0:W-:Y:S04]  /*13f90*/  STL.64 [R1+0x118], R50 ;  /* 0x0001183201007387 */ /* 0x0001e80000100a00 */
[----:B0-----:R-:W4:Y:S04]  /*13fa0*/  LDL.LU.64 R50, [R1+0xf00] ;  /* 0x000f000001327983 */ /* 0x001f280000300a00 */
[----:B------:R-:W4:Y:S04]  /*13fb0*/  LDL.LU.64 R48, [R1+0xef8] ;  /* 0x000ef80001307983 */ /* 0x000f280000300a00 */
[----:B------:R0:W-:Y:S04]  /*13fc0*/  STL.64 [R1+0x100], R52 ;  /* 0x0001003401007387 */ /* 0x0001e80000100a00 */
[----:B------:R1:W-:Y:S04]  /*13fd0*/  STL.64 [R1+0x108], R54 ;  /* 0x0001083601007387 */ /* 0x0003e80000100a00 */
[----:B0-----:R-:W4:Y:S04]  /*13fe0*/  LDL.LU.64 R52, [R1+0x80] ;  /* 0x0000800001347983 */ /* 0x001f280000300a00 */
[----:B-1----:R-:W4:Y:S01]  /*13ff0*/  LDL.LU.64 R54, [R1+0x88] ;  /* 0x0000880001367983 */ /* 0x002f220000300a00 */
[----:B--2---:R-:W-:-:S15]  /*14000*/  HMMA.16816.F32 R36, R36, R2, R40 ;  /* 0x000000022424723c */ /* 0x004fde0000001828 */
[----:B------:R-:W-:-:S04]  /*14010*/  NOP ;  /* 0x0000000000007918 */ /* 0x000fc80000000000 */
[----:B------:R-:W-:Y:S04]  /*14020*/  STL.64 [R1+0x90], R36 ;  /* 0x0000902401007387 */ /* 0x000fe80000100a00 */
[----:B------:R0:W-:Y:S01]  /*14030*/  STL [R1+0x98], R38 ;  /* 0x0000982601007387 */ /* 0x0001e20000100800 */
[----:B------:R-:W-:Y:S02]  /*14040*/  IMAD.MOV.U32 R0, RZ, RZ, R39 ;  /* 0x000000ffff007224 */ /* 0x000fe400078e0027 */
[----:B---3--:R-:W-:Y:S02]  /*14050*/  IMAD R60, R46, 0x100, R47 ;  /* 0x000001002e3c7824 */ /* 0x008fe400078e022f */
[----:B----4-:R-:W-:-:S03]  /*14060*/  IMAD R61, R44, 0x100, R45 ;  /* 0x000001002c3d7824 */ /* 0x010fc600078e022d */
[----:B0-----:R-:W-:Y:S02]  /*14070*/  F2FP.F16.E4M3.UNPACK_B R38, R60 ;  /* 0x0000003cff26723e */ /* 0x001fe400020006ff */
[----:B------:R-:W-:Y:S01]  /*14080*/  F2FP.F16.E4M3.UNPACK_B R39, R61 ;  /* 0x0000003dff27723e */ /* 0x000fe200020006ff */
[----:B------:R-:W-:Y:S02]  /*14090*/  IMAD R18, R50, 0x100, R51 ;  /* 0x0000010032127824 */ /* 0x000fe400078e0233 */
[----:B------:R-:W-:Y:S02]  /*140a0*/  IMAD R19, R48, 0x100, R49 ;  /* 0x0000010030137824 */ /* 0x000fe400078e0231 */
[----:B------:R-:W2:Y:S04]  /*140b0*/  LDL.LU.64 R48, [R1+0x50] ;  /* 0x0000500001307983 */ /* 0x000ea80000300a00 */
[----:B------:R-:W2:Y:S01]  /*140c0*/  LDL.LU.64 R50, [R1+0x58] ;  /* 0x0000580001327983 */ /* 0x000ea20000300a00 */
[----:B------:R-:W-:-:S02]  /*140d0*/  F2FP.F16.E4M3.UNPACK_B R36, R18 ;  /* 0x00000012ff24723e */ /* 0x000fc400020006ff */
[----:B------:R-:W-:Y:S01]  /*140e0*/  F2FP.F16.E4M3.UNPACK_B R37, R19 ;  /* 0x00000013ff25723e */ /* 0x000fe200020006ff */
[----:B------:R-:W3:Y:S04]  /*140f0*/  LDL.LU.64 R44, [R1+0x30] ;  /* 0x00003000012c7983 */ /* 0x000ee80000300a00 */
[----:B------:R-:W3:Y:S04]  /*14100*/  LDL.LU.64 R46, [R1+0x38] ;  /* 0x00003800012e7983 */ /* 0x000ee80000300a00 */
[----:B------:R-:W4:Y:S01]  /*14110*/  LDL.LU.64 R40, [R1] ;  /* 0x0000000001287983 */ /* 0x000f220000300a00 */
[C---:B------:R-:W-:Y:S03]  /*14120*/  HMMA.16816.F32 R16, R36.reuse, R16, R52 ;  /* 0x000000102410723c */ /* 0x040fe60000001834 */
[----:B------:R-:W4:Y:S04]  /*14130*/  LDL.LU.64 R42, [R1+0x8] ;  /* 0x00000800012a7983 */ /* 0x000f280000300a00 */
[----:B------:R0:W-:Y:S04]  /*14140*/  STL [R1+0xd40], R0 ;  /* 0x000d400001007387 */ /* 0x0001e80000100800 */
[----:B0-----:R-:W4:Y:S04]  /*14150*/  LDL.LU R0, [R1+0xb54] ;  /* 0x000b540001007983 */ /* 0x001f280000300800 */
[----:B------:R-:W4:Y:S04]  /*14160*/  LDL.LU.64 R54, [R1+0xef0] ;  /* 0x000ef00001367983 */ /* 0x000f280000300a00 */
[----:B------:R-:W4:Y:S04]  /*14170*/  LDL.LU.64 R52, [R1+0xee8] ;  /* 0x000ee80001347983 */ /* 0x000f280000300a00 */
[----:B------:R-:W-:Y:S04]  /*14180*/  STL.64 [R1+0x80], R16 ;  /* 0x0000801001007387 */ /* 0x000fe80000100a00 */
[----:B------:R0:W-:Y:S01]  /*14190*/  STL.64 [R1+0x88], R18 ;  /* 0x0000881201007387 */ /* 0x0001e20000100a00 */
[C---:B--2---:R-:W-:Y:S08]  /*141a0*/  HMMA.16816.F32 R48, R36.reuse, R14, R48 ;  /* 0x0000000e2430723c */ /* 0x044ff00000001830 */
[C---:B---3--:R-:W-:Y:S08]  /*141b0*/  HMMA.16816.F32 R44, R36.reuse, R12, R44 ;  /* 0x0000000c242c723c */ /* 0x048ff0000000182c */
[----:B----4-:R-:W-:Y:S01]  /*141c0*/  HMMA.16816.F32 R40, R36, R10, R40 ;  /* 0x0000000a2428723c */ /* 0x010fe20000001828 */
[----:B0-----:R-:W-:-:S02]  /*141d0*/  IMAD.MOV.U32 R18, RZ, RZ, R54 ;  /* 0x000000ffff127224 */ /* 0x001fc400078e0036 */
[----:B------:R-:W-:Y:S02]  /*141e0*/  IMAD.MOV.U32 R16, RZ, RZ, R52 ;  /* 0x000000ffff107224 */ /* 0x000fe400078e0034 */
[----:B------:R-:W2:Y:S01]  /*141f0*/  LDL.LU R52, [R1+0xee4] ;  /* 0x000ee40001347983 */ /* 0x000ea20000300800 */
[----:B------:R-:W-:Y:S02]  /*14200*/  IMAD.MOV.U32 R17, RZ, RZ, R53 ;  /* 0x000000ffff117224 */ /* 0x000fe400078e0035 */
[----:B------:R-:W-:Y:S01]  /*14210*/  IMAD.MOV.U32 R19, RZ, RZ, R55 ;  /* 0x000000ffff137224 */ /* 0x000fe200078e0037 */
[----:B------:R-:W2:Y:S04]  /*14220*/  LDL.LU R53, [R1+0xee0] ;  /* 0x000ee00001357983 */ /* 0x000ea80000300800 */
[----:B------:R-:W2:Y:S04]  /*14230*/  LDL.LU R54, [R1+0xedc] ;  /* 0x000edc0001367983 */ /* 0x000ea80000300800 */
[----:B------:R-:W2:Y:S04]  /*14240*/  LDL.LU R55, [R1+0xed8] ;  /* 0x000ed80001377983 */ /* 0x000ea80000300800 */
[----:B------:R-:W-:Y:S04]  /*14250*/  STL.64 [R1+0x50], R48 ;  /* 0x0000503001007387 */ /* 0x000fe80000100a00 */
[----:B------:R0:W-:Y:S01]  /*14260*/  STL.64 [R1+0x58], R50 ;  /* 0x0000583201007387 */ /* 0x0001e20000100a00 */
[----:B------:R-:W-:-:S03]  /*14270*/  IMAD.MOV.U32 R61, RZ, RZ, R42 ;  /* 0x000000ffff3d7224 */ /* 0x000fc600078e002a */
[----:B0-----:R-:W3:Y:S04]  /*14280*/  LDL.LU.64 R50, [R1+0xed0] ;  /* 0x000ed00001327983 */ /* 0x001ee80000300a00 */
[----:B------:R-:W3:Y:S04]  /*14290*/  LDL.LU.64 R48, [R1+0xec8] ;  /* 0x000ec80001307983 */ /* 0x000ee80000300a00 */
[----:B------:R-:W4:Y:S04]  /*142a0*/  LDL.LU R14, [R1+0xb4c] ;  /* 0x000b4c00010e7983 */ /* 0x000f280000300800 */
[----:B------:R-:W4:Y:S04]  /*142b0*/  LDL.LU R15, [R1+0xb58] ;  /* 0x000b5800010f7983 */ /* 0x000f280000300800 */
[----:B------:R-:W-:Y:S04]  /*142c0*/  STL.64 [R1+0x30], R44 ;  /* 0x0000302c01007387 */ /* 0x000fe80000100a00 */
[----:B------:R0:W-:Y:S01]  /*142d0*/  STL.64 [R1+0x38], R46 ;  /* 0x0000382e01007387 */ /* 0x0001e20000100a00 */
[----:B------:R-:W-:-:S03]  /*142e0*/  IMAD.MOV.U32 R60, RZ, RZ, R43 ;  /* 0x000000ffff3c7224 */ /* 0x000fc600078e002b */
[----:B0-----:R-:W4:Y:S04]  /*142f0*/  LDL.LU.64 R46, [R1+0xec0] ;  /* 0x000ec000012e7983 */ /* 0x001f280000300a00 */
[----:B------:R-:W4:Y:S04]  /*14300*/  LDL.LU.64 R44, [R1+0xeb8] ;  /* 0x000eb800012c7983 */ /* 0x000f280000300a00 */
[----:B------:R-:W4:Y:S04]  /*14310*/  LDL.LU R12, [R1+0x520] ;  /* 0x00052000010c7983 */ /* 0x000f280000300800 */
[----:B------:R-:W4:Y:S04]  /*14320*/  LDL.LU R13, [R1+0xb50] ;  /* 0x000b5000010d7983 */ /* 0x000f280000300800 */
[----:B------:R0:W-:Y:S04]  /*14330*/  STL.64 [R1], R40 ;  /* 0x0000002801007387 */ /* 0x0001e80000100a00 */
[----:B------:R-:W4:Y:S04]  /*14340*/  LDL.LU.64 R42, [R1+0xeb0] ;  /* 0x000eb000012a7983 */ /* 0x000f280000300a00 */
[----:B0-----:R-:W4:Y:S04]  /*14350*/  LDL.LU.64 R40, [R1+0xea8] ;  /* 0x000ea80001287983 */ /* 0x001f280000300a00 */
[----:B------:R-:W4:Y:S04]  /*14360*/  LDL.LU R10, [R1+0x518] ;  /* 0x00051800010a7983 */ /* 0x000f280000300800 */
[----:B------:R-:W4:Y:S04]  /*14370*/  LDL.LU R11, [R1+0xb48] ;  /* 0x000b4800010b7983 */ /* 0x000f280000300800 */
[----:B------:R0:W-:Y:S04]  /*14380*/  STL [R1+0xdd8], R60 ;  /* 0x000dd83c01007387 */ /* 0x0001e80000100800 */
[----:B0-----:R-:W4:Y:S04]  /*14390*/  LDL.LU R60, [R1+0x51c] ;  /* 0x00051c00013c7983 */ /* 0x001f280000300800 */
[----:B------:R-:W-:Y:S01]  /*143a0*/  STL [R1+0xd44], R61 ;  /* 0x000d443d01007387 */ /* 0x000fe20000100800 */
[C---:B--2---:R-:W-:Y:S08]  /*143b0*/  HMMA.16816.F32 R52, R36.reuse, R8, R52 ;  /* 0x000000082434723c */ /* 0x044ff00000001834 */
[----:B---3--:R-:W-:Y:S11]  /*143c0*/  HMMA.16816.F32 R48, R36, R6, R48 ;  /* 0x000000062430723c */ /* 0x008ff60000001830 */
[----:B------:R-:W-:Y:S01]  /*143d0*/  STL.64 [R1+0xc50], R54 ;  /* 0x000c503601007387 */ /* 0x000fe20000100a00 */
[----:B----4-:R-:W-:-:S03]  /*143e0*/  IMAD R7, R0, 0x100, R15 ;  /* 0x0000010000077824 */ /* 0x010fc600078e020f */
[----:B------:R0:W-:Y:S01]  /*143f0*/  STL.64 [R1+0xc48], R52 ;  /* 0x000c483401007387 */ /* 0x0001e20000100a00 */
[----:B------:R-:W-:Y:S03]  /*14400*/  HMMA.16816.F32 R44, R36, R4, R44 ;  /* 0x00000004242c723c */ /* 0x000fe6000000182c */
[----:B------:R-:W-:Y:S01]  /*14410*/  STL.64 [R1+0xc60], R50 ;  /* 0x000c603201007387 */ /* 0x000fe20000100a00 */
[----:B------:R-:W-:-:S04]  /*14420*/  IMAD R6, R14, 0x100, R13 ;  /* 0x000001000e067824 */ /* 0x000fc800078e020d */
[----:B------:R-:W-:Y:S01]  /*14430*/  HMMA.16816.F32 R40, R36, R2, R40 ;  /* 0x000000022428723c */ /* 0x000fe20000001828 */
[----:B------:R-:W-:Y:S01]  /*14440*/  F2FP.F16.E4M3.UNPACK_B R38, R6 ;  /* 0x00000006ff26723e */ /* 0x000fe200020006ff */
[----:B------:R-:W-:Y:S01]  /*14450*/  STL.64 [R1+0xc58], R48 ;  /* 0x000c583001007387 */ /* 0x000fe20000100a00 */
[----:B------:R-:W-:Y:S01]  /*14460*/  F2FP.F16.E4M3.UNPACK_B R39, R7 ;  /* 0x00000007ff27723e */ /* 0x000fe200020006ff */
[----:B------:R-:W-:Y:S01]  /*14470*/  IMAD R5, R12, 0x100, R11 ;  /* 0x000001000c057824 */ /* 0x000fe200078e020b */
[----:B------:R-:W-:Y:S02]  /*14480*/  F2FP.F16.E4M3.UNPACK_B R2, R32.H1 ;  /* 0x00000020ff02723e */ /* 0x000fe400030006ff */
[----:B------:R-:W-:Y:S02]  /*14490*/  F2FP.F16.E4M3.UNPACK_B R3, R33.H1 ;  /* 0x00000021ff03723e */ /* 0x000fe400030006ff */
[----:B------:R-:W-:Y:S02]  /*144a0*/  F2FP.F16.E4M3.UNPACK_B R37, R5 ;  /* 0x00000005ff25723e */ /* 0x000fe400020006ff */
[----:B------:R-:W-:Y:S01]  /*144b0*/  STL.64 [R1+0xc70], R46 ;  /* 0x000c702e01007387 */ /* 0x000fe20000100a00 */
[----:B------:R-:W-:-:S03]  /*144c0*/  IMAD R4, R10, 0x100, R60 ;  /* 0x000001000a047824 */ /* 0x000fc600078e023c */
[----:B------:R-:W-:Y:S02]  /*144d0*/  STL.64 [R1+0xc68], R44 ;  /* 0x000c682c01007387 */ /* 0x000fe40000100a00 */
[----:B------:R-:W-:Y:S02]  /*144e0*/  F2FP.F16.E4M3.UNPACK_B R36, R4 ;  /* 0x00000004ff24723e */ /* 0x000fe400020006ff */
[----:B------:R1:W-:Y:S01]  /*144f0*/  STL.64 [R1+0xc80], R42 ;  /* 0x000c802a01007387 */ /* 0x0003e20000100a00 */
[----:B0-----:R-:W-:Y:S02]  /*14500*/  IMAD.MOV.U32 R52, RZ, RZ, R26 ;  /* 0x000000ffff347224 */ /* 0x001fe400078e001a */
[----:B------:R-:W-:Y:S01]  /*14510*/  IMAD.MOV.U32 R53, RZ, RZ, R29 ;  /* 0x000000ffff357224 */ /* 0x000fe200078e001d */
[----:B------:R0:W-:Y:S01]  /*14520*/  STL.64 [R1+0xc78], R40 ;  /* 0x000c782801007387 */ /* 0x0001e20000100a00 */
[----:B------:R-:W-:Y:S01]  /*14530*/  IMAD.MOV.U32 R54, RZ, RZ, R30 ;  /* 0x000000ffff367224 */ /* 0x000fe200078e001e */
[----:B------:R-:W-:Y:S02]  /*14540*/  HMMA.16816.F32 R8, R36, R2, R16 ;  /* 0x000000022408723c */ /* 0x000fe40000001810 */
[----:B------:R-:W2:Y:S01]  /*14550*/  LDL.LU R26, [R1+0xea0] ;  /* 0x000ea000011a7983 */ /* 0x000ea20000300800 */
[----:B------:R-:W-:-:S03]  /*14560*/  IMAD.MOV.U32 R55, RZ, RZ, R31 ;  /* 0x000000ffff377224 */ /* 0x000fc600078e001f */
[----:B------:R-:W3:Y:S01]  /*14570*/  LDL.LU R29, [R1+0xe9c] ;  /* 0x000e9c00011d7983 */ /* 0x000ee20000300800 */
[----:B-1----:R-:W-:-:S03]  /*14580*/  IMAD.MOV.U32 R42, RZ, RZ, R56 ;  /* 0x000000ffff2a7224 */ /* 0x002fc600078e0038 */
[----:B------:R-:W4:Y:S01]  /*14590*/  LDL.LU R30, [R1+0xe98] ;  /* 0x000e9800011e7983 */ /* 0x000f220000300800 */
[----:B0-----:R-:W-:Y:S02]  /*145a0*/  IMAD.MOV.U32 R40, RZ, RZ, R25 ;  /* 0x000000ffff287224 */ /* 0x001fe400078e0019 */
[----:B------:R-:W-:Y:S01]  /*145b0*/  IMAD.MOV.U32 R41, RZ, RZ, R24 ;  /* 0x000000ffff297224 */ /* 0x000fe200078e0018 */
[----:B------:R-:W2:Y:S01]  /*145c0*/  LDL.LU R31, [R1+0xe94] ;  /* 0x000e9400011f7983 */ /* 0x000ea20000300800 */
[----:B------:R-:W-:-:S03]  /*145d0*/  IMAD.MOV.U32 R43, RZ, RZ, R35 ;  /* 0x000000ffff2b7224 */ /* 0x000fc600078e0023 */
[----:B------:R-:W3:Y:S04]  /*145e0*/  LDL.LU R25, [R1+0xe90] ;  /* 0x000e900001197983 */ /* 0x000ee80000300800 */
        /* <DEDUP_REMOVED lines=15> */
[----:B------:R0:W-:Y:S04]  /*146e0*/  STL.64 [R1+0xc90], R10 ;  /* 0x000c900a01007387 */ /* 0x0001e80000100a00 */
[----:B------:R1:W-:Y:S01]  /*146f0*/  STL.64 [R1+0xc88], R8 ;  /* 0x000c880801007387 */ /* 0x0003e20000100a00 */
[----:B0-----:R-:W-:-:S02]  /*14700*/  IMAD.MOV.U32 R10, RZ, RZ, R28 ;  /* 0x000000ffff0a7224 */ /* 0x001fc400078e001c */
[----:B-1----:R-:W-:Y:S02]  /*14710*/  IMAD.MOV.U32 R8, RZ, RZ, R57 ;  /* 0x000000ffff087224 */ /* 0x002fe400078e0039 */
[----:B------:R-:W3:Y:S01]  /*14720*/  LDL.LU R57, [R1+0xe80] ;  /* 0x000e800001397983 */ /* 0x000ee20000300800 */
[----:B------:R-:W-:Y:S02]  /*14730*/  IMAD.MOV.U32 R9, RZ, RZ, R58 ;  /* 0x000000ffff097224 */ /* 0x000fe400078e003a */
[----:B------:R-:W-:Y:S01]  /*14740*/  IMAD.MOV.U32 R11, RZ, RZ, R59 ;  /* 0x000000ffff0b7224 */ /* 0x000fe200078e003b */
[----:B------:R-:W3:Y:S04]  /*14750*/  LDL.LU R58, [R1+0xe7c] ;  /* 0x000e7c00013a7983 */ /* 0x000ee80000300800 */
[----:B------:R-:W3:Y:S04]  /*14760*/  LDL.LU R28, [R1+0xe78] ;  /* 0x000e7800011c7983 */ /* 0x000ee80000300800 */
[----:B------:R-:W3:Y:S01]  /*14770*/  LDL.LU R59, [R1+0xe74] ;  /* 0x000e7400013b7983 */ /* 0x000ee20000300800 */
[----:B------:R-:W-:-:S03]  /*14780*/  F2FP.F16.E4M3.UNPACK_B R14, R34.H1 ;  /* 0x00000022ff0e723e */ /* 0x000fc600030006ff */
[----:B------:R-:W3:Y:S01]  /*14790*/  LDL.LU R32, [R1+0x40] ;  /* 0x0000400001207983 */ /* 0x000ee20000300800 */
[----:B----4-:R-:W-:Y:S02]  /*147a0*/  IMAD.MOV.U32 R34, RZ, RZ, R30 ;  /* 0x000000ffff227224 */ /* 0x010fe400078e001e */
[----:B--2---:R-:W-:Y:S02]  /*147b0*/  IMAD.MOV.U32 R33, RZ, RZ, R31 ;  /* 0x000000ffff217224 */ /* 0x004fe400078e001f */
[----:B------:R-:W2:Y:S04]  /*147c0*/  LDL.LU R31, [R1+0xe70] ;  /* 0x000e7000011f7983 */ /* 0x000ea80000300800 */
[----:B------:R-:W4:Y:S01]  /*147d0*/  LDL.LU R30, [R1+0xe6c] ;  /* 0x000e6c00011e7983 */ /* 0x000f220000300800 */
[----:B---3--:R-:W-:Y:S01]  /*147e0*/  F2FP.F16.E4M3.UNPACK_B R15, R35.H1 ;  /* 0x00000023ff0f723e */ /* 0x008fe200030006ff */
[----:B------:R-:W-:-:S02]  /*147f0*/  IMAD.MOV.U32 R35, RZ, RZ, R29 ;  /* 0x000000ffff237224 */ /* 0x000fc400078e001d */
[----:B------:R-:W3:Y:S04]  /*14800*/  LDL.LU R29, [R1+0xe68] ;  /* 0x000e6800011d7983 */ /* 0x000ee80000300800 */
[----:B------:R-:W-:-:S15]  /*14810*/  HMMA.16816.F32 R56, R36, R14, R56 ;  /* 0x0000000e2438723c */ /* 0x000fde0000001838 */
[----:B------:R-:W-:-:S04]  /*14820*/  NOP ;  /* 0x0000000000007918 */ /* 0x000fc80000000000 */
[----:B------:R-:W-:Y:S04]  /*14830*/  STL [R1+0xca4], R58 ;  /* 0x000ca43a01007387 */ /* 0x000fe80000100800 */
[----:B------:R-:W-:Y:S04]  /*14840*/  STL [R1+0xca0], R59 ;  /* 0x000ca03b01007387 */ /* 0x000fe80000100800 */
[----:B------:R0:W-:Y:S04]  /*14850*/  STL.64 [R1+0xce8], R56 ;  /* 0x000ce83801007387 */ /* 0x0001e80000100a00 */
[----:B0-----:R-:W2:Y:S04]  /*14860*/  LDL.LU R56, [R1+0x10] ;  /* 0x0000100001387983 */ /* 0x001ea80000300800 */
[----:B------:R-:W2:Y:S04]  /*14870*/  LDL.LU R57, [R1+0x14] ;  /* 0x0000140001397983 */ /* 0x000ea80000300800 */
[----:B------:R-:W2:Y:S04]  /*14880*/  LDL.LU R58, [R1+0x18] ;  /* 0x00001800013a7983 */ /* 0x000ea80000300800 */
[----:B------:R-:W2:Y:S01]  /*14890*/  LDL.LU R59, [R1+0x1c] ;  /* 0x00001c00013b7983 */ /* 0x000ea20000300800 */
[----:B------:R-:W-:-:S02]  /*148a0*/  F2FP.F16.E4M3.UNPACK_B R18, R28.H1 ;  /* 0x0000001cff12723e */ /* 0x000fc400030006ff */
[----:B------:R-:W-:Y:S02]  /*148b0*/  F2FP.F16.E4M3.UNPACK_B R24, R24.H1 ;  /* 0x00000018ff18723e */ /* 0x000fe400030006ff */
[----:B------:R-:W-:Y:S02]  /*148c0*/  F2FP.F16.E4M3.UNPACK_B R25, R25.H1 ;  /* 0x00000019ff19723e */ /* 0x000fe400030006ff */
[----:B------:R-:W-:Y:S02]  /*148d0*/  F2FP.F16.E4M3.UNPACK_B R26, R26.H1 ;  /* 0x0000001aff1a723e */ /* 0x000fe400030006ff */
[----:B------:R-:W-:Y:S02]  /*148e0*/  F2FP.F16.E4M3.UNPACK_B R27, R27.H1 ;  /* 0x0000001bff1b723e */ /* 0x000fe400030006ff */
[----:B------:R-:W-:Y:S02]  /*148f0*/  F2FP.F16.E4M3.UNPACK_B R16, R20.H1 ;  /* 0x00000014ff10723e */ /* 0x000fe400030006ff */
[----:B------:R-:W-:-:S02]  /*14900*/  F2FP.F16.E4M3.UNPACK_B R17, R21.H1 ;  /* 0x00000015ff11723e */ /* 0x000fc400030006ff */
[----:B------:R-:W-:Y:S02]  /*14910*/  F2FP.F16.E4M3.UNPACK_B R12, R22.H1 ;  /* 0x00000016ff0c723e */ /* 0x000fe400030006ff */
[----:B------:R-:W-:Y:S01]  /*14920*/  F2FP.F16.E4M3.UNPACK_B R13, R23.H1 ;  /* 0x00000017ff0d723e */ /* 0x000fe200030006ff */
[----:B------:R-:W-:Y:S02]  /*14930*/  IMAD R20, R48, 0x100, R47 ;  /* 0x0000010030147824 */ /* 0x000fe400078e022f */
[----:B------:R-:W-:Y:S02]  /*14940*/  IMAD R21, R50, 0x100, R49 ;  /* 0x0000010032157824 */ /* 0x000fe400078e0231 */
[----:B------:R-:W-:Y:S01]  /*14950*/  IMAD R22, R61, 0x100, R51 ;  /* 0x000001003d167824 */ /* 0x000fe200078e0233 */
[----:B---3--:R-:W-:-:S07]  /*14960*/  F2FP.F16.E4M3.UNPACK_B R19, R29.H1 ;  /* 0x0000001dff13723e */ /* 0x008fce00030006ff */
[----:B------:R-:W-:Y:S01]  /*14970*/  HMMA.16816.F32 R4, R36, R18, R4 ;  /* 0x000000122404723c */ /* 0x000fe20000001804 */
[----:B----4-:R-:W-:Y:S02]  /*14980*/  F2FP.F16.E4M3.UNPACK_B R30, R30.H1 ;  /* 0x0000001eff1e723e */ /* 0x010fe400030006ff */
[----:B--2---:R-:W-:-:S15]  /*14990*/  F2FP.F16.E4M3.UNPACK_B R31, R31.H1 ;  /* 0x0000001fff1f723e */ /* 0x004fde00030006ff */
[----:B------:R-:W-:Y:S01]  /*149a0*/  NOP ;  /* 0x0000000000007918 */ /* 0x000fe20000000000 */
[----:B------:R-:W-:Y:S04]  /*149b0*/  STL.64 [R1+0xcb0], R6 ;  /* 0x000cb00601007387 */ /* 0x000fe80000100a00 */
[----:B------:R0:W-:Y:S02]  /*149c0*/  STL.64 [R1+0xca8], R4 ;  /* 0x000ca80401007387 */ /* 0x0001e40000100a00 */
[----:B0-----:R-:W-:-:S15]  /*149d0*/  HMMA.16816.F32 R4, R36, R30, R56 ;  /* 0x0000001e2404723c */ /* 0x001fde0000001838 */
[----:B------:R-:W-:-:S04]  /*149e0*/  NOP ;  /* 0x0000000000007918 */ /* 0x000fc80000000000 */
[----:B------:R-:W-:Y:S04]  /*149f0*/  STL.64 [R1+0x10], R4 ;  /* 0x0000100401007387 */ /* 0x000fe80000100a00 */
[----:B------:R0:W-:Y:S02]  /*14a00*/  STL.64 [R1+0x18], R6 ;  /* 0x0000180601007387 */ /* 0x0001e40000100a00 */
[----:B0-----:R-:W-:-:S15]  /*14a10*/  HMMA.16816.F32 R4, R36, R24, R32 ;  /* 0x000000182404723c */ /* 0x001fde0000001820 */
[----:B------:R-:W-:-:S04]  /*14a20*/  NOP ;  /* 0x0000000000007918 */ /* 0x000fc80000000000 */
[----:B------:R-:W-:Y:S04]  /*14a30*/  STL.64 [R1+0x40], R4 ;  /* 0x0000400401007387 */ /* 0x000fe80000100a00 */
[----:B------:R0:W-:Y:S02]  /*14a40*/  STL.64 [R1+0x48], R6 ;  /* 0x0000480601007387 */ /* 0x0001e40000100a00 */
[----:B0-----:R-:W-:Y:S02]  /*14a50*/  HMMA.16816.F32 R4, R36, R26, R8 ;  /* 0x0000001a2404723c */ /* 0x001fe40000001808 */
[----:B------:R-:W-:Y:S04]  /*14a60*/  STL.64 [R1+0xe30], R26 ;  /* 0x000e301a01007387 */ /* 0x000fe80000100a00 */
[----:B------:R-:W-:-:S13]  /*14a70*/  STL.64 [R1+0xe28], R24 ;  /* 0x000e281801007387 */ /* 0x000fda0000100a00 */
        /* <DEDUP_REMOVED lines=8> */
[----:B------:R-:W-:Y:S04]  /*14b00*/  STL [R1+0xdf0], R13 ;  /* 0x000df00d01007387 */ /* 0x000fe80000100800 */
[----:B------:R-:W2:-:S13]  /*14b10*/  LDL.LU R48, [R1+0x2c0] ;  /* 0x0002c00001307983 */ /* 0x000e9a0000300800 */
[----:B------:R-:W-:Y:S04]  /*14b20*/  STL.64 [R1+0xf0], R4 ;  /* 0x0000f00401007387 */ /* 0x000fe80000100a00 */
[----:B------:R-:W-:Y:S04]  /*14b30*/  STL.64 [R1+0xf8], R6 ;  /* 0x0000f80601007387 */ /* 0x000fe80000100a00 */
[----:B------:R-:W2:Y:S04]  /*14b40*/  LDL.LU R49, [R1+0x2c4] ;  /* 0x0002c40001317983 */ /* 0x000ea80000300800 */
[----:B------:R-:W3:Y:S04]  /*14b50*/  LDL.LU R50, [R1+0x2c8] ;  /* 0x0002c80001327983 */ /* 0x000ee80000300800 */
[----:B------:R-:W3:Y:S04]  /*14b60*/  LDL.LU R51, [R1+0x2cc] ;  /* 0x0002cc0001337983 */ /* 0x000ee80000300800 */
[----:B---3--:R-:W-:Y:S04]  /*14b70*/  STL.64 [R1+0xde8], R50 ;  /* 0x000de83201007387 */ /* 0x008fe80000100a00 */
[----:B--2---:R0:W-:Y:S04]  /*14b80*/  STL.64 [R1+0xde0], R48 ;  /* 0x000de03001007387 */ /* 0x0041e80000100a00 */
[----:B------:R-:W2:Y:S04]  /*14b90*/  LDL.LU R44, [R1+0x2d0] ;  /* 0x0002d000012c7983 */ /* 0x000ea80000300800 */
        /* <DEDUP_REMOVED lines=11> */
[----:B------:R-:W3:Y:S04]  /*14c50*/  LDL.LU R56, [R1+0x300] ;  /* 0x0003000001387983 */ /* 0x000ee80000300800 */
[----:B------:R-:W3:Y:S04]  /*14c60*/  LDL.LU R57, [R1+0x304] ;  /* 0x0003040001397983 */ /* 0x000ee80000300800 */
[----:B------:R-:W4:Y:S04]  /*14c70*/  LDL.LU R58, [R1+0x308] ;  /* 0x00030800013a7983 */ /* 0x000f280000300800 */
[----:B------:R-:W4:Y:S04]  /*14c80*/  LDL.LU R59, [R1+0x30c] ;  /* 0x00030c00013b7983 */ /* 0x000f280000300800 */
[----:B----4-:R-:W-:Y:S04]  /*14c90*/  STL.64 [R1+0xe20], R58 ;  /* 0x000e203a01007387 */ /* 0x010fe80000100a00 */
[----:B---3--:R3:W-:Y:S04]  /*14ca0*/  STL.64 [R1+0xe18], R56 ;  /* 0x000e183801007387 */ /* 0x0087e80000100a00 */
[----:B0-----:R-:W4:Y:S04]  /*14cb0*/  LDL.LU R48, [R1+0xe0] ;  /* 0x0000e00001307983 */ /* 0x001f280000300800 */
[----:B------:R-:W4:Y:S04]  /*14cc0*/  LDL.LU R49, [R1+0xe4] ;  /* 0x0000e40001317983 */ /* 0x000f280000300800 */
[----:B------:R-:W2:Y:S04]  /*14cd0*/  LDL.LU R50, [R1+0xe8] ;  /* 0x0000e80001327983 */ /* 0x000ea80000300800 */
[----:B------:R-:W2:Y:S04]  /*14ce0*/  LDL.LU R51, [R1+0xec] ;  /* 0x0000ec0001337983 */ /* 0x000ea80000300800 */
[----:B--2---:R-:W-:Y:S04]  /*14cf0*/  STL.64 [R1+0xe40], R50 ;  /* 0x000e403201007387 */ /* 0x004fe80000100a00 */
[----:B----4-:R0:W-:Y:S04]  /*14d00*/  STL.64 [R1+0xe38], R48 ;  /* 0x000e383001007387 */ /* 0x0101e80000100a00 */
[----:B-1----:R-:W2:Y:S04]  /*14d10*/  LDL.LU R44, [R1+0x330] ;  /* 0x00033000012c7983 */ /* 0x002ea80000300800 */
[----:B------:R-:W2:Y:S04]  /*14d20*/  LDL.LU R45, [R1+0x334] ;  /* 0x00033400012d7983 */ /* 0x000ea80000300800 */
[----:B------:R-:W4:Y:S04]  /*14d30*/  LDL.LU R46, [R1+0x338] ;  /* 0x00033800012e7983 */ /* 0x000f280000300800 */
[----:B------:R-:W4:Y:S04]  /*14d40*/  LDL.LU R47, [R1+0x33c] ;  /* 0x00033c00012f7983 */ /* 0x000f280000300800 */
[----:B----4-:R-:W-:Y:S04]  /*14d50*/  STL.64 [R1+0xe60], R46 ;  /* 0x000e602e01007387 */ /* 0x010fe80000100a00 */
[----:B--2---:R1:W-:Y:S04]  /*14d60*/  STL.64 [R1+0xe58], R44 ;  /* 0x000e582c01007387 */ /* 0x0043e80000100a00 */
[----:B------:R-:W2:Y:S04]  /*14d70*/  LDL.LU R8, [R1+0x340] ;  /* 0x0003400001087983 */ /* 0x000ea80000300800 */
[----:B------:R-:W2:Y:S04]  /*14d80*/  LDL.LU R9, [R1+0x344] ;  /* 0x0003440001097983 */ /* 0x000ea80000300800 */
[----:B------:R-:W2:Y:S04]  /*14d90*/  LDL.LU R10, [R1+0x348] ;  /* 0x00034800010a7983 */ /* 0x000ea80000300800 */
[----:B------:R-:W2:Y:S04]  /*14da0*/  LDL.LU R11, [R1+0x34c] ;  /* 0x00034c00010b7983 */ /* 0x000ea80000300800 */
[----:B---3--:R-:W3:Y:S04]  /*14db0*/  LDL.LU R56, [R1+0x350] ;  /* 0x0003500001387983 */ /* 0x008ee80000300800 */
[----:B------:R-:W3:Y:S04]  /*14dc0*/  LDL.LU R57, [R1+0x354] ;  /* 0x0003540001397983 */ /* 0x000ee80000300800 */
[----:B------:R-:W3:Y:S04]  /*14dd0*/  LDL.LU R58, [R1+0x358] ;  /* 0x00035800013a7983 */ /* 0x000ee80000300800 */
[----:B------:R-:W3:Y:S04]  /*14de0*/  LDL.LU R59, [R1+0x35c] ;  /* 0x00035c00013b7983 */ /* 0x000ee80000300800 */
[----:B------:R-:W4:Y:S04]  /*14df0*/  LDL.LU R24, [R1+0x360] ;  /* 0x0003600001187983 */ /* 0x000f280000300800 */
[----:B------:R-:W4:Y:S04]  /*14e00*/  LDL.LU R25, [R1+0x364] ;  /* 0x0003640001197983 */ /* 0x000f280000300800 */
[----:B------:R-:W4:Y:S04]  /*14e10*/  LDL.LU R26, [R1+0x368] ;  /* 0x00036800011a7983 */ /* 0x000f280000300800 */
[----:B------:R-:W4:Y:S04]  /*14e20*/  LDL.LU R27, [R1+0x36c] ;  /* 0x00036c00011b7983 */ /* 0x000f280000300800 */
[----:B0-----:R-:W2:Y:S04]  /*14e30*/  LDL.LU R48, [R1+0x370] ;  /* 0x0003700001307983 */ /* 0x001ea80000300800 */
[----:B------:R-:W2:Y:S04]  /*14e40*/  LDL.LU R49, [R1+0x374] ;  /* 0x0003740001317983 */ /* 0x000ea80000300800 */
[----:B------:R-:W2:Y:S04]  /*14e50*/  LDL.LU R50, [R1+0x378] ;  /* 0x0003780001327983 */ /* 0x000ea80000300800 */
[----:B------:R-:W2:Y:S04]  /*14e60*/  LDL.LU R51, [R1+0x37c] ;  /* 0x00037c0001337983 */ /* 0x000ea80000300800 */
[----:B-1----:R-:W2:Y:S04]  /*14e70*/  LDL.LU R44, [R1+0x390] ;  /* 0x00039000012c7983 */ /* 0x002ea80000300800 */
[----:B------:R-:W2:Y:S04]  /*14e80*/  LDL.LU R45, [R1+0x394] ;  /* 0x00039400012d7983 */ /* 0x000ea80000300800 */
[----:B------:R-:W2:Y:S04]  /*14e90*/  LDL.LU R46, [R1+0x398] ;  /* 0x00039800012e7983 */ /* 0x000ea80000300800 */
[----:B------:R-:W2:Y:S04]  /*14ea0*/  LDL.LU R47, [R1+0x39c] ;  /* 0x00039c00012f7983 */ /* 0x000ea80000300800 */
[----:B------:R-:W3:Y:S04]  /*14eb0*/  LDL.LU R16, [R1+0x380] ;  /* 0x0003800001107983 */ /* 0x000ee80000300800 */
[----:B------:R-:W3:Y:S04]  /*14ec0*/  LDL.LU R17, [R1+0x384] ;  /* 0x0003840001117983 */ /* 0x000ee80000300800 */
[----:B------:R-:W3:Y:S04]  /*14ed0*/  LDL.LU R18, [R1+0x388] ;  /* 0x0003880001127983 */ /* 0x000ee80000300800 */
[----:B------:R-:W3:Y:S01]  /*14ee0*/  LDL.LU R19, [R1+0x38c] ;  /* 0x00038c0001137983 */ /* 0x000ee20000300800 */
[----:B------:R-:W-:Y:S01]  /*14ef0*/  IMAD R23, R0, 0x100, R60 ;  /* 0x0000010000177824 */ /* 0x000fe200078e023c */
[----:B------:R-:W-:-:S02]  /*14f00*/  F2FP.F16.E4M3.UNPACK_B R20, R20 ;  /* 0x00000014ff14723e */ /* 0x000fc400020006ff */
[----:B------:R-:W-:Y:S01]  /*14f10*/  F2FP.F16.E4M3.UNPACK_B R21, R21 ;  /* 0x00000015ff15723e */ /* 0x000fe200020006ff */
[----:B------:R-:W4:Y:S01]  /*14f20*/  LDL.LU R13, [R1+0xb80] ;  /* 0x000b8000010d7983 */ /* 0x000f220000300800 */
[----:B------:R-:W-:Y:S02]  /*14f30*/  F2FP.F16.E4M3.UNPACK_B R22, R22 ;  /* 0x00000016ff16723e */ /* 0x000fe400020006ff */
[----:B------:R-:W-:Y:S01]  /*14f40*/  F2FP.F16.E4M3.UNPACK_B R23, R23 ;  /* 0x00000017ff17723e */ /* 0x000fe200020006ff */
[----:B------:R-:W4:Y:S04]  /*14f50*/  LDL.LU R28, [R1+0xb7c] ;  /* 0x000b7c00011c7983 */ /* 0x000f280000300800 */
        /* <DEDUP_REMOVED lines=21> */
[----:B------:R-:W4:Y:S01]  /*150b0*/  LDL.LU R61, [R1+0xba4] ;  /* 0x000ba400013d7983 */ /* 0x000f220000300800 */
[C---:B--2---:R-:W-:Y:S08]  /*150c0*/  HMMA.16816.F32 R44, R20.reuse, R2, R44 ;  /* 0x00000002142c723c */ /* 0x044ff0000000182c */
[C---:B---3--:R-:W-:Y:S11]  /*150d0*/  HMMA.16816.F32 R16, R20.reuse, R14, R16 ;  /* 0x0000000e1410723c */ /* 0x048ff60000001810 */
[----:B------:R-:W-:Y:S04]  /*150e0*/  STL.64 [R1+0x390], R44 ;  /* 0x0003902c01007387 */ /* 0x000fe80000100a00 */
[----:B------:R0:W-:Y:S04]  /*150f0*/  STL.64 [R1+0x398], R46 ;  /* 0x0003982e01007387 */ /* 0x0001e80000100a00 */
[----:B0-----:R-:W2:Y:S04]  /*15100*/  LDL.LU.64 R46, [R1+0xe60] ;  /* 0x000e6000012e7983 */ /* 0x001ea80000300a00 */
[----:B------:R-:W2:Y:S04]  /*15110*/  LDL.LU.64 R44, [R1+0xe58] ;  /* 0x000e5800012c7983 */ /* 0x000ea80000300a00 */
[----:B------:R-:W3:Y:S04]  /*15120*/  LDL.LU R60, [R1+0xbb0] ;  /* 0x000bb000013c7983 */ /* 0x000ee80000300800 */
[----:B------:R-:W3:Y:S04]  /*15130*/  LDL.LU R0, [R1+0xbac] ;  /* 0x000bac0001007983 */ /* 0x000ee80000300800 */
[----:B------:R-:W-:Y:S04]  /*15140*/  STL.64 [R1+0x380], R16 ;  /* 0x0003801001007387 */ /* 0x000fe80000100a00 */
[----:B------:R0:W-:Y:S04]  /*15150*/  STL.64 [R1+0x388], R18 ;  /* 0x0003881201007387 */ /* 0x0001e80000100a00 */
[----:B0-----:R-:W2:Y:S01]  /*15160*/  LDL.LU.64 R18, [R1+0xe50] ;  /* 0x000e500001127983 */ /* 0x001ea20000300a00 */
[C---:B----4-:R-:W-:Y:S03]  /*15170*/  HMMA.16816.F32 R24, R20.reuse, R30, R24 ;  /* 0x0000001e1418723c */ /* 0x050fe60000001818 */
[----:B------:R-:W4:Y:S05]  /*15180*/  LDL.LU.64 R16, [R1+0xe48] ;  /* 0x000e480001107983 */ /* 0x000f2a0000300a00 */
[----:B--2---:R-:W-:-:S15]  /*15190*/  HMMA.16816.F32 R48, R20, R18, R48 ;  /* 0x000000121430723c */ /* 0x004fde0000001830 */
[----:B------:R-:W-:-:S04]  /*151a0*/  NOP ;  /* 0x0000000000007918 */ /* 0x000fc80000000000 */
[----:B------:R-:W-:Y:S04]  /*151b0*/  STL.64 [R1+0x370], R48 ;  /* 0x0003703001007387 */ /* 0x000fe80000100a00 */
[----:B------:R0:W-:Y:S04]  /*151c0*/  STL.64 [R1+0x378], R50 ;  /* 0x0003783201007387 */ /* 0x0001e80000100a00 */
[----:B0-----:R-:W2:Y:S04]  /*151d0*/  LDL.LU.64 R50, [R1+0xe40] ;  /* 0x000e400001327983 */ /* 0x001ea80000300a00 */
[----:B------:R-:W2:Y:S04]  /*151e0*/  LDL.LU.64 R48, [R1+0xe38] ;  /* 0x000e380001307983 */ /* 0x000ea80000300a00 */
[----:B------:R-:W-:Y:S04]  /*151f0*/  STL.64 [R1+0x360], R24 ;  /* 0x0003601801007387 */ /* 0x000fe80000100a00 */
[----:B------:R0:W-:Y:S04]  /*15200*/  STL.64 [R1+0x368], R26 ;  /* 0x0003681a01007387 */ /* 0x0001e80000100a00 */
[----:B0-----:R-:W2:Y:S04]  /*15210*/  LDL.LU.64 R26, [R1+0xe30] ;  /* 0x000e3000011a7983 */ /* 0x001ea80000300a00 */
[----:B------:R-:W3:Y:S01]  /*15220*/  LDL.LU.64 R24, [R1+0xe28] ;  /* 0x000e280001187983 */ /* 0x000ee20000300a00 */
[----:B----4-:R-:W-:Y:S01]  /*15230*/  HMMA.16816.F32 R44, R20, R16, R44 ;  /* 0x00000010142c723c */ /* 0x010fe2000000182c */
[----:B------:R-:W-:-:S07]  /*15240*/  IMAD R28, R28, 0x100, R13 ;  /* 0x000001001c1c7824 */ /* 0x000fce00078e020d */
[C---:B--2---:R-:W-:Y:S08]  /*15250*/  HMMA.16816.F32 R8, R20.reuse, R26, R8 ;  /* 0x0000001a1408723c */ /* 0x044ff00000001808 */
[----:B---3--:R-:W-:-:S15]  /*15260*/  HMMA.16816.F32 R56, R20, R24, R56 ;  /* 0x000000181438723c */ /* 0x008fde0000001838 */
[----:B------:R-:W-:-:S04]  /*15270*/  NOP ;  /* 0x0000000000007918 */ /* 0x000fc80000000000 */
[----:B------:R-:W-:Y:S04]  /*15280*/  STL.64 [R1+0x350], R56 ;  /* 0x0003503801007387 */ /* 0x000fe80000100a00 */
[----:B------:R0:W-:Y:S04]  /*15290*/  STL.64 [R1+0x358], R58 ;  /* 0x0003583a01007387 */ /* 0x0001e80000100a00 */
[----:B0-----:R-:W2:Y:S04]  /*152a0*/  LDL.LU.64 R58, [R1+0xe20] ;  /* 0x000e2000013a7983 */ /* 0x001ea80000300a00 */
[----:B------:R-:W2:Y:S04]  /*152b0*/  LDL.LU.64 R56, [R1+0xe18] ;  /* 0x000e180001387983 */ /* 0x000ea80000300a00 */
[----:B------:R-:W-:Y:S04]  /*152c0*/  STL.64 [R1+0x340], R8 ;  /* 0x0003400801007387 */ /* 0x000fe80000100a00 */
[----:B------:R0:W-:Y:S04]  /*152d0*/  STL.64 [R1+0x348], R10 ;  /* 0x0003480a01007387 */ /* 0x0001e80000100a00 */
[----:B0-----:R-:W3:Y:S04]  /*152e0*/  LDL.LU.64 R10, [R1+0xe10] ;  /* 0x000e1000010a7983 */ /* 0x001ee80000300a00 */
[----:B------:R-:W3:Y:S04]  /*152f0*/  LDL.LU.64 R8, [R1+0xe08] ;  /* 0x000e080001087983 */ /* 0x000ee80000300a00 */
[----:B------:R-:W-:Y:S04]  /*15300*/  STL.64 [R1+0x330], R44 ;  /* 0x0003302c01007387 */ /* 0x000fe80000100a00 */
[----:B------:R0:W-:Y:S04]  /*15310*/  STL.64 [R1+0x338], R46 ;  /* 0x0003382e01007387 */ /* 0x0001e80000100a00 */
[----:B0-----:R-:W4:Y:S04]  /*15320*/  LDL.LU.64 R46, [R1+0xe00] ;  /* 0x000e0000012e7983 */ /* 0x001f280000300a00 */
[----:B------:R-:W4:Y:S04]  /*15330*/  LDL.LU.64 R44, [R1+0xdf8] ;  /* 0x000df800012c7983 */ /* 0x000f280000300a00 */
[----:B------:R-:W2:Y:S01]  /*15340*/  LDL.LU R13, [R1+0xdf0] ;  /* 0x000df000010d7983 */ /* 0x000ea20000300800 */
[----:B------:R-:W-:-:S02]  /*15350*/  IMAD R29, R35, 0x100, R29 ;  /* 0x00000100231d7824 */ /* 0x000fc400078e021d */
[----:B------:R-:W-:Y:S02]  /*15360*/  IMAD R32, R32, 0x100, R34 ;  /* 0x0000010020207824 */ /* 0x000fe400078e0222 */
[----:B------:R-:W-:Y:S01]  /*15370*/  IMAD R33, R52, 0x100, R33 ;  /* 0x0000010034217824 */ /* 0x000fe200078e0221 */
[----:B--2---:R-:W-:Y:S01]  /*15380*/  HMMA.16816.F32 R20, R20, R12, R48 ;  /* 0x0000000c1414723c */ /* 0x004fe20000001830 */
[----:B------:R-:W2:Y:S04]  /*15390*/  LDL.LU.64 R50, [R1+0xde8] ;  /* 0x000de80001327983 */ /* 0x000ea80000300a00 */
[----:B------:R-:W2:-:S14]  /*153a0*/  LDL.LU.64 R48, [R1+0xde0] ;  /* 0x000de00001307983 */ /* 0x000e9c0000300a00 */
        /* <DEDUP_REMOVED lines=8> */
[C---:B------:R-:W-:Y:S03]  /*15430*/  HMMA.16816.F32 R4, R20.reuse, R18, R56 ;  /* 0x000000121404723c */ /* 0x040fe60000001838 */
[----:B------:R-:W-:Y:S04]  /*15440*/  STL.64 [R1+0x320], R32 ;  /* 0x0003202001007387 */ /* 0x000fe80000100a00 */
[----:B------:R3:W-:Y:S04]  /*15450*/  STL.64 [R1+0x328], R34 ;  /* 0x0003282201007387 */ /* 0x0007e80000100a00 */
[----:B------:R-:W-:Y:S04]  /*15460*/  STL.64 [R1+0x310], R36 ;  /* 0x0003102401007387 */ /* 0x000fe80000100a00 */
[----:B------:R-:W-:Y:S01]  /*15470*/  STL.64 [R1+0x318], R38 ;  /* 0x0003182601007387 */ /* 0x000fe20000100a00 */
[C---:B---3--:R-:W-:Y:S03]  /*15480*/  HMMA.16816.F32 R32, R20.reuse, R30, R8 ;  /* 0x0000001e1420723c */ /* 0x048fe60000001808 */
[----:B------:R-:W-:Y:S04]  /*15490*/  STL.64 [R1+0x300], R4 ;  /* 0x0003000401007387 */ /* 0x000fe80000100a00 */
[----:B------:R4:W-:Y:S01]  /*154a0*/  STL.64 [R1+0x308], R6 ;  /* 0x0003080601007387 */ /* 0x0009e20000100a00 */
[C---:B------:R-:W-:Y:S08]  /*154b0*/  HMMA.16816.F32 R8, R20.reuse, R24, R40 ;  /* 0x000000181408723c */ /* 0x040ff00000001828 */
[----:B----4-:R-:W-:Y:S03]  /*154c0*/  HMMA.16816.F32 R4, R20, R26, R44 ;  /* 0x0000001a1404723c */ /* 0x010fe6000000182c */
[----:B------:R-:W-:Y:S04]  /*154d0*/  STL.64 [R1+0x2f0], R32 ;  /* 0x0002f02001007387 */ /* 0x000fe80000100a00 */
[----:B------:R-:W-:Y:S04]  /*154e0*/  STL.64 [R1+0x2f8], R34 ;  /* 0x0002f82201007387 */ /* 0x000fe80000100a00 */
[----:B------:R-:W-:Y:S04]  /*154f0*/  STL.64 [R1+0xd90], R26 ;  /* 0x000d901a01007387 */ /* 0x000fe80000100a00 */
[----:B------:R-:W-:Y:S04]  /*15500*/  STL.64 [R1+0x2e0], R8 ;  /* 0x0002e00801007387 */ /* 0x000fe80000100a00 */
[----:B------:R-:W-:Y:S04]  /*15510*/  STL.64 [R1+0x2e8], R10 ;  /* 0x0002e80a01007387 */ /* 0x000fe80000100a00 */
[----:B------:R-:W-:Y:S04]  /*15520*/  STL.64 [R1+0xd88], R24 ;  /* 0x000d881801007387 */ /* 0x000fe80000100a00 */
[----:B------:R-:W-:Y:S04]  /*15530*/  STL.64 [R1+0x2d0], R4 ;  /* 0x0002d00401007387 */ /* 0x000fe80000100a00 */
[----:B------:R2:W-:Y:S01]  /*15540*/  STL.64 [R1+0x2d8], R6 ;  /* 0x0002d80601007387 */ /* 0x0005e20000100a00 */
[----:B------:R-:W-:-:S02]  /*15550*/  IMAD R28, R54, 0x100, R53 ;  /* 0x00000100361c7824 */ /* 0x000fc400078e0235 */
[----:B------:R-:W-:Y:S01]  /*15560*/  IMAD R29, R61, 0x100, R55 ;  /* 0x000001003d1d7824 */ /* 0x000fe200078e0237 */
[----:B------:R-:W-:Y:S04]  /*15570*/  STL.64 [R1+0xdb0], R18 ;  /* 0x000db01201007387 */ /* 0x000fe80000100a00 */
[----:B------:R-:W-:Y:S01]  /*15580*/  STL.64 [R1+0xda8], R16 ;  /* 0x000da81001007387 */ /* 0x000fe20000100a00 */
[----:B--2---:R-:W-:-:S15]  /*15590*/  HMMA.16816.F32 R4, R20, R16, R48 ;  /* 0x000000101404723c */ /* 0x004fde0000001830 */
[----:B------:R-:W-:-:S04]  /*155a0*/  NOP ;  /* 0x0000000000007918 */ /* 0x000fc80000000000 */
[----:B------:R-:W-:Y:S04]  /*155b0*/  STL.64 [R1+0x2c0], R4 ;  /* 0x0002c00401007387 */ /* 0x000fe80000100a00 */
[----:B------:R-:W-:Y:S04]  /*155c0*/  STL.64 [R1+0x2c8], R6 ;  /* 0x0002c80601007387 */ /* 0x000fe80000100a00 */
[----:B------:R-:W-:Y:S04]  /*155d0*/  STL.64 [R1+0xdd0], R30 ;  /* 0x000dd01e01007387 */ /* 0x000fe80000100a00 */
[----:B------:R-:W-:Y:S04]  /*155e0*/  STL.64 [R1+0xdc8], R28 ;  /* 0x000dc81c01007387 */ /* 0x000fe80000100a00 */
        /* <DEDUP_REMOVED lines=18> */
[----:B0-----:R-:W3:Y:S04]  /*15710*/  LDL.LU R48, [R1+0x260] ;  /* 0x0002600001307983 */ /* 0x001ee80000300800 */
[----:B------:R-:W3:Y:S04]  /*15720*/  LDL.LU R49, [R1+0x264] ;  /* 0x0002640001317983 */ /* 0x000ee80000300800 */
[----:B------:R-:W4:Y:S04]  /*15730*/  LDL.LU R50, [R1+0x268] ;  /* 0x0002680001327983 */ /* 0x000f280000300800 */
[----:B------:R-:W4:Y:S01]  /*15740*/  LDL.LU R51, [R1+0x26c] ;  /* 0x00026c0001337983 */ /* 0x000f220000300800 */
[----:B------:R-:W-:-:S03]  /*15750*/  IMAD R32, R0, 0x100, R60 ;  /* 0x0000010000207824 */ /* 0x000fc600078e023c */
[----:B----4-:R-:W-:Y:S04]  /*15760*/  STL.64 [R1+0xdc0], R50 ;  /* 0x000dc03201007387 */ /* 0x010fe80000100a00 */
[----:B---3--:R0:W-:Y:S04]  /*15770*/  STL.64 [R1+0xdb8], R48 ;  /* 0x000db83001007387 */ /* 0x0081e80000100a00 */
[----:B-1----:R-:W3:Y:S04]  /*15780*/  LDL.LU R56, [R1+0x270] ;  /* 0x0002700001387983 */ /* 0x002ee80000300800 */
[----:B------:R-:W3:Y:S04]  /*15790*/  LDL.LU R57, [R1+0x274] ;  /* 0x0002740001397983 */ /* 0x000ee80000300800 */
[----:B------:R-:W3:Y:S04]  /*157a0*/  LDL.LU R58, [R1+0x278] ;  /* 0x00027800013a7983 */ /* 0x000ee80000300800 */
[----:B------:R-:W3:Y:S04]  /*157b0*/  LDL.LU R59, [R1+0x27c] ;  /* 0x00027c00013b7983 */ /* 0x000ee80000300800 */
[----:B------:R-:W4:Y:S04]  /*157c0*/  LDL.LU R24, [R1+0x280] ;  /* 0x0002800001187983 */ /* 0x000f280000300800 */
[----:B------:R-:W4:Y:S04]  /*157d0*/  LDL.LU R25, [R1+0x284] ;  /* 0x0002840001197983 */ /* 0x000f280000300800 */
[----:B------:R-:W4:Y:S04]  /*157e0*/  LDL.LU R26, [R1+0x288] ;  /* 0x00028800011a7983 */ /* 0x000f280000300800 */
[----:B------:R-:W4:Y:S04]  /*157f0*/  LDL.LU R27, [R1+0x28c] ;  /* 0x00028c00011b7983 */ /* 0x000f280000300800 */
[----:B--2---:R-:W2:Y:S04]  /*15800*/  LDL.LU R36, [R1+0x290] ;  /* 0x0002900001247983 */ /* 0x004ea80000300800 */
[----:B------:R-:W2:Y:S04]  /*15810*/  LDL.LU R37, [R1+0x294] ;  /* 0x0002940001257983 */ /* 0x000ea80000300800 */
[----:B------:R-:W2:Y:S04]  /*15820*/  LDL.LU R38, [R1+0x298] ;  /* 0x0002980001267983 */ /* 0x000ea80000300800 */
[----:B------:R-:W2:Y:S04]  /*15830*/  LDL.LU R39, [R1+0x29c] ;  /* 0x00029c0001277983 */ /* 0x000ea80000300800 */
[----:B------:R-:W2:Y:S04]  /*15840*/  LDL.LU R28, [R1+0xd0] ;  /* 0x0000d000011c7983 */ /* 0x000ea80000300800 */
[----:B------:R-:W2:Y:S04]  /*15850*/  LDL.LU R29, [R1+0xd4] ;  /* 0x0000d400011d7983 */ /* 0x000ea80000300800 */
[----:B------:R-:W2:Y:S04]  /*15860*/  LDL.LU R30, [R1+0xd8] ;  /* 0x0000d800011e7983 */ /* 0x000ea80000300800 */
[----:B------:R-:W2:Y:S04]  /*15870*/  LDL.LU R31, [R1+0xdc] ;  /* 0x0000dc00011f7983 */ /* 0x000ea80000300800 */
[----:B------:R-:W3:Y:S04]  /*15880*/  LDL.LU R60, [R1+0xbb8] ;  /* 0x000bb800013c7983 */ /* 0x000ee80000300800 */
[----:B------:R-:W3:Y:S04]  /*15890*/  LDL.LU R33, [R1+0xbb4] ;  /* 0x000bb40001217983 */ /* 0x000ee80000300800 */
[----:B------:R-:W4:Y:S04]  /*158a0*/  LDL.LU R16, [R1+0x2a0] ;  /* 0x0002a00001107983 */ /* 0x000f280000300800 */
[----:B------:R-:W4:Y:S04]  /*158b0*/  LDL.LU R17, [R1+0x2a4] ;  /* 0x0002a40001117983 */ /* 0x000f280000300800 */
[----:B------:R-:W4:Y:S04]  /*158c0*/  LDL.LU R18, [R1+0x2a8] ;  /* 0x0002a80001127983 */ /* 0x000f280000300800 */
[----:B------:R-:W4:Y:S04]  /*158d0*/  LDL.LU R19, [R1+0x2ac] ;  /* 0x0002ac0001137983 */ /* 0x000f280000300800 */
[----:B0-----:R-:W4:Y:S04]  /*158e0*/  LDL.LU R48, [R1+0x2b0] ;  /* 0x0002b00001307983 */ /* 0x001f280000300800 */
        /* <DEDUP_REMOVED lines=27> */
[----:B--2---:R-:W-:Y:S01]  /*15aa0*/  HMMA.16816.F32 R20, R20, R12, R28 ;  /* 0x0000000c1414723c */ /* 0x004fe2000000181c */
[----:B---3--:R-:W-:-:S02]  /*15ab0*/  IMAD R33, R33, 0x100, R60 ;  /* 0x0000010021217824 */ /* 0x008fc400078e023c */
[----:B------:R-:W2:Y:S04]  /*15ac0*/  LDL.LU R60, [R1+0xdd8] ;  /* 0x000dd800013c7983 */ /* 0x000ea80000300800 */
[----:B------:R-:W3:Y:S04]  /*15ad0*/  LDL.LU.64 R30, [R1+0xdd0] ;  /* 0x000dd000011e7983 */ /* 0x000ee80000300a00 */
[----:B------:R-:W2:Y:S08]  /*15ae0*/  LDL.LU.64 R28, [R1+0xdc8] ;  /* 0x000dc800011c7983 */ /* 0x000eb00000300a00 */
[----:B------:R-:W-:Y:S04]  /*15af0*/  STL.64 [R1+0xd0], R20 ;  /* 0x0000d01401007387 */ /* 0x000fe80000100a00 */
[----:B------:R0:W-:Y:S02]  /*15b00*/  STL.64 [R1+0xd8], R22 ;  /* 0x0000d81601007387 */ /* 0x0001e40000100a00 */
[----:B0-----:R-:W-:-:S02]  /*15b10*/  F2FP.F16.E4M3.UNPACK_B R22, R32 ;  /* 0x00000020ff16723e */ /* 0x001fc400020006ff */
[----:B------:R-:W-:Y:S02]  /*15b20*/  F2FP.F16.E4M3.UNPACK_B R23, R33 ;  /* 0x00000021ff17723e */ /* 0x000fe400020006ff */
[----:B--2---:R-:W-:Y:S02]  /*15b30*/  F2FP.F16.E4M3.UNPACK_B R20, R28 ;  /* 0x0000001cff14723e */ /* 0x004fe400020006ff */
[----:B------:R-:W-:-:S07]  /*15b40*/  F2FP.F16.E4M3.UNPACK_B R21, R29 ;  /* 0x0000001dff15723e */ /* 0x000fce00020006ff */
[C---:B----4-:R-:W-:Y:S08]  /*15b50*/  HMMA.16816.F32 R48, R20.reuse, R2, R48 ;  /* 0x000000021430723c */ /* 0x050ff00000001830 */
[C---:B------:R-:W-:Y:S11]  /*15b60*/  HMMA.16816.F32 R16, R20.reuse, R14, R16 ;  /* 0x0000000e1410723c */ /* 0x040ff60000001810 */
[----:B------:R-:W-:Y:S04]  /*15b70*/  STL.64 [R1+0x2b0], R48 ;  /* 0x0002b03001007387 */ /* 0x000fe80000100a00 */
[----:B------:R0:W-:Y:S04]  /*15b80*/  STL.64 [R1+0x2b8], R50 ;  /* 0x0002b83201007387 */ /* 0x0001e80000100a00 */
[----:B0-----:R-:W2:Y:S04]  /*15b90*/  LDL.LU.64 R50, [R1+0xdc0] ;  /* 0x000dc00001327983 */ /* 0x001ea80000300a00 */
[----:B------:R-:W2:Y:S04]  /*15ba0*/  LDL.LU.64 R48, [R1+0xdb8] ;  /* 0x000db80001307983 */ /* 0x000ea80000300a00 */
[----:B------:R-:W-:Y:S04]  /*15bb0*/  STL.64 [R1+0x2a0], R16 ;  /* 0x0002a01001007387 */ /* 0x000fe80000100a00 */
[----:B------:R0:W-:Y:S04]  /*15bc0*/  STL.64 [R1+0x2a8], R18 ;  /* 0x0002a81201007387 */ /* 0x0001e80000100a00 */
[----:B0-----:R-:W4:Y:S01]  /*15bd0*/  LDL.LU.64 R18, [R1+0xdb0] ;  /* 0x000db00001127983 */ /* 0x001f220000300a00 */
[C---:B---3--:R-:W-:Y:S03]  /*15be0*/  HMMA.16816.F32 R24, R20.reuse, R30, R24 ;  /* 0x0000001e1418723c */ /* 0x048fe60000001818 */
[----:B------:R-:W3:Y:S05]  /*15bf0*/  LDL.LU.64 R16, [R1+0xda8] ;  /* 0x000da80001107983 */ /* 0x000eea0000300a00 */
[----:B----4-:R-:W-:-:S15]  /*15c00*/  HMMA.16816.F32 R36, R20, R18, R36 ;  /* 0x000000121424723c */ /* 0x010fde0000001824 */
[----:B------:R-:W-:-:S04]  /*15c10*/  NOP ;  /* 0x0000000000007918 */ /* 0x000fc80000000000 */
[----:B------:R-:W-:Y:S04]  /*15c20*/  STL.64 [R1+0x290], R36 ;  /* 0x0002902401007387 */ /* 0x000fe80000100a00 */
[----:B------:R0:W-:Y:S04]  /*15c30*/  STL.64 [R1+0x298], R38 ;  /* 0x0002982601007387 */ /* 0x0001e80000100a00 */
[----:B0-----:R-:W3:Y:S04]  /*15c40*/  LDL.LU.64 R38, [R1+0xda0] ;  /* 0x000da00001267983 */ /* 0x001ee80000300a00 */
[----:B------:R-:W3:Y:S04]  /*15c50*/  LDL.LU.64 R36, [R1+0xd98] ;  /* 0x000d980001247983 */ /* 0x000ee80000300a00 */
[----:B------:R-:W-:Y:S04]  /*15c60*/  STL.64 [R1+0x280], R24 ;  /* 0x0002801801007387 */ /* 0x000fe80000100a00 */
[----:B------:R0:W-:Y:S04]  /*15c70*/  STL.64 [R1+0x288], R26 ;  /* 0x0002881a01007387 */ /* 0x0001e80000100a00 */
[----:B0-----:R-:W2:Y:S04]  /*15c80*/  LDL.LU.64 R26, [R1+0xd90] ;  /* 0x000d9000011a7983 */ /* 0x001ea80000300a00 */
[----:B------:R-:W4:Y:S02]  /*15c90*/  LDL.LU.64 R24, [R1+0xd88] ;  /* 0x000d880001187983 */ /* 0x000f240000300a00 */
[----:B----4-:R-:W-:-:S15]  /*15ca0*/  HMMA.16816.F32 R56, R20, R24, R56 ;  /* 0x000000181438723c */ /* 0x010fde0000001838 */
[----:B------:R-:W-:-:S04]  /*15cb0*/  NOP ;  /* 0x0000000000007918 */ /* 0x000fc80000000000 */
[----:B------:R-:W-:Y:S04]  /*15cc0*/  STL.64 [R1+0x270], R56 ;  /* 0x0002703801007387 */ /* 0x000fe80000100a00 */
[----:B------:R0:W-:Y:S04]  /*15cd0*/  STL.64 [R1+0x278], R58 ;  /* 0x0002783a01007387 */ /* 0x0001e80000100a00 */
[----:B0-----:R-:W4:Y:S04]  /*15ce0*/  LDL.LU.64 R58, [R1+0xd80] ;  /* 0x000d8000013a7983 */ /* 0x001f280000300a00 */
[----:B------:R-:W4:Y:S01]  /*15cf0*/  LDL.LU.64 R56, [R1+0xd78] ;  /* 0x000d780001387983 */ /* 0x000f220000300a00 */
[----:B--2---:R-:W-:-:S15]  /*15d00*/  HMMA.16816.F32 R48, R20, R26, R48 ;  /* 0x0000001a1430723c */ /* 0x004fde0000001830 */
[----:B------:R-:W-:-:S04]  /*15d10*/  NOP ;  /* 0x0000000000007918 */ /* 0x000fc80000000000 */
[----:B------:R-:W-:Y:S04]  /*15d20*/  STL.64 [R1+0x260], R48 ;  /* 0x0002603001007387 */ /* 0x000fe80000100a00 */
[----:B------:R0:W-:Y:S04]  /*15d30*/  STL.64 [R1+0x268], R50 ;  /* 0x0002683201007387 */ /* 0x0001e80000100a00 */
[----:B0-----:R-:W2:Y:S04]  /*15d40*/  LDL.LU.64 R50, [R1+0xd70] ;  /* 0x000d700001327983 */ /* 0x001ea80000300a00 */
[----:B------:R-:W2:Y:S01]  /*15d50*/  LDL.LU.64 R48, [R1+0xd68] ;  /* 0x000d680001307983 */ /* 0x000ea20000300a00 */
[----:B---3--:R-:W-:Y:S01]  /*15d60*/  HMMA.16816.F32 R36, R20, R16, R36 ;  /* 0x000000101424723c */ /* 0x008fe20000001824 */
[----:B------:R-:W-:-:S02]  /*15d70*/  IMAD R28, R5, 0x100, R4 ;  /* 0x00000100051c7824 */ /* 0x000fc400078e0204 */
[----:B------:R-:W-:Y:S02]  /*15d80*/  IMAD R29, R7, 0x100, R6 ;  /* 0x00000100071d7824 */ /* 0x000fe400078e0206 */
[----:B------:R-:W-:Y:S02]  /*15d90*/  IMAD R32, R34, 0x100, R35 ;  /* 0x0000010022207824 */ /* 0x000fe400078e0223 */
[----:B------:R-:W-:-:S12]  /*15da0*/  IMAD R33, R0, 0x100, R61 ;  /* 0x0000010000217824 */ /* 0x000fd800078e023d */
[----:B------:R-:W-:Y:S04]  /*15db0*/  STL.64 [R1+0x250], R36 ;  /* 0x0002502401007387 */ /* 0x000fe80000100a00 */
[----:B------:R-:W-:Y:S01]  /*15dc0*/  STL.64 [R1+0x258], R38 ;  /* 0x0002582601007387 */ /* 0x000fe20000100a00 */
[----:B----4-:R-:W-:Y:S01]  /*15dd0*/  HMMA.16816.F32 R4, R20, R12, R56 ;  /* 0x0000000c1404723c */ /* 0x010fe20000001838 */
[----:B------:R-:W-:Y:S02]  /*15de0*/  F2FP.F16.E4M3.UNPACK_B R20, R28 ;  /* 0x0000001cff14723e */ /* 0x000fe400020006ff */
[----:B------:R-:W-:Y:S02]  /*15df0*/  F2FP.F16.E4M3.UNPACK_B R21, R29 ;  /* 0x0000001dff15723e */ /* 0x000fe400020006ff */
[----:B------:R-:W-:-:S02]  /*15e00*/  F2FP.F16.E4M3.UNPACK_B R22, R32 ;  /* 0x00000020ff16723e */ /* 0x000fc400020006ff */
[----:B------:R-:W-:-:S07]  /*15e10*/  F2FP.F16.E4M3.UNPACK_B R23, R33 ;  /* 0x00000021ff17723e */ /* 0x000fce00020006ff */
[C---:B------:R-:W-:Y:S05]  /*15e20*/  HMMA.16816.F32 R8, R20.reuse, R2, R8 ;  /* 0x000000021408723c */ /* 0x040fea0000001808 */
[----:B------:R-:W-:Y:S04]  /*15e30*/  STL.64 [R1+0xc0], R4 ;  /* 0x0000c00401007387 */ /* 0x000fe80000100a00 */
[----:B------:R0:W-:Y:S02]  /*15e40*/  STL.64 [R1+0xc8], R6 ;  /* 0x0000c80601007387 */ /* 0x0001e40000100a00 */
[C---:B0-----:R-:W-:Y:S02]  /*15e50*/  HMMA.16816.F32 R4, R20.reuse, R14, R40 ;  /* 0x0000000e1404723c */ /* 0x041fe40000001828 */
[----:B------:R-:W-:Y:S06]  /*15e60*/  STL.64 [R1+0xd50], R14 ;  /* 0x000d500e01007387 */ /* 0x000fec0000100a00 */
[----:B------:R-:W-:Y:S04]  /*15e70*/  STL.64 [R1+0x240], R8 ;  /* 0x0002400801007387 */ /* 0x000fe80000100a00 */
[----:B------:R-:W-:Y:S04]  /*15e80*/  STL.64 [R1+0x248], R10 ;  /* 0x0002480a01007387 */ /* 0x000fe80000100a00 */
[----:B------:R-:W-:Y:S04]  /*15e90*/  STL.64 [R1+0xd48], R12 ;  /* 0x000d480c01007387 */ /* 0x000fe80000100a00 */
[----:B------:R-:W-:Y:S04]  /*15ea0*/  STL.64 [R1+0x230], R4 ;  /* 0x0002300401007387 */ /* 0x000fe80000100a00 */
[----:B------:R0:W-:Y:S02]  /*15eb0*/  STL.64 [R1+0x238], R6 ;  /* 0x0002380601007387 */ /* 0x0001e40000100a00 */
[C---:B0-----:R-:W-:Y:S02]  /*15ec0*/  HMMA.16816.F32 R4, R20.reuse, R18, R44 ;  /* 0x000000121404723c */ /* 0x041fe4000000182c */
[----:B------:R-:W-:Y:S04]  /*15ed0*/  STL.64 [R1+0xd60], R18 ;  /* 0x000d601201007387 */ /* 0x000fe80000100a00 */
[----:B------:R-:W-:Y:S02]  /*15ee0*/  STL.64 [R1+0xd58], R16 ;  /* 0x000d581001007387 */ /* 0x000fe40000100a00 */
[C---:B--2---:R-:W-:Y:S11]  /*15ef0*/  HMMA.16816.F32 R8, R20.reuse, R30, R48 ;  /* 0x0000001e1408723c */ /* 0x044ff60000001830 */
[----:B------:R-:W-:Y:S04]  /*15f00*/  STL.64 [R1+0x220], R4 ;  /* 0x0002200401007387 */ /* 0x000fe80000100a00 */
[----:B------:R0:W-:Y:S04]  /*15f10*/  STL.64 [R1+0x228], R6 ;  /* 0x0002280601007387 */ /* 0x0001e80000100a00 */
[----:B------:R-:W2:Y:S01]  /*15f20*/  LDL.LU R44, [R1+0xa0] ;  /* 0x0000a000012c7983 */ /* 0x000ea20000300800 */
[----:B0-----:R-:W-:Y:S03]  /*15f30*/  HMMA.16816.F32 R4, R20, R24, R52 ;  /* 0x000000181404723c */ /* 0x001fe60000001834 */
[----:B------:R-:W-:Y:S04]  /*15f40*/  STL.64 [R1+0x210], R8 ;  /* 0x0002100801007387 */ /* 0x000fe80000100a00 */
[----:B------:R-:W-:-:S12]  /*15f50*/  STL.64 [R1+0x218], R10 ;  /* 0x0002180a01007387 */ /* 0x000fd80000100a00 */
[----:B------:R0:W-:Y:S04]  /*15f60*/  STL.64 [R1+0x200], R4 ;  /* 0x0002000401007387 */ /* 0x0001e80000100a00 */
[----:B------:R1:W-:Y:S04]  /*15f70*/  STL.64 [R1+0x208], R6 ;  /* 0x0002080601007387 */ /* 0x0003e80000100a00 */
[----:B------:R-:W2:Y:S04]  /*15f80*/  LDL.LU R45, [R1+0xa4] ;  /* 0x0000a400012d7983 */ /* 0x000ea80000300800 */
[----:B------:R-:W3:Y:S04]  /*15f90*/  LDL.LU R46, [R1+0xa8] ;  /* 0x0000a800012e7983 */ /* 0x000ee80000300800 */
[----:B------:R-:W3:Y:S04]  /*15fa0*/  LDL.LU R47, [R1+0xac] ;  /* 0x0000ac00012f7983 */ /* 0x000ee80000300800 */
[----:B---3--:R-:W-:Y:S04]  /*15fb0*/  STL.64 [R1+0xcf8], R46 ;  /* 0x000cf82e01007387 */ /* 0x008fe80000100a00 */
[----:B--2---:R-:W-:Y:S04]  /*15fc0*/  STL.64 [R1+0xcf0], R44 ;  /* 0x000cf02c01007387 */ /* 0x004fe80000100a00 */
[----:B0-----:R-:W2:Y:S04]  /*15fd0*/  LDL.LU R4, [R1+0x170] ;  /* 0x0001700001047983 */ /* 0x001ea80000300800 */
[----:B------:R-:W2:Y:S04]  /*15fe0*/  LDL.LU R5, [R1+0x174] ;  /* 0x0001740001057983 */ /* 0x000ea80000300800 */
[----:B-1----:R-:W3:Y:S04]  /*15ff0*/  LDL.LU R6, [R1+0x178] ;  /* 0x0001780001067983 */ /* 0x002ee80000300800 */
        /* <DEDUP_REMOVED lines=14> */
[----:B--2---:R-:W-:Y:S04]  /*160e0*/  STL.64 [R1+0xd20], R56 ;  /* 0x000d203801007387 */ /* 0x004fe80000100a00 */
[----:B0-----:R-:W2:Y:S04]  /*160f0*/  LDL.LU R4, [R1+0x1b0] ;  /* 0x0001b00001047983 */ /* 0x001ea80000300800 */
[----:B------:R-:W2:Y:S04]  /*16100*/  LDL.LU R5, [R1+0x1b4] ;  /* 0x0001b40001057983 */ /* 0x000ea80000300800 */
[----:B------:R-:W3:Y:S04]  /*16110*/  LDL.LU R6, [R1+0x1b8] ;  /* 0x0001b80001067983 */ /* 0x000ee80000300800 */
[----:B------:R-:W3:Y:S04]  /*16120*/  LDL.LU R7, [R1+0x1bc] ;  /* 0x0001bc0001077983 */ /* 0x000ee80000300800 */
[----:B---3--:R-:W-:Y:S04]  /*16130*/  STL.64 [R1+0xd38], R6 ;  /* 0x000d380601007387 */ /* 0x008fe80000100a00 */
[----:B--2---:R0:W-:Y:S04]  /*16140*/  STL.64 [R1+0xd30], R4 ;  /* 0x000d300401007387 */ /* 0x0041e80000100a00 */
[----:B-1----:R-:W2:Y:S04]  /*16150*/  LDL.LU R36, [R1+0x1c0] ;  /* 0x0001c00001247983 */ /* 0x002ea80000300800 */
[----:B------:R-:W2:Y:S04]  /*16160*/  LDL.LU R37, [R1+0x1c4] ;  /* 0x0001c40001257983 */ /* 0x000ea80000300800 */
[----:B------:R-:W2:Y:S04]  /*16170*/  LDL.LU R38, [R1+0x1c8] ;  /* 0x0001c80001267983 */ /* 0x000ea80000300800 */
[----:B------:R-:W2:Y:S04]  /*16180*/  LDL.LU R39, [R1+0x1cc] ;  /* 0x0001cc0001277983 */ /* 0x000ea80000300800 */
[----:B------:R-:W3:Y:S04]  /*16190*/  LDL.LU R12, [R1+0x1e0] ;  /* 0x0001e000010c7983 */ /* 0x000ee80000300800 */
[----:B------:R-:W3:Y:S04]  /*161a0*/  LDL.LU R13, [R1+0x1e4] ;  /* 0x0001e400010d7983 */ /* 0x000ee80000300800 */
[----:B------:R-:W3:Y:S04]  /*161b0*/  LDL.LU R14, [R1+0x1e8] ;  /* 0x0001e800010e7983 */ /* 0x000ee80000300800 */
[----:B------:R-:W3:Y:S04]  /*161c0*/  LDL.LU R15, [R1+0x1ec] ;  /* 0x0001ec00010f7983 */ /* 0x000ee80000300800 */
[----:B------:R-:W4:Y:S04]  /*161d0*/  LDL.LU R16, [R1+0x1f0] ;  /* 0x0001f00001107983 */ /* 0x000f280000300800 */
[----:B------:R-:W4:Y:S04]  /*161e0*/  LDL.LU R17, [R1+0x1f4] ;  /* 0x0001f40001117983 */ /* 0x000f280000300800 */
[----:B------:R-:W4:Y:S04]  /*161f0*/  LDL.LU R18, [R1+0x1f8] ;  /* 0x0001f80001127983 */ /* 0x000f280000300800 */
        /* <DEDUP_REMOVED lines=9> */
[----:B0-----:R-:W2:Y:S04]  /*16290*/  LDL.LU R4, [R1+0xb0] ;  /* 0x0000b00001047983 */ /* 0x001ea80000300800 */
        /* <DEDUP_REMOVED lines=26> */
[----:B------:R-:W2:Y:S01]  /*16440*/  LDL.LU R55, [R1+0x15c] ;  /* 0x00015c0001377983 */ /* 0x000ea20000300800 */
[----:B----4-:R-:W-:-:S15]  /*16450*/  HMMA.16816.F32 R16, R20, R26, R16 ;  /* 0x0000001a1410723c */ /* 0x010fde0000001810 */
[----:B------:R-:W-:-:S04]  /*16460*/  NOP ;  /* 0x0000000000007918 */ /* 0x000fc80000000000 */
[----:B------:R-:W-:Y:S04]  /*16470*/  STL.64 [R1+0x1f0], R16 ;  /* 0x0001f01001007387 */ /* 0x000fe80000100a00 */
[----:B------:R0:W-:Y:S04]  /*16480*/  STL.64 [R1+0x1f8], R18 ;  /* 0x0001f81201007387 */ /* 0x0001e80000100a00 */
[----:B0-----:R-:W4:Y:S04]  /*16490*/  LDL.LU.64 R18, [R1+0xd60] ;  /* 0x000d600001127983 */ /* 0x001f280000300a00 */
[----:B------:R-:W3:Y:S02]  /*164a0*/  LDL.LU.64 R16, [R1+0xd58] ;  /* 0x000d580001107983 */ /* 0x000ee40000300a00 */
[----:B---3--:R-:W-:-:S15]  /*164b0*/  HMMA.16816.F32 R12, R20, R16, R12 ;  /* 0x00000010140c723c */ /* 0x008fde000000180c */
[----:B------:R-:W-:-:S04]  /*164c0*/  NOP ;  /* 0x0000000000007918 */ /* 0x000fc80000000000 */
[----:B------:R-:W-:Y:S04]  /*164d0*/  STL.64 [R1+0x1e0], R12 ;  /* 0x0001e00c01007387 */ /* 0x000fe80000100a00 */
[----:B------:R0:W-:Y:S04]  /*164e0*/  STL.64 [R1+0x1e8], R14 ;  /* 0x0001e80e01007387 */ /* 0x0001e80000100a00 */
[----:B0-----:R-:W3:Y:S04]  /*164f0*/  LDL.LU.64 R14, [R1+0xd50] ;  /* 0x000d5000010e7983 */ /* 0x001ee80000300a00 */
[----:B------:R-:W3:Y:S01]  /*16500*/  LDL.LU.64 R12, [R1+0xd48] ;  /* 0x000d4800010c7983 */ /* 0x000ee20000300a00 */
[----:B--2---:R-:W-:-:S02]  /*16510*/  IMAD R28, R28, 0x100, R61 ;  /* 0x000001001c1c7824 */ /* 0x004fc400078e023d */
[----:B------:R-:W-:Y:S01]  /*16520*/  IMAD R29, R29, 0x100, R0 ;  /* 0x000001001d1d7824 */ /* 0x000fe200078e0200 */
[----:B------:R-:W2:Y:S04]  /*16530*/  LDL.LU R61, [R1+0xd44] ;  /* 0x000d4400013d7983 */ /* 0x000ea80000300800 */
[----:B------:R-:W2:Y:S01]  /*16540*/  LDL.LU R0, [R1+0xd40] ;  /* 0x000d400001007983 */ /* 0x000ea20000300800 */
[----:B------:R-:W-:Y:S02]  /*16550*/  IMAD R32, R32, 0x100, R33 ;  /* 0x0000010020207824 */ /* 0x000fe400078e0221 */
[----:B------:R-:W-:Y:S01]  /*16560*/  IMAD R33, R8, 0x100, R35 ;  /* 0x0000010008217824 */ /* 0x000fe200078e0223 */
[----:B---3--:R-:W-:Y:S01]  /*16570*/  HMMA.16816.F32 R20, R20, R12, R4 ;  /* 0x0000000c1414723c */ /* 0x008fe20000001804 */
[----:B------:R-:W4:Y:S04]  /*16580*/  LDL.LU.64 R6, [R1+0xd38] ;  /* 0x000d380001067983 */ /* 0x000f280000300a00 */
[----:B------:R-:W4:-:S14]  /*16590*/  LDL.LU.64 R4, [R1+0xd30] ;  /* 0x000d300001047983 */ /* 0x000f1c0000300a00 */
[----:B------:R0:W-:Y:S04]  /*165a0*/  STL.64 [R1+0xb0], R20 ;  /* 0x0000b01401007387 */ /* 0x0001e80000100a00 */
[----:B------:R1:W-:Y:S01]  /*165b0*/  STL.64 [R1+0xb8], R22 ;  /* 0x0000b81601007387 */ /* 0x0003e20000100a00 */
[----:B0-----:R-:W-:Y:S02]  /*165c0*/  F2FP.F16.E4M3.UNPACK_B R20, R28 ;  /* 0x0000001cff14723e */ /* 0x001fe400020006ff */
[----:B------:R-:W-:Y:S02]  /*165d0*/  F2FP.F16.E4M3.UNPACK_B R21, R29 ;  /* 0x0000001dff15723e */ /* 0x000fe400020006ff */
[----:B-1----:R-:W-:Y:S02]  /*165e0*/  F2FP.F16.E4M3.UNPACK_B R22, R32 ;  /* 0x00000020ff16723e */ /* 0x002fe400020006ff */
[----:B------:R-:W-:-:S07]  /*165f0*/  F2FP.F16.E4M3.UNPACK_B R23, R33 ;  /* 0x00000021ff17723e */ /* 0x000fce00020006ff */
[C---:B------:R-:W-:Y:S08]  /*16600*/  HMMA.16816.F32 R56, R20.reuse, R2, R56 ;  /* 0x000000021438723c */ /* 0x040ff00000001838 */
[C---:B------:R-:W-:Y:S11]  /*16610*/  HMMA.16816.F32 R36, R20.reuse, R14, R36 ;  /* 0x0000000e1424723c */ /* 0x040ff60000001824 */
[----:B------:R-:W-:Y:S04]  /*16620*/  STL.64 [R1+0x1d0], R56 ;  /* 0x0001d03801007387 */ /* 0x000fe80000100a00 */
[----:B------:R0:W-:Y:S01]  /*16630*/  STL.64 [R1+0x1d8], R58 ;  /* 0x0001d83a01007387 */ /* 0x0001e20000100a00 */
[C---:B------:R-:W-:Y:S03]  /*16640*/  HMMA.16816.F32 R44, R20.reuse, R30, R44 ;  /* 0x0000001e142c723c */ /* 0x040fe6000000182c */
[----:B0-----:R-:W3:Y:S04]  /*16650*/  LDL.LU.64 R58, [R1+0xd28] ;  /* 0x000d2800013a7983 */ /* 0x001ee80000300a00 */
[----:B------:R-:W3:Y:S04]  /*16660*/  LDL.LU.64 R56, [R1+0xd20] ;  /* 0x000d200001387983 */ /* 0x000ee80000300a00 */
[----:B------:R-:W-:Y:S04]  /*16670*/  STL.64 [R1+0x1c0], R36 ;  /* 0x0001c02401007387 */ /* 0x000fe80000100a00 */
[----:B------:R0:W-:Y:S04]  /*16680*/  STL.64 [R1+0x1c8], R38 ;  /* 0x0001c82601007387 */ /* 0x0001e80000100a00 */
[----:B0-----:R-:W2:Y:S04]  /*16690*/  LDL.LU.64 R38, [R1+0xd18] ;  /* 0x000d180001267983 */ /* 0x001ea80000300a00 */
[----:B------:R-:W2:Y:S01]  /*166a0*/  LDL.LU.64 R36, [R1+0xd10] ;  /* 0x000d100001247983 */ /* 0x000ea20000300a00 */
[----:B----4-:R-:W-:-:S15]  /*166b0*/  HMMA.16816.F32 R4, R20, R18, R4 ;  /* 0x000000121404723c */ /* 0x010fde0000001804 */
[----:B------:R-:W-:-:S04]  /*166c0*/  NOP ;  /* 0x0000000000007918 */ /* 0x000fc80000000000 */
[----:B------:R-:W-:Y:S04]  /*166d0*/  STL.64 [R1+0x1b0], R4 ;  /* 0x0001b00401007387 */ /* 0x000fe80000100a00 */
[----:B------:R0:W-:Y:S04]  /*166e0*/  STL.64 [R1+0x1b8], R6 ;  /* 0x0001b80601007387 */ /* 0x0001e80000100a00 */
[----:B0-----:R-:W4:Y:S04]  /*166f0*/  LDL.LU.64 R6, [R1+0xd08] ;  /* 0x000d080001067983 */ /* 0x001f280000300a00 */
[----:B------:R-:W4:Y:S04]  /*16700*/  LDL.LU.64 R4, [R1+0xd00] ;  /* 0x000d000001047983 */ /* 0x000f280000300a00 */
[----:B------:R-:W-:Y:S04]  /*16710*/  STL.64 [R1+0x1a0], R44 ;  /* 0x0001a02c01007387 */ /* 0x000fe80000100a00 */
[----:B------:R0:W-:Y:S04]  /*16720*/  STL.64 [R1+0x1a8], R46 ;  /* 0x0001a82e01007387 */ /* 0x0001e80000100a00 */
[----:B0-----:R-:W4:Y:S04]  /*16730*/  LDL.LU.64 R46, [R1+0xcf8] ;  /* 0x000cf800012e7983 */ /* 0x001f280000300a00 */
[----:B------:R-:W4:Y:S01]  /*16740*/  LDL.LU.64 R44, [R1+0xcf0] ;  /* 0x000cf000012c7983 */ /* 0x000f220000300a00 */
[C---:B---3--:R-:W-:Y:S08]  /*16750*/  HMMA.16816.F32 R56, R20.reuse, R24, R56 ;  /* 0x000000181438723c */ /* 0x048ff00000001838 */
[----:B--2---:R-:W-:Y:S11]  /*16760*/  HMMA.16816.F32 R36, R20, R26, R36 ;  /* 0x0000001a1424723c */ /* 0x004ff60000001824 */
[----:B------:R0:W-:Y:S04]  /*16770*/  STL.64 [R1+0x190], R56 ;  /* 0x0001903801007387 */ /* 0x0001e80000100a00 */
[----:B------:R-:W-:Y:S04]  /*16780*/  STL.64 [R1+0x198], R58 ;  /* 0x0001983a01007387 */ /* 0x000fe80000100a00 */
[----:B0-----:R0:W5:Y:S04]  /*16790*/  LDL.LU.64 R56, [R1+0xce8] ;  /* 0x000ce80001387983 */ /* 0x0011680000300a00 */
[----:B------:R-:W-:Y:S04]  /*167a0*/  STL.64 [R1+0xcd0], R26 ;  /* 0x000cd01a01007387 */ /* 0x000fe80000100a00 */
[----:B------:R-:W-:Y:S04]  /*167b0*/  STL.64 [R1+0xcc8], R24 ;  /* 0x000cc81801007387 */ /* 0x000fe80000100a00 */
[----:B------:R-:W-:Y:S04]  /*167c0*/  STL.64 [R1+0x180], R36 ;  /* 0x0001802401007387 */ /* 0x000fe80000100a00 */
[----:B------:R-:W-:Y:S01]  /*167d0*/  STL.64 [R1+0x188], R38 ;  /* 0x0001882601007387 */ /* 0x000fe20000100a00 */
[----:B------:R-:W-:-:S02]  /*167e0*/  IMAD R28, R10, 0x100, R9 ;  /* 0x000001000a1c7824 */ /* 0x000fc400078e0209 */
[----:B------:R-:W-:Y:S02]  /*167f0*/  IMAD R29, R34, 0x100, R11 ;  /* 0x00000100221d7824 */ /* 0x000fe400078e020b */
[----:B------:R-:W-:Y:S02]  /*16800*/  IMAD R32, R41, 0x100, R40 ;  /* 0x0000010029207824 */ /* 0x000fe400078e0228 */
[----:B------:R-:W-:Y:S01]  /*16810*/  IMAD R33, R43, 0x100, R42 ;  /* 0x000001002b217824 */ /* 0x000fe200078e022a */
[----:B----4-:R-:W-:-:S15]  /*16820*/  HMMA.16816.F32 R4, R20, R16, R4 ;  /* 0x000000101404723c */ /* 0x010fde0000001804 */
[----:B------:R-:W-:-:S04]  /*16830*/  NOP ;  /* 0x0000000000007918 */ /* 0x000fc80000000000 */
[----:B------:R-:W-:Y:S04]  /*16840*/  STL.64 [R1+0x170], R4 ;  /* 0x0001700401007387 */ /* 0x000fe80000100a00 */
[----:B------:R1:W-:Y:S02]  /*16850*/  STL.64 [R1+0x178], R6 ;  /* 0x0001780601007387 */ /* 0x0003e40000100a00 */
[----:B-1----:R-:W-:Y:S01]  /*16860*/  HMMA.16816.F32 R4, R20, R12, R44 ;  /* 0x0000000c1404723c */ /* 0x002fe2000000182c */
[----:B------:R-:W-:Y:S02]  /*16870*/  F2FP.F16.E4M3.UNPACK_B R20, R28 ;  /* 0x0000001cff14723e */ /* 0x000fe400020006ff */
[----:B------:R-:W-:Y:S02]  /*16880*/  F2FP.F16.E4M3.UNPACK_B R21, R29 ;  /* 0x0000001dff15723e */ /* 0x000fe400020006ff */
[----:B------:R-:W-:-:S02]  /*16890*/  F2FP.F16.E4M3.UNPACK_B R22, R32 ;  /* 0x00000020ff16723e */ /* 0x000fc400020006ff */
[----:B------:R-:W-:-:S07]  /*168a0*/  F2FP.F16.E4M3.UNPACK_B R23, R33 ;  /* 0x00000021ff17723e */ /* 0x000fce00020006ff */
[C---:B------:R-:W-:Y:S05]  /*168b0*/  HMMA.16816.F32 R8, R20.reuse, R2, R48 ;  /* 0x000000021408723c */ /* 0x040fea0000001830 */
[----:B------:R-:W-:Y:S04]  /*168c0*/  STL.64 [R1+0xa0], R4 ;  /* 0x0000a00401007387 */ /* 0x000fe80000100a00 */
[----:B------:R1:W-:Y:S02]  /*168d0*/  STL.64 [R1+0xa8], R6 ;  /* 0x0000a80601007387 */ /* 0x0003e40000100a00 */
[----:B-1----:R-:W-:Y:S02]  /*168e0*/  HMMA.16816.F32 R4, R20, R14, R52 ;  /* 0x0000000e1404723c */ /* 0x002fe40000001834 */
[----:B------:R-:W-:Y:S06]  /*168f0*/  STL.64 [R1+0xcc0], R14 ;  /* 0x000cc00e01007387 */ /* 0x000fec0000100a00 */
[----:B------:R-:W-:Y:S04]  /*16900*/  STL.64 [R1+0x160], R8 ;  /* 0x0001600801007387 */ /* 0x000fe80000100a00 */
[----:B------:R-:W-:Y:S04]  /*16910*/  STL.64 [R1+0x168], R10 ;  /* 0x0001680a01007387 */ /* 0x000fe80000100a00 */
[----:B------:R1:W-:Y:S04]  /*16920*/  STL.64 [R1+0xcb8], R12 ;  /* 0x000cb80c01007387 */ /* 0x0003e80000100a00 */
        /* <DEDUP_REMOVED lines=20> */
[----:B------:R-:W3:Y:S04]  /*16a70*/  LDL.LU R4, [R1+0x110] ;  /* 0x0001100001047983 */ /* 0x000ee80000300800 */
[----:B------:R-:W3:Y:S04]  /*16a80*/  LDL.LU R5, [R1+0x114] ;  /* 0x0001140001057983 */ /* 0x000ee80000300800 */
[----:B------:R-:W3:Y:S04]  /*16a90*/  LDL.LU R6, [R1+0x118] ;  /* 0x0001180001067983 */ /* 0x000ee80000300800 */
[----:B------:R-:W3:Y:S04]  /*16aa0*/  LDL.LU R7, [R1+0x11c] ;  /* 0x00011c0001077983 */ /* 0x000ee80000300800 */
[----:B------:R-:W3:Y:S04]  /*16ab0*/  LDL.LU R8, [R1+0x90] ;  /* 0x0000900001087983 */ /* 0x000ee80000300800 */
[----:B------:R-:W3:Y:S04]  /*16ac0*/  LDL.LU R9, [R1+0x94] ;  /* 0x0000940001097983 */ /* 0x000ee80000300800 */
[----:B------:R-:W3:Y:S01]  /*16ad0*/  LDL.LU R10, [R1+0x98] ;  /* 0x00009800010a7983 */ /* 0x000ee20000300800 */
        /* <DEDUP_REMOVED lines=20> */
[----:B------:R-:W3:Y:S04]  /*16c20*/  LDL.LU R52, [R1] ;  /* 0x0000000001347983 */ /* 0x000ee80000300800 */
[----:B------:R-:W3:Y:S01]  /*16c30*/  LDL.LU R53, [R1+0x4] ;  /* 0x0000040001357983 */ /* 0x000ee20000300800 */
[C---:B----4-:R-:W-:Y:S08]  /*16c40*/  HMMA.16816.F32 R24, R20.reuse, R30, R24 ;  /* 0x0000001e1418723c */ /* 0x050ff00000001818 */
[----:B--2---:R-:W-:-:S15]  /*16c50*/  HMMA.16816.F32 R36, R20, R18, R36 ;  /* 0x000000121424723c */ /* 0x004fde0000001824 */
[----:B------:R-:W-:-:S04]  /*16c60*/  NOP ;  /* 0x0000000000007918 */ /* 0x000fc80000000000 */
[----:B------:R-:W-:Y:S04]  /*16c70*/  STL.64 [R1+0x140], R36 ;  /* 0x0001402401007387 */ /* 0x000fe80000100a00 */
[----:B------:R1:W-:Y:S04]  /*16c80*/  STL.64 [R1+0x148], R38 ;  /* 0x0001482601007387 */ /* 0x0003e80000100a00 */
[----:B-1----:R-:W2:Y:S04]  /*16c90*/  LDL.LU.64 R38, [R1+0xce0] ;  /* 0x000ce00001267983 */ /* 0x002ea80000300a00 */
[----:B------:R-:W2:Y:S04]  /*16ca0*/  LDL.LU.64 R36, [R1+0xcd8] ;  /* 0x000cd80001247983 */ /* 0x000ea80000300a00 */
[----:B------:R-:W-:Y:S04]  /*16cb0*/  STL.64 [R1+0x130], R24 ;  /* 0x0001301801007387 */ /* 0x000fe80000100a00 */
[----:B------:R1:W-:Y:S04]  /*16cc0*/  STL.64 [R1+0x138], R26 ;  /* 0x0001381a01007387 */ /* 0x0003e80000100a00 */
[----:B-1----:R-:W4:Y:S04]  /*16cd0*/  LDL.LU.64 R26, [R1+0xcd0] ;  /* 0x000cd000011a7983 */ /* 0x002f280000300a00 */
[----:B------:R-:W4:Y:S01]  /*16ce0*/  LDL.LU.64 R24, [R1+0xcc8] ;  /* 0x000cc80001187983 */ /* 0x000f220000300a00 */
[----:B------:R-:W-:-:S02]  /*16cf0*/  IMAD.MOV.U32 R54, RZ, RZ, R61 ;  /* 0x000000ffff367224 */ /* 0x000fc400078e003d */
[----:B------:R-:W-:Y:S02]  /*16d00*/  IMAD.MOV.U32 R55, RZ, RZ, R60 ;  /* 0x000000ffff377224 */ /* 0x000fe400078e003c */
[----:B---3--:R-:W-:Y:S02]  /*16d10*/  IMAD R28, R28, 0x100, R58 ;  /* 0x000001001c1c7824 */ /* 0x008fe400078e023a */
[----:B------:R-:W-:Y:S02]  /*16d20*/  IMAD R29, R29, 0x100, R59 ;  /* 0x000001001d1d7824 */ /* 0x000fe400078e023b */
[----:B------:R-:W-:Y:S01]  /*16d30*/  IMAD R32, R32, 0x100, R0 ;  /* 0x0000010020207824 */ /* 0x000fe200078e0200 */
[C---:B--2---:R-:W-:Y:S08]  /*16d40*/  HMMA.16816.F32 R36, R20.reuse, R16, R36 ;  /* 0x000000101424723c */ /* 0x044ff00000001824 */
[C---:B----4-:R-:W-:Y:S08]  /*16d50*/  HMMA.16816.F32 R4, R20.reuse, R26, R4 ;  /* 0x0000001a1404723c */ /* 0x050ff00000001804 */
[----:B------:R-:W-:-:S15]  /*16d60*/  HMMA.16816.F32 R12, R20, R24, R12 ;  /* 0x00000018140c723c */ /* 0x000fde000000180c */
[----:B------:R-:W-:-:S04]  /*16d70*/  NOP ;  /* 0x0000000000007918 */ /* 0x000fc80000000000 */
[----:B------:R-:W-:Y:S04]  /*16d80*/  STL.64 [R1+0x120], R12 ;  /* 0x0001200c01007387 */ /* 0x000fe80000100a00 */
[----:B------:R1:W-:Y:S04]  /*16d90*/  STL.64 [R1+0x128], R14 ;  /* 0x0001280e01007387 */ /* 0x0003e80000100a00 */
[----:B-1----:R-:W2:Y:S04]  /*16da0*/  LDL.LU.64 R14, [R1+0xcc0] ;  /* 0x000cc000010e7983 */ /* 0x002ea80000300a00 */
[----:B------:R-:W3:Y:S04]  /*16db0*/  LDL.LU.64 R12, [R1+0xcb8] ;  /* 0x000cb800010c7983 */ /* 0x000ee80000300a00 */
[----:B------:R-:W-:Y:S04]  /*16dc0*/  STL.64 [R1+0x110], R4 ;  /* 0x0001100401007387 */ /* 0x000fe80000100a00 */
[----:B------:R1:W-:Y:S04]  /*16dd0*/  STL.64 [R1+0x118], R6 ;  /* 0x0001180601007387 */ /* 0x0003e80000100a00 */
[----:B-1----:R0:W5:Y:S04]  /*16de0*/  LDL.LU.64 R6, [R1+0xcb0] ;  /* 0x000cb00001067983 */ /* 0x0021680000300a00 */
[----:B------:R0:W5:Y:S04]  /*16df0*/  LDL.LU.64 R4, [R1+0xca8] ;  /* 0x000ca80001047983 */ /* 0x0001680000300a00 */
[----:B------:R1:W-:Y:S04]  /*16e00*/  STL.64 [R1+0x100], R36 ;  /* 0x0001002401007387 */ /* 0x0003e80000100a00 */
[----:B------:R4:W-:Y:S04]  /*16e10*/  STL.64 [R1+0x108], R38 ;  /* 0x0001082601007387 */ /* 0x0009e80000100a00 */
[----:B-1----:R-:W2:Y:S04]  /*16e20*/  LDL.LU R36, [R1+0xa18] ;  /* 0x000a180001247983 */ /* 0x002ea80000300800 */
[----:B------:R-:W2:Y:S04]  /*16e30*/  LDL.LU R37, [R1+0xa10] ;  /* 0x000a100001257983 */ /* 0x000ea80000300800 */
[----:B----4-:R-:W4:Y:S04]  /*16e40*/  LDL.LU R38, [R1+0x53c] ;  /* 0x00053c0001267983 */ /* 0x010f280000300800 */
[----:B------:R-:W2:Y:S04]  /*16e50*/  LDL.LU R39, [R1+0xa08] ;  /* 0x000a080001277983 */ /* 0x000ea80000300800 */
[----:B------:R-:W2:Y:S04]  /*16e60*/  LDL.LU R35, [R1+0x534] ;  /* 0x0005340001237983 */ /* 0x000ea80000300800 */
[----:B------:R-:W2:Y:S04]  /*16e70*/  LDL.LU R34, [R1+0xa00] ;  /* 0x000a000001227983 */ /* 0x000ea80000300800 */
[----:B------:R-:W2:Y:S04]  /*16e80*/  LDL.LU R61, [R1+0x52c] ;  /* 0x00052c00013d7983 */ /* 0x000ea80000300800 */
[----:B------:R-:W2:Y:S04]  /*16e90*/  LDL.LU R60, [R1+0x9f8] ;  /* 0x0009f800013c7983 */ /* 0x000ea80000300800 */
[----:B------:R0:W5:Y:S04]  /*16ea0*/  LDL.LU R58, [R1+0xca4] ;  /* 0x000ca400013a7983 */ /* 0x0001680000300800 */
[----:B------:R0:W5:Y:S04]  /*16eb0*/  LDL.LU R59, [R1+0xca0] ;  /* 0x000ca000013b7983 */ /* 0x0001680000300800 */
[----:B------:R-:W2:Y:S01]  /*16ec0*/  LDL.LU R0, [R1+0xc9c] ;  /* 0x000c9c0001007983 */ /* 0x000ea20000300800 */
[----:B---3--:R-:W-:Y:S01]  /*16ed0*/  HMMA.16816.F32 R20, R20, R12, R8 ;  /* 0x0000000c1414723c */ /* 0x008fe20000001808 */
[----:B--2---:R-:W-:-:S02]  /*16ee0*/  IMAD R33, R0, 0x100, R33 ;  /* 0x0000010000217824 */ /* 0x004fc400078e0221 */
[----:B------:R0:W5:Y:S04]  /*16ef0*/  LDL.LU R0, [R1+0xc98] ;  /* 0x000c980001007983 */ /* 0x0001680000300800 */
[----:B------:R0:W5:Y:S04]  /*16f00*/  LDL.LU.64 R10, [R1+0xc90] ;  /* 0x000c9000010a7983 */ /* 0x0001680000300a00 */
[----:B------:R0:W5:Y:S08]  /*16f10*/  LDL.LU.64 R8, [R1+0xc88] ;  /* 0x000c880001087983 */ /* 0x0001700000300a00 */
[----:B------:R1:W-:Y:S04]  /*16f20*/  STL.64 [R1+0x90], R20 ;  /* 0x0000901401007387 */ /* 0x0003e80000100a00 */
[----:B------:R2:W-:Y:S01]  /*16f30*/  STL.64 [R1+0x98], R22 ;  /* 0x0000981601007387 */ /* 0x0005e20000100a00 */
[----:B-1----:R-:W-:-:S02]  /*16f40*/  F2FP.F16.E4M3.UNPACK_B R20, R28 ;  /* 0x0000001cff14723e */ /* 0x002fc400020006ff */
[----:B------:R-:W-:Y:S01]  /*16f50*/  F2FP.F16.E4M3.UNPACK_B R21, R29 ;  /* 0x0000001dff15723e */ /* 0x000fe200020006ff */
[----:B------:R-:W3:Y:S01]  /*16f60*/  LDL.LU R28, [R1+0x528] ;  /* 0x00052800011c7983 */ /* 0x000ee20000300800 */
[----:B--2---:R-:W-:Y:S02]  /*16f70*/  F2FP.F16.E4M3.UNPACK_B R22, R32 ;  /* 0x00000020ff16723e */ /* 0x004fe400020006ff */
[----:B------:R-:W-:Y:S01]  /*16f80*/  F2FP.F16.E4M3.UNPACK_B R23, R33 ;  /* 0x00000021ff17723e */ /* 0x000fe200020006ff */
[----:B------:R-:W2:Y:S04]  /*16f90*/  LDL.LU R29, [R1+0x530] ;  /* 0x00053000011d7983 */ /* 0x000ea80000300800 */
[----:B------:R-:W4:Y:S02]  /*16fa0*/  LDL.LU R32, [R1+0x538] ;  /* 0x0005380001207983 */ /* 0x000f240000300800 */
[C---:B------:R-:W-:Y:S02]  /*16fb0*/  HMMA.16816.F32 R40, R20.reuse, R2, R40 ;  /* 0x000000021428723c */ /* 0x040fe40000001828 */
[----:B------:R-:W4:Y:S06]  /*16fc0*/  LDL.LU R33, [R1+0x540] ;  /* 0x0005400001217983 */ /* 0x000f2c0000300800 */
[C---:B------:R-:W-:Y:S08]  /*16fd0*/  HMMA.16816.F32 R44, R20.reuse, R14, R44 ;  /* 0x0000000e142c723c */ /* 0x040ff0000000182c */
[C---:B------:R-:W-:Y:S03]  /*16fe0*/  HMMA.16816.F32 R48, R20.reuse, R18, R48 ;  /* 0x000000121430723c */ /* 0x040fe60000001830 */
[----:B------:R-:W-:Y:S05]  /*16ff0*/  STL.64 [R1+0x80], R40 ;  /* 0x0000802801007387 */ /* 0x000fea0000100a00 */
[----:B------:R-:W-:Y:S01]  /*17000*/  HMMA.16816.F32 R52, R20, R30, R52 ;  /* 0x0000001e1434723c */ /* 0x000fe20000001834 */
[----:B------:R1:W-:Y:S04]  /*17010*/  STL.64 [R1+0x88], R42 ;  /* 0x0000882a01007387 */ /* 0x0003e80000100a00 */
[----:B-1----:R-:W4:Y:S04]  /*17020*/  LDL.LU.64 R42, [R1+0xc80] ;  /* 0x000c8000012a7983 */ /* 0x002f280000300a00 */
[----:B------:R-:W4:Y:S04]  /*17030*/  LDL.LU.64 R40, [R1+0xc78] ;  /* 0x000c780001287983 */ /* 0x000f280000300a00 */
[----:B------:R-:W4:Y:S04]  /*17040*/  LDL.LU R3, [R1+0x548] ;  /* 0x0005480001037983 */ /* 0x000f280000300800 */
[----:B------:R-:W-:Y:S04]  /*17050*/  STL.64 [R1+0x50], R44 ;  /* 0x0000502c01007387 */ /* 0x000fe80000100a00 */
[----:B------:R1:W-:Y:S04]  /*17060*/  STL.64 [R1+0x58], R46 ;  /* 0x0000582e01007387 */ /* 0x0003e80000100a00 */
[----:B-1----:R-:W4:Y:S04]  /*17070*/  LDL.LU.64 R46, [R1+0xc70] ;  /* 0x000c7000012e7983 */ /* 0x002f280000300a00 */
[----:B------:R-:W4:Y:S04]  /*17080*/  LDL.LU.64 R44, [R1+0xc68] ;  /* 0x000c6800012c7983 */ /* 0x000f280000300a00 */
[----:B------:R-:W-:Y:S04]  /*17090*/  STL.64 [R1+0x30], R48 ;  /* 0x0000303001007387 */ /* 0x000fe80000100a00 */
[----:B------:R1:W-:Y:S04]  /*170a0*/  STL.64 [R1+0x38], R50 ;  /* 0x0000383201007387 */ /* 0x0003e80000100a00 */
[----:B-1----:R-:W4:Y:S04]  /*170b0*/  LDL.LU.64 R50, [R1+0xc60] ;  /* 0x000c600001327983 */ /* 0x002f280000300a00 */
[----:B------:R-:W4:Y:S04]  /*170c0*/  LDL.LU.64 R48, [R1+0xc58] ;  /* 0x000c580001307983 */ /* 0x000f280000300a00 */
[----:B------:R-:W-:Y:S04]  /*170d0*/  STL.64 [R1], R52 ;  /* 0x0000003401007387 */ /* 0x000fe80000100a00 */
[----:B------:R1:W-:Y:S04]  /*170e0*/  STL.64 [R1+0x8], R54 ;  /* 0x0000083601007387 */ /* 0x0003e80000100a00 */
[----:B-1----:R-:W4:Y:S04]  /*170f0*/  LDL.LU.64 R54, [R1+0xc50] ;  /* 0x000c500001367983 */ /* 0x002f280000300a00 */
[----:B------:R-:W4:Y:S01]  /*17100*/  LDL.LU.64 R52, [R1+0xc48] ;  /* 0x000c480001347983 */ /* 0x000f220000300a00 */
[----:B------:R-:W-:-:S02]  /*17110*/  IADD3 R36, P2, PT, R36, UR41, RZ ;  /* 0x0000002924247c10 */ /* 0x000fc4000ff5e0ff */
[----:B------:R-:W-:Y:S02]  /*17120*/  IADD3 R37, P3, PT, R37, UR41, RZ ;  /* 0x0000002925257c10 */ /* 0x000fe4000ff7e0ff */
[----:B---3--:R-:W-:Y:S02]  /*17130*/  IADD3 R28, P1, PT, R28, UR41, RZ ;  /* 0x000000291c1c7c10 */ /* 0x008fe4000ff3e0ff */
[----:B--2---:R-:W-:Y:S02]  /*17140*/  IADD3 R29, P6, PT, R29, UR41, RZ ;  /* 0x000000291d1d7c10 */ /* 0x004fe4000ffde0ff */
[----:B----4-:R-:W-:Y:S02]  /*17150*/  IADD3 R32, P5, PT, R32, UR41, RZ ;  /* 0x0000002920207c10 */ /* 0x010fe4000ffbe0ff */
[----:B------:R-:W-:Y:S02]  /*17160*/  IADD3 R33, P4, PT, R33, UR41, RZ ;  /* 0x0000002921217c10 */ /* 0x000fe4000ff9e0ff */
[----:B------:R-:W-:-:S02]  /*17170*/  IADD3.X R35, PT, PT, R35, UR72, RZ, P5, !PT ;  /* 0x0000004823237c10 */ /* 0x000fc4000affe4ff */
[----:B------:R-:W-:Y:S02]  /*17180*/  IADD3.X R38, PT, PT, R38, UR72, RZ, P4, !PT ;  /* 0x0000004826267c10 */ /* 0x000fe4000a7fe4ff */
[----:B------:R-:W-:Y:S02]  /*17190*/  IADD3 R39, P4, PT, R39, UR41, RZ ;  /* 0x0000002927277c10 */ /* 0x000fe4000ff9e0ff */
[----:B------:R-:W-:Y:S02]  /*171a0*/  IADD3 R34, P5, PT, R34, UR41, RZ ;  /* 0x0000002922227c10 */ /* 0x000fe4000ffbe0ff */
[----:B------:R-:W-:Y:S02]  /*171b0*/  IADD3.X R61, PT, PT, R61, UR72, RZ, P6, !PT ;  /* 0x000000483d3d7c10 */ /* 0x000fe4000b7fe4ff */
[----:B------:R-:W-:Y:S01]  /*171c0*/  IADD3 R60, P6, PT, R60, UR41, RZ ;  /* 0x000000293c3c7c10 */ /* 0x000fe2000ffde0ff */
[----:B------:R-:W-:-:S05]  /*171d0*/  VIADD R3, R3, 0x1 ;  /* 0x0000000103037836 */ /* 0x000fca0000000000 */
[----:B------:R1:W-:Y:S04]  /*171e0*/  STL [R1+0x548], R3 ;  /* 0x0005480301007387 */ /* 0x0003e80000100800 */
[----:B------:R2:W-:Y:S04]  /*171f0*/  STL [R1+0x540], R33 ;  /* 0x0005402101007387 */ /* 0x0005e80000100800 */
[----:B------:R3:W-:Y:S04]  /*17200*/  STL [R1+0x538], R32 ;  /* 0x0005382001007387 */ /* 0x0007e80000100800 */
[----:B------:R4:W-:Y:S04]  /*17210*/  STL [R1+0x530], R29 ;  /* 0x0005301d01007387 */ /* 0x0009e80000100800 */
[----:B------:R0:W-:Y:S04]  /*17220*/  STL [R1+0x528], R28 ;  /* 0x0005281c01007387 */ /* 0x0001e80000100800 */
[----:B------:R0:W-:Y:S01]  /*17230*/  STL [R1+0xa18], R36 ;  /* 0x000a182401007387 */ /* 0x0001e20000100800 */
[C---:B------:R-:W-:Y:S03]  /*17240*/  HMMA.16816.F32 R44, R20.reuse, R16, R44 ;  /* 0x00000010142c723c */ /* 0x040fe6000000182c */
[----:B------:R0:W-:Y:S04]  /*17250*/  STL [R1+0xa10], R37 ;  /* 0x000a102501007387 */ /* 0x0001e80000100800 */
[----:B------:R0:W-:Y:S01]  /*17260*/  STL [R1+0x53c], R38 ;  /* 0x00053c2601007387 */ /* 0x0001e20000100800 */
[C---:B------:R-:W-:Y:S03]  /*17270*/  HMMA.16816.F32 R40, R20.reuse, R12, R40 ;  /* 0x0000000c1428723c */ /* 0x040fe60000001828 */
[----:B------:R0:W-:Y:S04]  /*17280*/  STL [R1+0xa08], R39 ;  /* 0x000a082701007387 */ /* 0x0001e80000100800 */
[----:B------:R0:W-:Y:S01]  /*17290*/  STL [R1+0x534], R35 ;  /* 0x0005342301007387 */ /* 0x0001e20000100800 */
[----:B------:R-:W-:Y:S01]  /*172a0*/  HMMA.16816.F32 R48, R20, R26, R48 ;  /* 0x0000001a1430723c */ /* 0x000fe20000001830 */
[----:B------:R-:W-:-:S07]  /*172b0*/  ISETP.NE.U32.AND P0, PT, R3, UR7, PT ;  /* 0x0000000703007c0c */ /* 0x000fce000bf05070 */
[----:B------:R-:W-:Y:S01]  /*172c0*/  HMMA.16816.F32 R52, R20, R24, R52 ;  /* 0x000000181434723c */ /* 0x000fe20000001834 */
[----:B------:R-:W4:Y:S04]  /*172d0*/  LDL.LU R21, [R1+0x524] ;  /* 0x0005240001157983 */ /* 0x000f280000300800 */
[----:B------:R0:W-:Y:S04]  /*172e0*/  STL [R1+0xa00], R34 ;  /* 0x000a002201007387 */ /* 0x0001e80000100800 */
[----:B------:R-:W4:Y:S04]  /*172f0*/  LDL.LU R22, [R1+0x9f0] ;  /* 0x0009f00001167983 */ /* 0x000f280000300800 */
[----:B------:R0:W-:Y:S04]  /*17300*/  STL [R1+0x52c], R61 ;  /* 0x00052c3d01007387 */ /* 0x0001e80000100800 */
[----:B------:R-:W4:Y:S04]  /*17310*/  LDL.LU R23, [R1+0xa14] ;  /* 0x000a140001177983 */ /* 0x000f280000300800 */
        /* <DEDUP_REMOVED lines=16> */
[----:B-1----:R-:W4:Y:S04]  /*17420*/  LDL.LU R3, [R1+0x9d4] ;  /* 0x0009d40001037983 */ /* 0x002f280000300800 */
[----:B--2---:R-:W2:Y:S04]  /*17430*/  LDL.LU R33, [R1+0x9a8] ;  /* 0x0009a80001217983 */ /* 0x004ea80000300800 */
[----:B---3--:R-:W3:Y:S04]  /*17440*/  LDL.LU R32, [R1+0x9cc] ;  /* 0x0009cc0001207983 */ /* 0x008ee80000300800 */
[----:B----4-:R-:W4:Y:S04]  /*17450*/  LDL.LU R29, [R1+0x9a0] ;  /* 0x0009a000011d7983 */ /* 0x010f280000300800 */
        /* <DEDUP_REMOVED lines=9> */
[----:B------:R-:W-:-:S02]  /*174f0*/  IADD3.X R21, PT, PT, R21, UR72, RZ, P1, !PT ;  /* 0x0000004815157c10 */ /* 0x000fc40008ffe4ff */
[----:B------:R-:W-:-:S03]  /*17500*/  IADD3 R22, P1, PT, R22, UR41, RZ ;  /* 0x0000002916167c10 */ /* 0x000fc6000ff3e0ff */
[----:B------:R0:W-:Y:S01]  /*17510*/  STL [R1+0x524], R21 ;  /* 0x0005241501007387 */ /* 0x0001e20000100800 */
[----:B------:R-:W-:-:S03]  /*17520*/  IADD3.X R23, PT, PT, R23, UR72, RZ, P2, !PT ;  /* 0x0000004817177c10 */ /* 0x000fc600097fe4ff */
[----:B------:R1:W-:Y:S01]  /*17530*/  STL [R1+0x9f0], R22 ;  /* 0x0009f01601007387 */ /* 0x0003e20000100800 */
        /* <DEDUP_REMOVED lines=32> */
[----:B--2---:R-:W-:-:S03]  /*17740*/  IADD3 R33, P4, PT, R33, UR41, RZ ;  /* 0x0000002921217c10 */ /* 0x004fc6000ff9e0ff */
[----:B------:R2:W-:Y:S01]  /*17750*/  STL [R1+0x9d4], R3 ;  /* 0x0009d40301007387 */ /* 0x0005e20000100800 */
[----:B---3--:R-:W-:-:S03]  /*17760*/  IADD3.X R32, PT, PT, R32, UR72, RZ, P5, !PT ;  /* 0x0000004820207c10 */ /* 0x008fc6000affe4ff */
[----:B------:R3:W-:Y:S01]  /*17770*/  STL [R1+0x9a8], R33 ;  /* 0x0009a82101007387 */ /* 0x0007e20000100800 */
[----:B----4-:R-:W-:-:S03]  /*17780*/  IADD3 R29, P5, PT, R29, UR41, RZ ;  /* 0x000000291d1d7c10 */ /* 0x010fc6000ffbe0ff */
        /* <DEDUP_REMOVED lines=16> */
[----:B0-----:R-:W4:Y:S01]  /*17890*/  LDL.LU R21, [R1+0x978] ;  /* 0x0009780001157983 */ /* 0x001f220000300800 */
[----:B------:R-:W-:-:S03]  /*178a0*/  IADD3.X R60, PT, PT, R60, UR72, RZ, P4, !PT ;  /* 0x000000483c3c7c10 */ /* 0x000fc6000a7fe4ff */
[----:B------:R0:W-:Y:S04]  /*178b0*/  STL [R1+0x9ac], R34 ;  /* 0x0009ac2201007387 */ /* 0x0001e80000100800 */
[----:B-1----:R-:W4:Y:S04]  /*178c0*/  LDL.LU R22, [R1+0x99c] ;  /* 0x00099c0001167983 */ /* 0x002f280000300800 */
        /* <DEDUP_REMOVED lines=18> */
[----:B--2---:R-:W2:Y:S04]  /*179f0*/  LDL.LU R3, [R1+0x930] ;  /* 0x0009300001037983 */ /* 0x004ea80000300800 */
[----:B---3--:R-:W3:Y:S04]  /*17a00*/  LDL.LU R33, [R1+0x954] ;  /* 0x0009540001217983 */ /* 0x008ee80000300800 */
[----:B----4-:R-:W4:Y:S04]  /*17a10*/  LDL.LU R32, [R1+0x928] ;  /* 0x0009280001207983 */ /* 0x010f280000300800 */
        /* <DEDUP_REMOVED lines=8> */
[----:B-1----:R-:W4:Y:S04]  /*17aa0*/  LDL.LU R61, [R1+0x92c] ;  /* 0x00092c00013d7983 */ /* 0x002f280000300800 */
[----:B------:R-:W4:Y:S01]  /*17ab0*/  LDL.LU R60, [R1+0x900] ;  /* 0x00090000013c7983 */ /* 0x000f220000300800 */
[----:B------:R-:W-:-:S02]  /*17ac0*/  IADD3 R21, P4, PT, R21, UR41, RZ ;  /* 0x0000002915157c10 */ /* 0x000fc4000ff9e0ff */
        /* <DEDUP_REMOVED lines=57> */
[----:B0-----:R-:W4:Y:S01]  /*17e60*/  LDL.LU R21, [R1+0x924] ;  /* 0x0009240001157983 */ /* 0x001f220000300800 */
[----:B------:R-:W-:-:S03]  /*17e70*/  IADD3 R60, P1, PT, R60, UR41, RZ ;  /* 0x000000293c3c7c10 */ /* 0x000fc6000ff3e0ff */
        /* <DEDUP_REMOVED lines=921> */
[----:B------:R-:W-:-:S03]  /*1b810*/  IADD3.X R39, PT, PT, R39, UR73, RZ, P5, !PT ;  /* 0x0000004927277c10 */ /* 0x000fc6000affe4ff */
[----:B------:R0:W-:Y:S01]  /*1b820*/  STL [R1+0x58c], R38 ;  /* 0x00058c2601007387 */ /* 0x0001e20000100800 */
[----:B------:R-:W-:-:S03]  /*1b830*/  IADD3.X R35, PT, PT, R35, UR73, RZ, P6, !PT ;  /* 0x0000004923237c10 */ /* 0x000fc6000b7fe4ff */
[----:B------:R0:W-:Y:S01]  /*1b840*/  STL [R1+0x584], R39 ;  /* 0x0005842701007387 */ /* 0x0001e20000100800 */
[----:B------:R-:W-:-:S03]  /*1b850*/  IADD3.X R34, PT, PT, R34, UR73, RZ, P1, !PT ;  /* 0x0000004922227c10 */ /* 0x000fc60008ffe4ff */
[----:B------:R0:W-:Y:S01]  /*1b860*/  STL [R1+0x57c], R35 ;  /* 0x00057c2301007387 */ /* 0x0001e20000100800 */
[----:B------:R-:W-:Y:S02]  /*1b870*/  IADD3.X R61, PT, PT, R61, UR73, RZ, P2, !PT ;  /* 0x000000493d3d7c10 */ /* 0x000fe400097fe4ff */
[----:B------:R-:W-:-:S05]  /*1b880*/  IADD3.X R60, PT, PT, R60, UR73, RZ, P3, !PT ;  /* 0x000000493c3c7c10 */ /* 0x000fca0009ffe4ff */
[----:B------:R0:W-:Y:S04]  /*1b890*/  STL [R1+0x564], R60 ;  /* 0x0005643c01007387 */ /* 0x0001e80000100800 */
[----:B------:R0:W-:Y:S04]  /*1b8a0*/  STL [R1+0x574], R34 ;  /* 0x0005742201007387 */ /* 0x0001e80000100800 */
[----:B------:R0:W-:Y:S01]  /*1b8b0*/  STL [R1+0x56c], R61 ;  /* 0x00056c3d01007387 */ /* 0x0001e20000100800 */
[----:B------:R-:W-:Y:S05]  /*1b8c0*/  @P0 BRA `(.L_x_1) ;  /* 0xfffffee400f80947 */ /* 0x000fea000383ffff */
.L_x_0:
[----:B-----5:R-:W2:Y:S01]  /*1b8d0*/  LDL.LU R0, [R1+0x4c] ;  /* 0x00004c0001007983 */ /* 0x020ea20000300800 */
[----:B------:R-:W-:Y:S01]  /*1b8e0*/  F2FP.SATFINITE.E4M3.F32.PACK_AB_MERGE_C R9, R9, R8, RZ ;  /* 0x000000080909723e */ /* 0x000fe200048070ff */
[----:B------:R-:W3:Y:S02]  /*1b8f0*/  LDCU.64 UR26, c[0x0][0x398] ;  /* 0x00007300ff1a77ac */ /* 0x000ee40008000a00 */
[----:B0-----:R-:W4:Y:S01]  /*1b900*/  LDL.LU R61, [R1+0x60] ;  /* 0x00006000013d7983 */ /* 0x001f220000300800 */
[----:B------:R-:W0:Y:S03]  /*1b910*/  LDCU UR4, c[0x0][0x39c] ;  /* 0x00007380ff0477ac */ /* 0x000e260008000800 */
[----:B------:R-:W4:Y:S01]  /*1b920*/  LDL.LU R60, [R1+0x64] ;  /* 0x00006400013c7983 */ /* 0x000f220000300800 */
[----:B------:R-:W1:Y:S01]  /*1b930*/  S2UR UR5, SR_CgaCtaId ;  /* 0x00000000000579c3 */ /* 0x000e620000008800 */
[----:B------:R-:W0:Y:S02]  /*1b940*/  LDCU.64 UR16, c[0x0][0x398] ;  /* 0x00007300ff1077ac */ /* 0x000e240008000a00 */
[----:B------:R-:W2:Y:S01]  /*1b950*/  LDL.LU R39, [R1+0x68] ;  /* 0x0000680001277983 */ /* 0x000ea20000300800 */
[----:B------:R-:W0:Y:S03]  /*1b960*/  LDCU UR10, c[0x0][0x3b8] ;  /* 0x00007700ff0a77ac */ /* 0x000e260008000800 */
[----:B------:R-:W2:Y:S01]  /*1b970*/  LDL.LU R38, [R1+0x6c] ;  /* 0x00006c0001267983 */ /* 0x000ea20000300800 */
[----:B------:R-:W0:Y:S03]  /*1b980*/  LDCU.64 UR6, c[0x0][0x390] ;  /* 0x00007200ff0677ac */ /* 0x000e260008000a00 */
[----:B------:R-:W2:Y:S01]  /*1b990*/  LDL.LU R37, [R1+0x3a0] ;  /* 0x0003a00001257983 */ /* 0x000ea20000300800 */
[----:B------:R-:W0:Y:S03]  /*1b9a0*/  LDCU.64 UR28, c[0x0][0x398] ;  /* 0x00007300ff1c77ac */ /* 0x000e260008000a00 */
[----:B------:R-:W2:Y:S01]  /*1b9b0*/  LDL.LU R36, [R1+0x3a4] ;  /* 0x0003a40001247983 */ /* 0x000ea20000300800 */
[----:B------:R-:W0:Y:S03]  /*1b9c0*/  LDCU.64 UR12, c[0x0][0x390] ;  /* 0x00007200ff0c77ac */ /* 0x000e260008000a00 */
[----:B------:R-:W2:Y:S01]  /*1b9d0*/  LDL.LU R35, [R1+0x3a8] ;  /* 0x0003a80001237983 */ /* 0x000ea20000300800 */
[----:B------:R-:W0:Y:S03]  /*1b9e0*/  LDCU.64 UR14, c[0x0][0x390] ;  /* 0x00007200ff0e77ac */ /* 0x000e260008000a00 */
[----:B------:R-:W2:Y:S01]  /*1b9f0*/  LDL.LU R34, [R1+0x3ac] ;  /* 0x0003ac0001227983 */ /* 0x000ea20000300800 */
[----:B------:R-:W0:Y:S03]  /*1ba00*/  LDCU UR18, c[0x0][0x3b8] ;  /* 0x00007700ff1277ac */ /* 0x000e260008000800 */
        /* <DEDUP_REMOVED lines=28> */
[----:B------:R0:W-:Y:S04]  /*1bbd0*/  STL [R1+0xcfc], R53 ;  /* 0x000cfc3501007387 */ /* 0x0001e80000100800 */
[----:B0-----:R-:W2:Y:S04]  /*1bbe0*/  LDL.LU R53, [R1+0x48] ;  /* 0x0000480001357983 */ /* 0x001ea80000300800 */
[----:B------:R0:W-:Y:S04]  /*1bbf0*/  STL [R1+0xcf8], R52 ;  /* 0x000cf83401007387 */ /* 0x0001e80000100800 */
[----:B0-----:R-:W2:Y:S04]  /*1bc00*/  LDL.LU R52, [R1+0x44] ;  /* 0x0000440001347983 */ /* 0x001ea80000300800 */
[----:B------:R0:W-:Y:S04]  /*1bc10*/  STL [R1+0xcf4], R55 ;  /* 0x000cf43701007387 */ /* 0x0001e80000100800 */
[----:B0-----:R-:W2:Y:S04]  /*1bc20*/  LDL.LU R55, [R1+0x40] ;  /* 0x0000400001377983 */ /* 0x001ea80000300800 */
[----:B------:R0:W-:Y:S04]  /*1bc30*/  STL [R1+0xcf0], R54 ;  /* 0x000cf03601007387 */ /* 0x0001e80000100800 */
[----:B0-----:R-:W3:Y:S04]  /*1bc40*/  LDL.LU R54, [R1+0x1c] ;  /* 0x00001c0001367983 */ /* 0x001ee80000300800 */
[----:B------:R0:W-:Y:S04]  /*1bc50*/  STL [R1+0xcec], R49 ;  /* 0x000cec3101007387 */ /* 0x0001e80000100800 */
[----:B0-----:R-:W3:Y:S04]  /*1bc60*/  LDL.LU R49, [R1+0x18] ;  /* 0x0000180001317983 */ /* 0x001ee80000300800 */
[----:B------:R0:W-:Y:S04]  /*1bc70*/  STL [R1+0xce8], R48 ;  /* 0x000ce83001007387 */ /* 0x0001e80000100800 */
[----:B0-----:R-:W4:Y:S04]  /*1bc80*/  LDL.LU R48, [R1+0x14] ;  /* 0x0000140001307983 */ /* 0x001f280000300800 */
[----:B------:R0:W-:Y:S04]  /*1bc90*/  STL [R1+0xce4], R51 ;  /* 0x000ce43301007387 */ /* 0x0001e80000100800 */
[----:B0-----:R-:W4:Y:S01]  /*1bca0*/  LDL.LU R51, [R1+0x10] ;  /* 0x0000100001337983 */ /* 0x001f220000300800 */
[----:B------:R-:W-:-:S02]  /*1bcb0*/  F2FP.SATFINITE.E4M3.F32.PACK_AB_MERGE_C R8, R11, R10, RZ ;  /* 0x0000000a0b08723e */ /* 0x000fc400048070ff */
[----:B------:R-:W-:Y:S01]  /*1bcc0*/  F2FP.SATFINITE.E4M3.F32.PACK_AB_MERGE_C R10, R57, R56, RZ ;  /* 0x00000038390a723e */ /* 0x000fe200048070ff */
        /* <DEDUP_REMOVED lines=9> */
[----:B------:R0:W-:Y:S04]  /*1bd60*/  STL [R1+0x3b4], R9 ;  /* 0x0003b40901007387 */ /* 0x0001e80000100800 */
[----:B------:R1:W-:Y:S04]  /*1bd70*/  STL [R1+0x3b0], R8 ;  /* 0x0003b00801007387 */ /* 0x0003e80000100800 */
[----:B------:R-:W-:Y:S01]  /*1bd80*/  STL [R1+0x3bc], R10 ;  /* 0x0003bc0a01007387 */ /* 0x000fe20000100800 */
[----:B0-----:R-:W-:-:S02]  /*1bd90*/  F2FP.SATFINITE.E4M3.F32.PACK_AB_MERGE_C R9, R59, R58, RZ ;  /* 0x0000003a3b09723e */ /* 0x001fc400048070ff */
[----:B-1----:R-:W-:-:S03]  /*1bda0*/  F2FP.SATFINITE.E4M3.F32.PACK_AB_MERGE_C R8, R5, R4, RZ ;  /* 0x000000040508723e */ /* 0x002fc600048070ff */
[----:B------:R-:W-:Y:S01]  /*1bdb0*/  STL [R1+0x3b8], R9 ;  /* 0x0003b80901007387 */ /* 0x000fe20000100800 */
[----:B------:R-:W-:-:S03]  /*1bdc0*/  F2FP.SATFINITE.E4M3.F32.PACK_AB_MERGE_C R5, R7, R6, RZ ;  /* 0x000000060705723e */ /* 0x000fc600048070ff */
[----:B------:R-:W-:Y:S04]  /*1bdd0*/  STL [R1+0x3c4], R8 ;  /* 0x0003c40801007387 */ /* 0x000fe80000100800 */
[----:B------:R2:W-:Y:S02]  /*1bde0*/  STL [R1+0x3c0], R5 ;  /* 0x0003c00501007387 */ /* 0x0005e40000100800 */
[----:B--2---:R-:W-:Y:S02]  /*1bdf0*/  F2FP.SATFINITE.E4M3.F32.PACK_AB_MERGE_C R5, R52, R55, RZ ;  /* 0x000000373405723e */ /* 0x004fe400048070ff */
[----:B---3--:R-:W-:Y:S02]  /*1be00*/  F2FP.SATFINITE.E4M3.F32.PACK_AB_MERGE_C R6, R54, R49, RZ ;  /* 0x000000313606723e */ /* 0x008fe400048070ff */
[----:B----4-:R-:W-:-:S05]  /*1be10*/  F2FP.SATFINITE.E4M3.F32.PACK_AB_MERGE_C R4, R48, R51, RZ ;  /* 0x000000333004723e */ /* 0x010fca00048070ff */
[----:B------:R0:W-:Y:S04]  /*1be20*/  STL [R1+0x3cc], R4 ;  /* 0x0003cc0401007387 */ /* 0x0001e80000100800 */
[----:B------:R-:W-:Y:S04]  /*1be30*/  STL [R1+0x3c8], R6 ;  /* 0x0003c80601007387 */ /* 0x000fe80000100800 */
[----:B------:R1:W-:Y:S01]  /*1be40*/  STL [R1+0x3d8], R5 ;  /* 0x0003d80501007387 */ /* 0x0003e20000100800 */
[----:B0-----:R-:W-:Y:S02]  /*1be50*/  F2FP.SATFINITE.E4M3.F32.PACK_AB_MERGE_C R4, R0, R53, RZ ;  /* 0x000000350004723e */ /* 0x001fe400048070ff */
[----:B------:R-:W-:-:S03]  /*1be60*/  F2FP.SATFINITE.E4M3.F32.PACK_AB_MERGE_C R0, R60, R61, RZ ;  /* 0x0000003d3c00723e */ /* 0x000fc600048070ff */
[----:B------:R0:W-:Y:S01]  /*1be70*/  STL [R1+0x3d4], R4 ;  /* 0x0003d40401007387 */ /* 0x0001e20000100800 */
[----:B-1----:R-:W-:-:S03]  /*1be80*/  F2FP.SATFINITE.E4M3.F32.PACK_AB_MERGE_C R5, R38, R39, RZ ;  /* 0x000000272605723e */ /* 0x002fc600048070ff */
[----:B------:R1:W-:Y:S04]  /*1be90*/  STL [R1+0x3e0], R0 ;  /* 0x0003e00001007387 */ /* 0x0003e80000100800 */
[----:B------:R2:W-:Y:S01]  /*1bea0*/  STL [R1+0x3dc], R5 ;  /* 0x0003dc0501007387 */ /* 0x0005e20000100800 */
[----:B0-----:R-:W-:Y:S02]  /*1beb0*/  F2FP.SATFINITE.E4M3.F32.PACK_AB_MERGE_C R4, R36, R37, RZ ;  /* 0x000000252404723e */ /* 0x001fe400048070ff */
[----:B------:R-:W-:Y:S02]  /*1bec0*/  F2FP.SATFINITE.E4M3.F32.PACK_AB_MERGE_C R36, R26, R27, RZ ;  /* 0x0000001b1a24723e */ /* 0x000fe400048070ff */
[----:B-1----:R-:W-:Y:S01]  /*1bed0*/  F2FP.SATFINITE.E4M3.F32.PACK_AB_MERGE_C R0, R34, R35, RZ ;  /* 0x000000232200723e */ /* 0x002fe200048070ff */
[----:B------:R0:W-:Y:S01]  /*1bee0*/  STL [R1+0x3a4], R4 ;  /* 0x0003a40401007387 */ /* 0x0001e20000100800 */
[----:B--2---:R-:W-:-:S03]  /*1bef0*/  F2FP.SATFINITE.E4M3.F32.PACK_AB_MERGE_C R5, R32, R33, RZ ;  /* 0x000000212005723e */ /* 0x004fc600048070ff */
[----:B------:R1:W-:Y:S04]  /*1bf00*/  STL [R1+0x3a0], R0 ;  /* 0x0003a00001007387 */ /* 0x0003e80000100800 */
[----:B------:R2:W-:Y:S01]  /*1bf10*/  STL [R1+0x3ac], R5 ;  /* 0x0003ac0501007387 */ /* 0x0005e20000100800 */
[----:B0-----:R-:W-:Y:S02]  /*1bf20*/  F2FP.SATFINITE.E4M3.F32.PACK_AB_MERGE_C R4, R30, R31, RZ ;  /* 0x0000001f1e04723e */ /* 0x001fe400048070ff */
[----:B-1----:R-:W-:-:S03]  /*1bf30*/  F2FP.SATFINITE.E4M3.F32.PACK_AB_MERGE_C R0, R28, R29, RZ ;  /* 0x0000001d1c00723e */ /* 0x002fc600048070ff */
[----:B------:R0:W-:Y:S01]  /*1bf40*/  STL [R1+0x3a8], R4 ;  /* 0x0003a80401007387 */ /* 0x0001e20000100800 */
[----:B--2---:R-:W-:-:S03]  /*1bf50*/  F2FP.SATFINITE.E4M3.F32.PACK_AB_MERGE_C R5, R20, R21, RZ ;  /* 0x000000151405723e */ /* 0x004fc600048070ff */
[----:B------:R-:W-:Y:S04]  /*1bf60*/  STL [R1+0xd00], R36 ;  /* 0x000d002401007387 */ /* 0x000fe80000100800 */
[----:B------:R1:W-:Y:S01]  /*1bf70*/  STL [R1+0x4c], R0 ;  /* 0x00004c0001007387 */ /* 0x0003e20000100800 */
[----:B0-----:R-:W-:-:S05]  /*1bf80*/  F2FP.SATFINITE.E4M3.F32.PACK_AB_MERGE_C R4, R24, R25, RZ ;  /* 0x000000191804723e */ /* 0x001fca00048070ff */
[----:B------:R0:W-:Y:S01]  /*1bf90*/  STL [R1+0x74], R4 ;  /* 0x0000740401007387 */ /* 0x0001e20000100800 */
[----:B-1----:R-:W-:-:S05]  /*1bfa0*/  F2FP.SATFINITE.E4M3.F32.PACK_AB_MERGE_C R0, R22, R23, RZ ;  /* 0x000000171600723e */ /* 0x002fca00048070ff */
[----:B------:R1:W-:Y:S01]  /*1bfb0*/  STL [R1+0x70], R0 ;  /* 0x0000700001007387 */ /* 0x0003e20000100800 */
[----:B0-----:R-:W-:-:S03]  /*1bfc0*/  F2FP.SATFINITE.E4M3.F32.PACK_AB_MERGE_C R4, R18, R19, RZ ;  /* 0x000000131204723e */ /* 0x001fc600048070ff */
[----:B------:R0:W-:Y:S04]  /*1bfd0*/  STL [R1+0xf4], R5 ;  /* 0x0000f40501007387 */ /* 0x0001e80000100800 */
[----:B------:R2:W-:Y:S01]  /*1bfe0*/  STL [R1+0xf0], R4 ;  /* 0x0000f00401007387 */ /* 0x0005e20000100800 */
[----:B-1----:R-:W-:Y:S02]  /*1bff0*/  F2FP.SATFINITE.E4M3.F32.PACK_AB_MERGE_C R0, R16, R17, RZ ;  /* 0x000000111000723e */ /* 0x002fe400048070ff */
[----:B0-----:R-:W-:-:S03]  /*1c000*/  F2FP.SATFINITE.E4M3.F32.PACK_AB_MERGE_C R5, R14, R15, RZ ;  /* 0x0000000f0e05723e */ /* 0x001fc600048070ff */
[----:B------:R0:W-:Y:S01]  /*1c010*/  STL [R1+0xfc], R0 ;  /* 0x0000fc0001007387 */ /* 0x0001e20000100800 */
[----:B--2---:R-:W-:-:S03]  /*1c020*/  F2FP.SATFINITE.E4M3.F32.PACK_AB_MERGE_C R4, R12, R13, RZ ;  /* 0x0000000d0c04723e */ /* 0x004fc600048070ff */
[----:B------:R-:W-:Y:S04]  /*1c030*/  STL [R1+0xf8], R5 ;  /* 0x0000f80501007387 */ /* 0x000fe80000100800 */
[----:B------:R-:W2:Y:S01]  /*1c040*/  LDL.LU R42, [R1+0x340] ;  /* 0x00034000012a7983 */ /* 0x000ea20000300800 */
[----:B0-----:R-:W-:-:S03]  /*1c050*/  F2FP.SATFINITE.E4M3.F32.PACK_AB_MERGE_C R0, R2, R3, RZ ;  /* 0x000000030200723e */ /* 0x001fc600048070ff */
[----:B------:R-:W-:Y:S04]  /*1c060*/  STL [R1+0x354], R4 ;  /* 0x0003540401007387 */ /* 0x000fe80000100800 */
[----:B------:R-:W2:Y:S04]  /*1c070*/  LDL.LU R43, [R1+0x344] ;  /* 0x00034400012b7983 */ /* 0x000ea80000300800 */
[----:B------:R0:W-:Y:S04]  /*1c080*/  STL [R1+0x350], R0 ;  /* 0x0003500001007387 */ /* 0x0001e80000100800 */
[----:B------:R-:W3:Y:S04]  /*1c090*/  LDL.LU R40, [R1+0x348] ;  /* 0x0003480001287983 */ /* 0x000ee80000300800 */
[----:B------:R-:W3:Y:S04]  /*1c0a0*/  LDL.LU R41, [R1+0x34c] ;  /* 0x00034c0001297983 */ /* 0x000ee80000300800 */
        /* <DEDUP_REMOVED lines=44> */
[----:B--2---:R-:W-:-:S05]  /*1c370*/  F2FP.SATFINITE.E4M3.F32.PACK_AB_MERGE_C R6, R43, R42, RZ ;  /* 0x0000002a2b06723e */ /* 0x004fca00048070ff */
[----:B------:R0:W-:Y:S01]  /*1c380*/  STL [R1+0x344], R6 ;  /* 0x0003440601007387 */ /* 0x0001e20000100800 */
[----:B---3--:R-:W-:-:S05]  /*1c390*/  F2FP.SATFINITE.E4M3.F32.PACK_AB_MERGE_C R5, R41, R40, RZ ;  /* 0x000000282905723e */ /* 0x008fca00048070ff */
[----:B------:R1:W-:Y:S01]  /*1c3a0*/  STL [R1+0x340], R5 ;  /* 0x0003400501007387 */ /* 0x0003e20000100800 */
[----:B----4-:R-:W-:-:S05]  /*1c3b0*/  F2FP.SATFINITE.E4M3.F32.PACK_AB_MERGE_C R4, R47, R46, RZ ;  /* 0x0000002e2f04723e */ /* 0x010fca00048070ff */
[----:B------:R2:W-:Y:S01]  /*1c3c0*/  STL [R1+0x334], R4 ;  /* 0x0003340401007387 */ /* 0x0005e20000100800 */
[----:B0-----:R-:W-:Y:S02]  /*1c3d0*/  F2FP.SATFINITE.E4M3.F32.PACK_AB_MERGE_C R6, R44, R45, RZ ;  /* 0x0000002d2c06723e */ /* 0x001fe400048070ff */
[----:B-1----:R-:W-:-:S03]  /*1c3e0*/  F2FP.SATFINITE.E4M3.F32.PACK_AB_MERGE_C R5, R51, R50, RZ ;  /* 0x000000323305723e */ /* 0x002fc600048070ff */
[----:B------:R-:W-:Y:S04]  /*1c3f0*/  STL [R1+0x330], R6 ;  /* 0x0003300601007387 */ /* 0x000fe80000100800 */
[----:B------:R0:W-:Y:S01]  /*1c400*/  STL [R1+0x338], R5 ;  /* 0x0003380501007387 */ /* 0x0001e20000100800 */
[----:B--2---:R-:W-:Y:S02]  /*1c410*/  F2FP.SATFINITE.E4M3.F32.PACK_AB_MERGE_C R4, R49, R48, RZ ;  /* 0x000000303104723e */ /* 0x004fe400048070ff */
[----:B------:R-:W-:-:S05]  /*1c420*/  F2FP.SATFINITE.E4M3.F32.PACK_AB_MERGE_C R27, R27, R54, RZ ;  /* 0x000000361b1b723e */ /* 0x000fca00048070ff */
[----:B------:R-:W-:Y:S01]  /*1c430*/  STL [R1+0xd04], R27 ;  /* 0x000d041b01007387 */ /* 0x000fe20000100800 */
[----:B------:R-:W-:-:S03]  /*1c440*/  F2FP.SATFINITE.E4M3.F32.PACK_AB_MERGE_C R26, R26, R55, RZ ;  /* 0x000000371a1a723e */ /* 0x000fc600048070ff */
[----:B------:R1:W-:Y:S01]  /*1c450*/  STL [R1+0xec], R4 ;  /* 0x0000ec0401007387 */ /* 0x0003e20000100800 */
[----:B------:R-:W-:-:S03]  /*1c460*/  F2FP.SATFINITE.E4M3.F32.PACK_AB_MERGE_C R31, R31, R52, RZ ;  /* 0x000000341f1f723e */ /* 0x000fc600048070ff */
[----:B------:R-:W-:Y:S01]  /*1c470*/  STL [R1+0xd08], R26 ;  /* 0x000d081a01007387 */ /* 0x000fe20000100800 */
[----:B------:R-:W-:-:S03]  /*1c480*/  F2FP.SATFINITE.E4M3.F32.PACK_AB_MERGE_C R29, R29, R53, RZ ;  /* 0x000000351d1d723e */ /* 0x000fc600048070ff */
[----:B------:R-:W-:Y:S01]  /*1c490*/  STL [R1+0xd0c], R31 ;  /* 0x000d0c1f01007387 */ /* 0x000fe20000100800 */
[----:B------:R-:W-:-:S03]  /*1c4a0*/  F2FP.SATFINITE.E4M3.F32.PACK_AB_MERGE_C R32, R32, R0, RZ ;  /* 0x000000002020723e */ /* 0x000fc600048070ff */
[----:B------:R-:W-:Y:S01]  /*1c4b0*/  STL [R1+0xd10], R29 ;  /* 0x000d101d01007387 */ /* 0x000fe20000100800 */
[----:B------:R-:W-:-:S03]  /*1c4c0*/  F2FP.SATFINITE.E4M3.F32.PACK_AB_MERGE_C R38, R38, R61, RZ ;  /* 0x0000003d2626723e */ /* 0x000fc600048070ff */
[----:B------:R-:W-:Y:S01]  /*1c4d0*/  STL [R1+0xd14], R32 ;  /* 0x000d142001007387 */ /* 0x000fe20000100800 */
[----:B------:R-:W-:-:S03]  /*1c4e0*/  F2FP.SATFINITE.E4M3.F32.PACK_AB_MERGE_C R0, R39, R60, RZ ;  /* 0x0000003c2700723e */ /* 0x000fc600048070ff */
[----:B------:R-:W-:Y:S04]  /*1c4f0*/  STL [R1+0xd18], R38 ;  /* 0x000d182601007387 */ /* 0x000fe80000100800 */
[----:B------:R2:W-:Y:S01]  /*1c500*/  STL [R1+0x2c], R0 ;  /* 0x00002c0001007387 */ /* 0x0005e20000100800 */
[----:B0-----:R-:W-:Y:S02]  /*1c510*/  F2FP.SATFINITE.E4M3.F32.PACK_AB_MERGE_C R5, R35, R37, RZ ;  /* 0x000000252305723e */ /* 0x001fe400048070ff */
[----:B-1----:R-:W-:-:S03]  /*1c520*/  F2FP.SATFINITE.E4M3.F32.PACK_AB_MERGE_C R4, R33, R34, RZ ;  /* 0x000000222104723e */ /* 0x002fc600048070ff */
[----:B------:R0:W-:Y:S04]  /*1c530*/  STL [R1+0x28], R5 ;  /* 0x0000280501007387 */ /* 0x0001e80000100800 */
[----:B------:R1:W-:Y:S01]  /*1c540*/  STL [R1+0x60], R4 ;  /* 0x0000600401007387 */ /* 0x0003e20000100800 */
[----:B--2---:R-:W-:-:S05]  /*1c550*/  F2FP.SATFINITE.E4M3.F32.PACK_AB_MERGE_C R0, R28, R30, RZ ;  /* 0x0000001e1c00723e */ /* 0x004fca00048070ff */
        /* <DEDUP_REMOVED lines=9> */
[----:B------:R-:W-:Y:S04]  /*1c5f0*/  STL [R1+0xe4], R5 ;  /* 0x0000e40501007387 */ /* 0x000fe80000100800 */
[----:B------:R-:W-:Y:S01]  /*1c600*/  STL [R1+0xd4], R4 ;  /* 0x0000d40401007387 */ /* 0x000fe20000100800 */
[----:B--2---:R-:W-:Y:S02]  /*1c610*/  F2FP.SATFINITE.E4M3.F32.PACK_AB_MERGE_C R0, R14, R15, RZ ;  /* 0x0000000f0e00723e */ /* 0x004fe400048070ff */
[----:B------:R-:W-:-:S05]  /*1c620*/  F2FP.SATFINITE.E4M3.F32.PACK_AB_MERGE_C R23, R12, R13, RZ ;  /* 0x0000000d0c17723e */ /* 0x000fca00048070ff */
[----:B------:R-:W-:Y:S04]  /*1c630*/  STL [R1+0xd1c], R23 ;  /* 0x000d1c1701007387 */ /* 0x000fe80000100800 */
[----:B------:R0:W-:Y:S04]  /*1c640*/  STL [R1+0xd0], R0 ;  /* 0x0000d00001007387 */ /* 0x0001e80000100800 */
        /* <DEDUP_REMOVED lines=38> */
[----:B------:R-:W-:-:S03]  /*1c8b0*/  F2FP.SATFINITE.E4M3.F32.PACK_AB_MERGE_C R35, R2, R3, RZ ;  /* 0x000000030223723e */ /* 0x000fc600048070ff */
[----:B------:R-:W4:Y:S04]  /*1c8c0*/  LDL.LU R3, [R1+0x228] ;  /* 0x0002280001037983 */ /* 0x000f280000300800 */
[----:B------:R-:W4:Y:S04]  /*1c8d0*/  LDL.LU R2, [R1+0x22c] ;  /* 0x00022c0001027983 */ /* 0x000f280000300800 */
[----:B------:R-:W-:Y:S01]  /*1c8e0*/  STL [R1+0xd20], R35 ;  /* 0x000d202301007387 */ /* 0x000fe20000100800 */
[----:B--2---:R-:W-:Y:S02]  /*1c8f0*/  F2FP.SATFINITE.E4M3.F32.PACK_AB_MERGE_C R37, R37, R42, RZ ;  /* 0x0000002a2525723e */ /* 0x004fe400048070ff */
[----:B---3--:R-:W-:-:S03]  /*1c900*/  F2FP.SATFINITE.E4M3.F32.PACK_AB_MERGE_C R33, R33, R43, RZ ;  /* 0x0000002b2121723e */ /* 0x008fc600048070ff */
[----:B------:R-:W-:Y:S01]  /*1c910*/  STL [R1+0xd24], R37 ;  /* 0x000d242501007387 */ /* 0x000fe20000100800 */
[----:B----4-:R-:W-:-:S03]  /*1c920*/  F2FP.SATFINITE.E4M3.F32.PACK_AB_MERGE_C R30, R30, R40, RZ ;  /* 0x000000281e1e723e */ /* 0x010fc600048070ff */
[----:B------:R-:W-:Y:S01]  /*1c930*/  STL [R1+0xd28], R33 ;  /* 0x000d282101007387 */ /* 0x000fe20000100800 */
[----:B------:R-:W-:-:S03]  /*1c940*/  F2FP.SATFINITE.E4M3.F32.PACK_AB_MERGE_C R34, R34, R41, RZ ;  /* 0x000000292222723e */ /* 0x000fc600048070ff */
[----:B------:R-:W-:Y:S04]  /*1c950*/  STL [R1+0xd2c], R30 ;  /* 0x000d2c1e01007387 */ /* 0x000fe80000100800 */
[----:B------:R-:W-:Y:S01]  /*1c960*/  STL [R1+0xd30], R34 ;  /* 0x000d302201007387 */ /* 0x000fe20000100800 */
[----:B------:R-:W-:Y:S02]  /*1c970*/  F2FP.SATFINITE.E4M3.F32.PACK_AB_MERGE_C R4, R47, R46, RZ ;  /* 0x0000002e2f04723e */ /* 0x000fe400048070ff */
[----:B------:R-:W-:-:S05]  /*1c980*/  F2FP.SATFINITE.E4M3.F32.PACK_AB_MERGE_C R60, R60, R45, RZ ;  /* 0x0000002d3c3c723e */ /* 0x000fca00048070ff */
[----:B------:R-:W-:Y:S04]  /*1c990*/  STL [R1+0xd34], R60 ;  /* 0x000d343c01007387 */ /* 0x000fe80000100800 */
[----:B------:R0:W-:Y:S02]  /*1c9a0*/  STL [R1+0x10], R4 ;  /* 0x0000100401007387 */ /* 0x0001e40000100800 */
[----:B0-----:R-:W-:Y:S02]  /*1c9b0*/  F2FP.SATFINITE.E4M3.F32.PACK_AB_MERGE_C R4, R50, R44, RZ ;  /* 0x0000002c3204723e */ /* 0x001fe400048070ff */
[----:B------:R-:W-:Y:S02]  /*1c9c0*/  F2FP.SATFINITE.E4M3.F32.PACK_AB_MERGE_C R6, R48, R51, RZ ;  /* 0x000000333006723e */ /* 0x000fe400048070ff */
[----:B------:R-:W-:Y:S01]  /*1c9d0*/  F2FP.SATFINITE.E4M3.F32.PACK_AB_MERGE_C R5, R54, R49, RZ ;  /* 0x000000313605723e */ /* 0x000fe200048070ff */
[----:B------:R0:W-:Y:S04]  /*1c9e0*/  STL [R1+0x24], R4 ;  /* 0x0000240401007387 */ /* 0x0001e80000100800 */
[----:B------:R-:W-:Y:S01]  /*1c9f0*/  STL [R1+0x18], R6 ;  /* 0x0000180601007387 */ /* 0x000fe20000100800 */
[----:B0-----:R-:W-:-:S03]  /*1ca00*/  F2FP.SATFINITE.E4M3.F32.PACK_AB_MERGE_C R4, R52, R55, RZ ;  /* 0x000000373404723e */ /* 0x001fc600048070ff */
[----:B------:R0:W-:Y:S01]  /*1ca10*/  STL [R1+0x44], R5 ;  /* 0x0000440501007387 */ /* 0x0001e20000100800 */
[----:B------:R-:W-:-:S03]  /*1ca20*/  F2FP.SATFINITE.E4M3.F32.PACK_AB_MERGE_C R0, R0, R53, RZ ;  /* 0x000000350000723e */ /* 0x000fc600048070ff */
[----:B------:R1:W-:Y:S04]  /*1ca30*/  STL [R1+0x40], R4 ;  /* 0x0000400401007387 */ /* 0x0003e80000100800 */
[----:B------:R2:W-:Y:S01]  /*1ca40*/  STL [R1+0x68], R0 ;  /* 0x0000680001007387 */ /* 0x0005e20000100800 */
[----:B0-----:R-:W-:Y:S02]  /*1ca50*/  F2FP.SATFINITE.E4M3.F32.PACK_AB_MERGE_C R5, R39, R61, RZ ;  /* 0x0000003d2705723e */ /* 0x001fe400048070ff */
[----:B-1----:R-:W-:-:S03]  /*1ca60*/  F2FP.SATFINITE.E4M3.F32.PACK_AB_MERGE_C R4, R25, R28, RZ ;  /* 0x0000001c1904723e */ /* 0x002fc600048070ff */
[----:B------:R0:W-:Y:S04]  /*1ca70*/  STL [R1+0x64], R5 ;  /* 0x0000640501007387 */ /* 0x0001e80000100800 */
        /* <DEDUP_REMOVED lines=11> */
[----:B------:R-:W-:Y:S04]  /*1cb30*/  STL [R1+0xd44], R18 ;  /* 0x000d441201007387 */ /* 0x000fe80000100800 */
[----:B------:R-:W-:Y:S04]  /*1cb40*/  STL [R1+0xd48], R39 ;  /* 0x000d482701007387 */ /* 0x000fe80000100800 */
        /* <DEDUP_REMOVED lines=44> */
[----:B------:R-:W2:Y:S04]  /*1ce10*/  LDL.LU R25, [R1+0x170] ;  /* 0x0001700001197983 */ /* 0x000ea80000300800 */
[----:B------:R-:W2:Y:S01]  /*1ce20*/  LDL.LU R24, [R1+0x174] ;  /* 0x0001740001187983 */ /* 0x000ea20000300800 */
[----:B------:R-:W-:-:S03]  /*1ce30*/  F2FP.SATFINITE.E4M3.F32.PACK_AB_MERGE_C R21, R2, R3, RZ ;  /* 0x000000030215723e */ /* 0x000fc600048070ff */
[----:B------:R-:W2:Y:S04]  /*1ce40*/  LDL.LU R3, [R1+0x178] ;  /* 0x0001780001037983 */ /* 0x000ea80000300800 */
[----:B------:R-:W2:Y:S04]  /*1ce50*/  LDL.LU R2, [R1+0x17c] ;  /* 0x00017c0001027983 */ /* 0x000ea80000300800 */
[----:B------:R-:W-:Y:S01]  /*1ce60*/  STL [R1+0xd4c], R21 ;  /* 0x000d4c1501007387 */ /* 0x000fe20000100800 */
[----:B---3--:R-:W-:Y:S02]  /*1ce70*/  F2FP.SATFINITE.E4M3.F32.PACK_AB_MERGE_C R28, R28, R38, RZ ;  /* 0x000000261c1c723e */ /* 0x008fe400048070ff */
[----:B----4-:R-:W-:-:S03]  /*1ce80*/  F2FP.SATFINITE.E4M3.F32.PACK_AB_MERGE_C R22, R22, R32, RZ ;  /* 0x000000201616723e */ /* 0x010fc600048070ff */
        /* <DEDUP_REMOVED lines=9> */
[----:B------:R-:W-:Y:S01]  /*1cf20*/  STL [R1+0xd64], R58 ;  /* 0x000d643a01007387 */ /* 0x000fe20000100800 */
[----:B------:R-:W-:Y:S02]  /*1cf30*/  F2FP.SATFINITE.E4M3.F32.PACK_AB_MERGE_C R7, R7, R36, RZ ;  /* 0x000000240707723e */ /* 0x000fe400048070ff */
[----:B------:R-:W-:-:S05]  /*1cf40*/  F2FP.SATFINITE.E4M3.F32.PACK_AB_MERGE_C R61, R61, R6, RZ ;  /* 0x000000063d3d723e */ /* 0x000fca00048070ff */
        /* <DEDUP_REMOVED lines=8> */
[----:B--2---:R-:W-:-:S05]  /*1cfd0*/  F2FP.SATFINITE.E4M3.F32.PACK_AB_MERGE_C R4, R24, R25, RZ ;  /* 0x000000191804723e */ /* 0x004fca00048070ff */
[----:B------:R0:W-:Y:S01]  /*1cfe0*/  STL [R1+0xcb4], R4 ;  /* 0x000cb40401007387 */ /* 0x0001e20000100800 */
[----:B------:R-:W-:-:S03]  /*1cff0*/  F2FP.SATFINITE.E4M3.F32.PACK_AB_MERGE_C R3, R2, R3, RZ ;  /* 0x000000030203723e */ /* 0x000fc600048070ff */
[----:B------:R-:W2:Y:S04]  /*1d000*/  LDL.LU R16, [R1+0xa0] ;  /* 0x0000a00001107983 */ /* 0x000ea80000300800 */
[----:B------:R-:W2:Y:S01]  /*1d010*/  LDL.LU R2, [R1+0xa4] ;  /* 0x0000a40001027983 */ /* 0x000ea20000300800 */
[----:B------:R-:W-:-:S03]  /*1d020*/  F2FP.SATFINITE.E4M3.F32.PACK_AB_MERGE_C R5, R0, R53, RZ ;  /* 0x000000350005723e */ /* 0x000fc600048070ff */
        /* <DEDUP_REMOVED lines=27> */
[----:B------:R-:W4:Y:S01]  /*1d1e0*/  LDL.LU R27, [R1+0x108] ;  /* 0x00010800011b7983 */ /* 0x000f220000300800 */
[----:B------:R-:W-:-:S03]  /*1d1f0*/  F2FP.SATFINITE.E4M3.F32.PACK_AB_MERGE_C R7, R54, R49, RZ ;  /* 0x000000313607723e */ /* 0x000fc600048070ff */
[----:B------:R-:W4:Y:S01]  /*1d200*/  LDL.LU R36, [R1+0x10c] ;  /* 0x00010c0001247983 */ /* 0x000f220000300800 */
[----:B------:R-:W-:-:S03]  /*1d210*/  F2FP.SATFINITE.E4M3.F32.PACK_AB_MERGE_C R15, R15, R8, RZ ;  /* 0x000000080f0f723e */ /* 0x000fc600048070ff */
[----:B------:R-:W4:Y:S01]  /*1d220*/  LDL.LU R53, [R1+0x90] ;  /* 0x0000900001357983 */ /* 0x000f220000300800 */
[----:B------:R-:W-:-:S03]  /*1d230*/  F2FP.SATFINITE.E4M3.F32.PACK_AB_MERGE_C R8, R48, R51, RZ ;  /* 0x000000333008723e */ /* 0x000fc600048070ff */
[----:B------:R-:W4:Y:S04]  /*1d240*/  LDL.LU R52, [R1+0x94] ;  /* 0x0000940001347983 */ /* 0x000f280000300800 */
        /* <DEDUP_REMOVED lines=16> */
[----:B------:R-:W4:Y:S04]  /*1d350*/  LDL.LU R41, [R1+0x30] ;  /* 0x0000300001297983 */ /* 0x000f280000300800 */
[----:B------:R-:W4:Y:S04]  /*1d360*/  LDL.LU R40, [R1+0x34] ;  /* 0x0000340001287983 */ /* 0x000f280000300800 */
[----:B------:R-:W4:Y:S04]  /*1d370*/  LDL.LU R43, [R1+0x38] ;  /* 0x00003800012b7983 */ /* 0x000f280000300800 */
[----:B------:R-:W4:Y:S04]  /*1d380*/  LDL.LU R42, [R1] ;  /* 0x00000000012a7983 */ /* 0x000f280000300800 */
[----:B0-----:R-:W4:Y:S04]  /*1d390*/  LDL.LU R4, [R1+0x4] ;  /* 0x0000040001047983 */ /* 0x001f280000300800 */
[----:B------:R-:W4:Y:S04]  /*1d3a0*/  LDL.LU R25, [R1+0x8] ;  /* 0x0000080001197983 */ /* 0x000f280000300800 */
[----:B------:R-:W4:Y:S04]  /*1d3b0*/  LDL.LU R24, [R1+0xc] ;  /* 0x00000c0001187983 */ /* 0x000f280000300800 */
[----:B------:R0:W-:Y:S04]  /*1d3c0*/  STL [R1+0xcb8], R3 ;  /* 0x000cb80301007387 */ /* 0x0001e80000100800 */
[----:B0-----:R-:W4:Y:S01]  /*1d3d0*/  LDL.LU R3, [R1+0x12c] ;  /* 0x00012c0001037983 */ /* 0x001f220000300800 */
[----:B--2---:R-:W-:-:S03]  /*1d3e0*/  F2FP.SATFINITE.E4M3.F32.PACK_AB_MERGE_C R2, R2, R16, RZ ;  /* 0x000000100202723e */ /* 0x004fc600048070ff */
[----:B------:R-:W2:Y:S04]  /*1d3f0*/  LDL.LU R16, [R1+0xd6c] ;  /* 0x000d6c0001107983 */ /* 0x000ea80000300800 */
[----:B------:R0:W-:Y:S04]  /*1d400*/  STL [R1+0xcac], R2 ;  /* 0x000cac0201007387 */ /* 0x0001e80000100800 */
[----:B0-----:R-:W2:Y:S01]  /*1d410*/  LDL.LU R2, [R1+0x128] ;  /* 0x0001280001027983 */ /* 0x001ea20000300800 */
[----:B---3--:R-:W-:-:S03]  /*1d420*/  F2FP.SATFINITE.E4M3.F32.PACK_AB_MERGE_C R0, R0, R61, RZ ;  /* 0x0000003d0000723e */ /* 0x008fc600048070ff */
[----:B------:R-:W3:Y:S04]  /*1d430*/  LDL.LU R61, [R1+0xd68] ;  /* 0x000d6800013d7983 */ /* 0x000ee80000300800 */
[----:B------:R0:W-:Y:S04]  /*1d440*/  STL [R1+0xcb0], R0 ;  /* 0x000cb00001007387 */ /* 0x0001e80000100800 */
[----:B0-----:R-:W3:Y:S01]  /*1d450*/  LDL.LU R0, [R1+0x3c] ;  /* 0x00003c0001007983 */ /* 0x001ee20000300800 */
[----:B----4-:R-:W-:Y:S02]  /*1d460*/  F2FP.SATFINITE.E4M3.F32.PACK_AB_MERGE_C R59, R59, R58, RZ ;  /* 0x0000003a3b3b723e */ /* 0x010fe400048070ff */
[----:B------:R-:W-:Y:S01]  /*1d470*/  F2FP.SATFINITE.E4M3.F32.PACK_AB_MERGE_C R57, R57, R56, RZ ;  /* 0x000000383939723e */ /* 0x000fe200048070ff */
[----:B------:R-:W4:Y:S01]  /*1d480*/  LDL.LU R58, [R1+0xd64] ;  /* 0x000d6400013a7983 */ /* 0x000f220000300800 */
[----:B------:R-:W-:-:S03]  /*1d490*/  F2FP.SATFINITE.E4M3.F32.PACK_AB_MERGE_C R28, R28, R22, RZ ;  /* 0x000000161c1c723e */ /* 0x000fc600048070ff */
[----:B------:R0:W-:Y:S01]  /*1d4a0*/  STL [R1+0x164], R59 ;  /* 0x0001643b01007387 */ /* 0x0001e20000100800 */
[----:B------:R-:W-:-:S03]  /*1d4b0*/  F2FP.SATFINITE.E4M3.F32.PACK_AB_MERGE_C R39, R39, R21, RZ ;  /* 0x000000152727723e */ /* 0x000fc600048070ff */
[----:B0-----:R-:W3:Y:S04]  /*1d4c0*/  LDL.LU R59, [R1+0xd60] ;  /* 0x000d6000013b7983 */ /* 0x001ee80000300800 */
[----:B------:R-:W3:Y:S04]  /*1d4d0*/  LDL.LU R56, [R1+0xd5c] ;  /* 0x000d5c0001387983 */ /* 0x000ee80000300800 */
[----:B------:R0:W-:Y:S01]  /*1d4e0*/  STL [R1+0x160], R57 ;  /* 0x0001603901007387 */ /* 0x0001e20000100800 */
[----:B------:R-:W-:Y:S02]  /*1d4f0*/  F2FP.SATFINITE.E4M3.F32.PACK_AB_MERGE_C R20, R20, R18, RZ ;  /* 0x000000121414723e */ /* 0x000fe400048070ff */
[----:B------:R-:W-:Y:S01]  /*1d500*/  F2FP.SATFINITE.E4M3.F32.PACK_AB_MERGE_C R19, R19, R17, RZ ;  /* 0x000000111313723e */ /* 0x000fe200048070ff */
[----:B0-----:R-:W3:Y:S04]  /*1d510*/  LDL.LU R57, [R1+0xd58] ;  /* 0x000d580001397983 */ /* 0x001ee80000300800 */
[----:B------:R-:W3:Y:S04]  /*1d520*/  LDL.LU R22, [R1+0xd54] ;  /* 0x000d540001167983 */ /* 0x000ee80000300800 */
[----:B------:R0:W-:Y:S01]  /*1d530*/  STL [R1+0x154], R28 ;  /* 0x0001541c01007387 */ /* 0x0001e20000100800 */
[----:B------:R-:W-:-:S03]  /*1d540*/  F2FP.SATFINITE.E4M3.F32.PACK_AB_MERGE_C R34, R34, R60, RZ ;  /* 0x0000003c2222723e */ /* 0x000fc600048070ff */
        /* <DEDUP_REMOVED lines=16> */
[----:B0-----:R-:W4:Y:S04]  /*1d650*/  LDL.LU R34, [R1+0xd30] ;  /* 0x000d300001227983 */ /* 0x001f280000300800 */
[----:B------:R-:W4:Y:S04]  /*1d660*/  LDL.LU R30, [R1+0xd2c] ;  /* 0x000d2c00011e7983 */ /* 0x000f280000300800 */
[----:B------:R0:W-:Y:S01]  /*1d670*/  STL [R1+0x158], R33 ;  /* 0x0001582101007387 */ /* 0x0001e20000100800 */
[----:B------:R-:W-:-:S03]  /*1d680*/  F2FP.SATFINITE.E4M3.F32.PACK_AB_MERGE_C R26, R26, R31, RZ ;  /* 0x0000001f1a1a723e */ /* 0x000fc600048070ff */
[----:B0-----:R-:W4:Y:S04]  /*1d690*/  LDL.LU R33, [R1+0xd28] ;  /* 0x000d280001217983 */ /* 0x001f280000300800 */
[----:B------:R-:W4:Y:S04]  /*1d6a0*/  LDL.LU R37, [R1+0xd24] ;  /* 0x000d240001257983 */ /* 0x000f280000300800 */
[----:B------:R0:W-:Y:S01]  /*1d6b0*/  STL [R1+0x19c], R35 ;  /* 0x00019c2301007387 */ /* 0x0001e20000100800 */
[----:B------:R-:W-:-:S03]  /*1d6c0*/  F2FP.SATFINITE.E4M3.F32.PACK_AB_MERGE_C R36, R36, R27, RZ ;  /* 0x0000001b2424723e */ /* 0x000fc600048070ff */
[----:B0-----:R-:W4:Y:S01]  /*1d6d0*/  LDL.LU R35, [R1+0xd20] ;  /* 0x000d200001237983 */ /* 0x001f220000300800 */
[----:B------:R-:W-:Y:S02]  /*1d6e0*/  F2FP.SATFINITE.E4M3.F32.PACK_AB_MERGE_C R52, R52, R53, RZ ;  /* 0x000000353434723e */ /* 0x000fe400048070ff */
[----:B------:R-:W-:Y:S02]  /*1d6f0*/  F2FP.SATFINITE.E4M3.F32.PACK_AB_MERGE_C R54, R54, R55, RZ ;  /* 0x000000373636723e */ /* 0x000fe400048070ff */
[----:B------:R-:W-:Y:S02]  /*1d700*/  F2FP.SATFINITE.E4M3.F32.PACK_AB_MERGE_C R48, R48, R49, RZ ;  /* 0x000000313030723e */ /* 0x000fe400048070ff */
[----:B------:R-:W-:Y:S02]  /*1d710*/  F2FP.SATFINITE.E4M3.F32.PACK_AB_MERGE_C R50, R50, R51, RZ ;  /* 0x000000333232723e */ /* 0x000fe400048070ff */
[----:B------:R-:W-:Y:S02]  /*1d720*/  F2FP.SATFINITE.E4M3.F32.PACK_AB_MERGE_C R45, R45, R44, RZ ;  /* 0x0000002c2d2d723e */ /* 0x000fe400048070ff */
[----:B------:R-:W-:-:S02]  /*1d730*/  F2FP.SATFINITE.E4M3.F32.PACK_AB_MERGE_C R46, R46, R47, RZ ;  /* 0x0000002f2e2e723e */ /* 0x000fc400048070ff */
[----:B------:R-:W-:Y:S02]  /*1d740*/  F2FP.SATFINITE.E4M3.F32.PACK_AB_MERGE_C R40, R40, R41, RZ ;  /* 0x000000292828723e */ /* 0x000fe400048070ff */
[----:B------:R-:W-:Y:S02]  /*1d750*/  F2FP.SATFINITE.E4M3.F32.PACK_AB_MERGE_C R4, R4, R42, RZ ;  /* 0x0000002a0404723e */ /* 0x000fe400048070ff */
[----:B--2---:R-:W-:Y:S02]  /*1d760*/  F2FP.SATFINITE.E4M3.F32.PACK_AB_MERGE_C R2, R3, R2, RZ ;  /* 0x000000020302723e */ /* 0x004fe400048070ff */
[----:B------:R-:W2:Y:S04]  /*1d770*/  LDL.LU R3, [R1+0x3b4] ;  /* 0x0003b40001037983 */ /* 0x000ea80000300800 */
[----:B------:R0:W-:Y:S04]  /*1d780*/  STL [R1+0x198], R2 ;  /* 0x0001980201007387 */ /* 0x0001e80000100800 */
[----:B0-----:R-:W4:Y:S04]  /*1d790*/  LDL.LU R2, [R1+0x3b0] ;  /* 0x0003b00001027983 */ /* 0x001f280000300800 */
[----:B------:R-:W4:Y:S04]  /*1d7a0*/  LDL.LU R23, [R1+0xd1c] ;  /* 0x000d1c0001177983 */ /* 0x000f280000300800 */
        /* <DEDUP_REMOVED lines=18> */
[----:B------:R0:W-:Y:S01]  /*1d8d0*/  STL [R1+0x100], R48 ;  /* 0x0001003001007387 */ /* 0x0001e20000100800 */
[----:B---3--:R-:W-:-:S03]  /*1d8e0*/  F2FP.SATFINITE.E4M3.F32.PACK_AB_MERGE_C R0, R0, R43, RZ ;  /* 0x0000002b0000723e */ /* 0x008fc600048070ff */
[----:B0-----:R-:W3:Y:S04]  /*1d8f0*/  LDL.LU R48, [R1+0xce8] ;  /* 0x000ce80001307983 */ /* 0x001ee80000300800 */
[----:B------:R-:W3:Y:S04]  /*1d900*/  LDL.LU R51, [R1+0xce4] ;  /* 0x000ce40001337983 */ /* 0x000ee80000300800 */
[----:B------:R0:W-:Y:S04]  /*1d910*/  STL [R1+0xdc], R50 ;  /* 0x0000dc3201007387 */ /* 0x0001e80000100800 */
        /* <DEDUP_REMOVED lines=12> */
[----:B0-----:R-:W3:Y:S04]  /*1d9e0*/  LDL R0, [R1+0x3d0] ;  /* 0x0003d00001007983 */ /* 0x001ee80000100800 */
[----:B------:R-:W3:Y:S04]  /*1d9f0*/  LDL.LU R42, [R1+0xcc0] ;  /* 0x000cc000012a7983 */ /* 0x000ee80000300800 */
[----:B------:R0:W-:Y:S04]  /*1da00*/  STL [R1+0x118], R4 ;  /* 0x0001180401007387 */ /* 0x0001e80000100800 */
[----:B0-----:R-:W3:Y:S01]  /*1da10*/  LDL.LU R4, [R1+0x3bc] ;  /* 0x0003bc0001047983 */ /* 0x001ee20000300800 */
[----:B------:R-:W-:-:S05]  /*1da20*/  F2FP.SATFINITE.E4M3.F32.PACK_AB_MERGE_C R25, R24, R25, RZ ;  /* 0x000000191819723e */ /* 0x000fca00048070ff */
[----:B------:R-:W-:Y:S01]  /*1da30*/  STL [R1+0x114], R25 ;  /* 0x0001141901007387 */ /* 0x000fe20000100800 */
[----:B--2---:R-:W-:Y:S02]  /*1da40*/  LOP3.LUT R3, R3, 0xffff, RZ, 0xc0, !PT ;  /* 0x0000ffff03037812 */ /* 0x004fe400078ec0ff */
[----:B----4-:R-:W-:-:S05]  /*1da50*/  F2FP.SATFINITE.E4M3.F32.PACK_AB_MERGE_C R24, R53, R52, RZ ;  /* 0x000000343518723e */ /* 0x010fca00048070ff */
[----:B------:R0:W-:Y:S04]  /*1da60*/  STL [R1+0x12c], R24 ;  /* 0x00012c1801007387 */ /* 0x0001e80000100800 */
[----:B------:R-:W2:Y:S04]  /*1da70*/  LDL.LU R53, [R1+0x3b8] ;  /* 0x0003b80001357983 */ /* 0x000ea80000300800 */
[----:B------:R-:W4:Y:S01]  /*1da80*/  LDL.LU R52, [R1+0x4c] ;  /* 0x00004c0001347983 */ /* 0x000f220000300800 */
[----:B0-----:R-:W-:-:S05]  /*1da90*/  F2FP.SATFINITE.E4M3.F32.PACK_AB_MERGE_C R24, R55, R54, RZ ;  /* 0x000000363718723e */ /* 0x001fca00048070ff */
[----:B------:R0:W-:Y:S01]  /*1daa0*/  STL [R1+0x124], R24 ;  /* 0x0001241801007387 */ /* 0x0001e20000100800 */
[----:B---3--:R-:W-:-:S05]  /*1dab0*/  F2FP.SATFINITE.E4M3.F32.PACK_AB_MERGE_C R25, R49, R48, RZ ;  /* 0x000000303119723e */ /* 0x008fca00048070ff */
[----:B------:R-:W-:Y:S01]  /*1dac0*/  STL [R1+0x170], R25 ;  /* 0x0001701901007387 */ /* 0x000fe20000100800 */
[----:B0-----:R-:W-:-:S05]  /*1dad0*/  F2FP.SATFINITE.E4M3.F32.PACK_AB_MERGE_C R24, R51, R50, RZ ;  /* 0x000000323318723e */ /* 0x001fca00048070ff */
[----:B------:R0:W-:Y:S01]  /*1dae0*/  STL [R1+0x168], R24 ;  /* 0x0001681801007387 */ /* 0x0001e20000100800 */
[----:B------:R-:W-:Y:S02]  /*1daf0*/  LOP3.LUT R55, R19, 0xffff, RZ, 0xc0, !PT ;  /* 0x0000ffff13377812 */ /* 0x000fe400078ec0ff */
[----:B------:R-:W-:Y:S02]  /*1db00*/  LOP3.LUT R54, R27, 0xffff, RZ, 0xc0, !PT ;  /* 0x0000ffff1b367812 */ /* 0x000fe400078ec0ff */
[----:B------:R-:W-:-:S05]  /*1db10*/  F2FP.SATFINITE.E4M3.F32.PACK_AB_MERGE_C R44, R45, R44, RZ ;  /* 0x0000002c2d2c723e */ /* 0x000fca00048070ff */
[----:B------:R-:W-:Y:S01]  /*1db20*/  STL [R1+0x1a8], R44 ;  /* 0x0001a82c01007387 */ /* 0x000fe20000100800 */
[----:B0-----:R-:W-:-:S05]  /*1db30*/  F2FP.SATFINITE.E4M3.F32.PACK_AB_MERGE_C R24, R47, R46, RZ ;  /* 0x0000002e2f18723e */ /* 0x001fca00048070ff */
[----:B------:R0:W-:Y:S01]  /*1db40*/  STL [R1+0x1a0], R24 ;  /* 0x0001a01801007387 */ /* 0x0001e20000100800 */
[----:B------:R-:W-:-:S05]  /*1db50*/  F2FP.SATFINITE.E4M3.F32.PACK_AB_MERGE_C R25, R41, R40, RZ ;  /* 0x000000282919723e */ /* 0x000fca00048070ff */
[----:B------:R1:W-:Y:S01]  /*1db60*/  STL [R1+0x1cc], R25 ;  /* 0x0001cc1901007387 */ /* 0x0003e20000100800 */
[C---:B0-----:R-:W-:Y:S01]  /*1db70*/  VIADD R24, R0.reuse, 0x3f ;  /* 0x0000003f00187836 */ /* 0x041fe20000000000 */
[----:B------:R-:W-:Y:S01]  /*1db80*/  F2FP.SATFINITE.E4M3.F32.PACK_AB_MERGE_C R40, R43, R42, RZ ;  /* 0x0000002a2b28723e */ /* 0x000fe200048070ff */
[----:B-1----:R-:W-:Y:S01]  /*1db90*/  VIADD R25, R0, 0x1 ;  /* 0x0000000100197836 */ /* 0x002fe20000000000 */
[----:B------:R-:W-:-:S03]  /*1dba0*/  LOP3.LUT R0, R2, 0xffff, RZ, 0xc0, !PT ;  /* 0x0000ffff02007812 */ /* 0x000fc600078ec0ff */
[----:B------:R0:W-:Y:S01]  /*1dbb0*/  STL [R1+0x1c8], R40 ;  /* 0x0001c82801007387 */ /* 0x0001e20000100800 */
[----:B------:R-:W-:Y:S02]  /*1dbc0*/  LOP3.LUT R2, R26, 0xffff, RZ, 0xc0, !PT ;  /* 0x0000ffff1a027812 */ /* 0x000fe400078ec0ff */
[----:B------:R-:W-:Y:S01]  /*1dbd0*/  PRMT R26, R3, 0x3340, R54 ;  /* 0x00003340031a7816 */ /* 0x000fe20000000036 */
[----:B------:R-:W-:Y:S01]  /*1dbe0*/  STL [R1], R3 ;  /* 0x0000000301007387 */ /* 0x000fe20000100800 */
[----:B0-----:R-:W-:-:S03]  /*1dbf0*/  LOP3.LUT R40, R17, 0xffff, RZ, 0xc0, !PT ;  /* 0x0000ffff11287812 */ /* 0x001fc600078ec0ff */
[----:B------:R0:W-:Y:S01]  /*1dc00*/  STL [R1+0x34], R0 ;  /* 0x0000340001007387 */ /* 0x0001e20000100800 */
[----:B------:R-:W-:-:S03]  /*1dc10*/  PRMT R17, R55, 0x3340, R1 ;  /* 0x0000334037117816 */ /* 0x000fc60000000001 */
[----:B------:R-:W-:Y:S01]  /*1dc20*/  STL [R1+0x30], R40 ;  /* 0x0000302801007387 */ /* 0x000fe20000100800 */
[----:B------:R-:W-:-:S03]  /*1dc30*/  PRMT R27, R0, 0x3340, R2 ;  /* 0x00003340001b7816 */ /* 0x000fc60000000002 */
[----:B------:R-:W-:Y:S01]  /*1dc40*/  STL [R1+0xcbc], R55 ;  /* 0x000cbc3701007387 */ /* 0x000fe20000100800 */
[----:B------:R-:W-:-:S03]  /*1dc50*/  PRMT R19, R40, 0x3340, R1 ;  /* 0x0000334028137816 */ /* 0x000fc60000000001 */
[----:B------:R1:W-:Y:S04]  /*1dc60*/  STL [R1+0x4], R2 ;  /* 0x0000040201007387 */ /* 0x0003e80000100800 */
[----:B0-----:R-:W3:Y:S01]  /*1dc70*/  LDL.LU R0, [R1+0x3c4] ;  /* 0x0003c40001007983 */ /* 0x001ee20000300800 */
[----:B-1----:R-:W-:Y:S02]  /*1dc80*/  PRMT R2, R26, 0x5410, R17 ;  /* 0x000054101a027816 */ /* 0x002fe40000000011 */
[----:B------:R-:W-:-:S03]  /*1dc90*/  PRMT R17, R27, 0x5410, R19 ;  /* 0x000054101b117816 */ /* 0x000fc60000000013 */
[----:B------:R0:W-:Y:S01]  /*1dca0*/  STL [R1+0x148], R2 ;  /* 0x0001480201007387 */ /* 0x0001e20000100800 */
[----:B------:R-:W-:-:S03]  /*1dcb0*/  LOP3.LUT R26, R4, 0xffff, RZ, 0xc0, !PT ;  /* 0x0000ffff041a7812 */ /* 0x000fc600078ec0ff */
[----:B0-----:R-:W3:Y:S04]  /*1dcc0*/  LDL.LU R2, [R1+0x3c0] ;  /* 0x0003c00001027983 */ /* 0x001ee80000300800 */
[----:B------:R-:W3:Y:S04]  /*1dcd0*/  LDL.LU R3, [R1+0x74] ;  /* 0x0000740001037983 */ /* 0x000ee80000300800 */
[----:B------:R0:W-:Y:S04]  /*1dce0*/  STL [R1+0x138], R17 ;  /* 0x0001381101007387 */ /* 0x0001e80000100800 */
[----:B------:R-:W3:Y:S01]  /*1dcf0*/  LDL.LU R4, [R1+0x70] ;  /* 0x0000700001047983 */ /* 0x000ee20000300800 */
[----:B------:R-:W-:-:S02]  /*1dd00*/  ISETP.GE.AND P0, PT, R24, UR27, PT ;  /* 0x0000001b18007c0c */ /* 0x000fc4000bf06270 */
[----:B------:R-:W-:Y:S02]  /*1dd10*/  LOP3.LUT R41, R23, 0xffff, RZ, 0xc0, !PT ;  /* 0x0000ffff17297812 */ /* 0x000fe400078ec0ff */
[----:B------:R-:W-:Y:S02]  /*1dd20*/  LOP3.LUT R45, R16, 0xffff, RZ, 0xc0, !PT ;  /* 0x0000ffff102d7812 */ /* 0x000fe400078ec0ff */
[----:B------:R-:W-:Y:S02]  /*1dd30*/  ISETP.GE.AND P2, PT, R25, UR4, PT ;  /* 0x0000000419007c0c */ /* 0x000fe4000bf46270 */
[----:B------:R-:W-:Y:S02]  /*1dd40*/  LOP3.LUT R27, R36, 0xffff, RZ, 0xc0, !PT ;  /* 0x0000ffff241b7812 */ /* 0x000fe400078ec0ff */
[----:B------:R-:W-:Y:S02]  /*1dd50*/  LOP3.LUT R35, R35, 0xffff, RZ, 0xc0, !PT ;  /* 0x0000ffff23237812 */ /* 0x000fe400078ec0ff */
[----:B------:R-:W-:-:S02]  /*1dd60*/  LOP3.LUT R43, R15, 0xffff, RZ, 0xc0, !PT ;  /* 0x0000ffff0f2b7812 */ /* 0x000fc400078ec0ff */
[----:B------:R-:W-:Y:S01]  /*1dd70*/  LOP3.LUT R25, R29, 0xffff, RZ, 0xc0, !PT ;  /* 0x0000ffff1d197812 */ /* 0x000fe200078ec0ff */
[----:B------:R-:W-:Y:S01]  /*1dd80*/  STL [R1+0x50], R26 ;  /* 0x0000501a01007387 */ /* 0x000fe20000100800 */
[----:B------:R-:W-:Y:S02]  /*1dd90*/  LOP3.LUT R44, R20, 0xffff, RZ, 0xc0, !PT ;  /* 0x0000ffff142c7812 */ /* 0x000fe400078ec0ff */
[----:B------:R-:W-:Y:S02]  /*1dda0*/  LOP3.LUT R18, R18, 0xffff, RZ, 0xc0, !PT ;  /* 0x0000ffff12127812 */ /* 0x000fe400078ec0ff */
[--C-:B------:R-:W-:Y:S02]  /*1ddb0*/  PRMT R15, R45, 0x3340, R1.reuse ;  /* 0x000033402d0f7816 */ /* 0x100fe40000000001 */
[----:B------:R-:W-:Y:S02]  /*1ddc0*/  PRMT R16, R43, 0x3340, R1 ;  /* 0x000033402b107816 */ /* 0x000fe40000000001 */
[----:B------:R-:W-:-:S02]  /*1ddd0*/  PRMT R20, R27, 0x3340, R35 ;  /* 0x000033401b147816 */ /* 0x000fc40000000023 */
[----:B0-----:R-:W-:Y:S02]  /*1dde0*/  PRMT R17, R44, 0x3340, R1 ;  /* 0x000033402c117816 */ /* 0x001fe40000000001 */
[----:B--2---:R-:W-:Y:S02]  /*1ddf0*/  LOP3.LUT R24, R53, 0xffff, RZ, 0xc0, !PT ;  /* 0x0000ffff35187812 */ /* 0x004fe400078ec0ff */
[----:B----4-:R-:W-:Y:S02]  /*1de00*/  LOP3.LUT R42, R52, 0xffff, RZ, 0xc0, !PT ;  /* 0x0000ffff342a7812 */ /* 0x010fe400078ec0ff */
[----:B------:R-:W-:Y:S02]  /*1de10*/  LOP3.LUT R53, R31, 0xffff, RZ, 0xc0, !PT ;  /* 0x0000ffff1f357812 */ /* 0x000fe400078ec0ff */
[----:B------:R-:W-:Y:S01]  /*1de20*/  PRMT R19, R42, 0x3340, R41 ;  /* 0x000033402a137816 */ /* 0x000fe20000000029 */
[----:B------:R0:W-:Y:S01]  /*1de30*/  STL [R1+0x80], R24 ;  /* 0x0000801801007387 */ /* 0x0001e20000100800 */
[----:B------:R-:W-:-:S02]  /*1de40*/  PRMT R23, R26, 0x3340, R53 ;  /* 0x000033401a177816 */ /* 0x000fc40000000035 */
[----:B------:R-:W-:Y:S01]  /*1de50*/  PRMT R15, R19, 0x5410, R15 ;  /* 0x00005410130f7816 */ /* 0x000fe2000000000f */
[----:B------:R-:W-:Y:S01]  /*1de60*/  STL [R1+0x4c], R27 ;  /* 0x00004c1b01007387 */ /* 0x000fe20000100800 */
[----:B------:R-:W-:-:S03]  /*1de70*/  PRMT R19, R20, 0x5410, R16 ;  /* 0x0000541014137816 */ /* 0x000fc60000000010 */
[----:B------:R-:W-:Y:S01]  /*1de80*/  STL [R1+0x5c], R25 ;  /* 0x00005c1901007387 */ /* 0x000fe20000100800 */
[----:B0-----:R-:W-:-:S03]  /*1de90*/  PRMT R24, R24, 0x3340, R25 ;  /* 0x0000334018187816 */ /* 0x001fc60000000019 */
[----:B------:R0:W-:Y:S01]  /*1dea0*/  STL [R1+0x54], R18 ;  /* 0x0000541201007387 */ /* 0x0001e20000100800 */
[----:B------:R-:W-:-:S03]  /*1deb0*/  PRMT R16, R23, 0x5410, R17 ;  /* 0x0000541017107816 */ /* 0x000fc60000000011 */
[----:B------:R1:W-:Y:S01]  /*1dec0*/  STL [R1+0x120], R15 ;  /* 0x0001200f01007387 */ /* 0x0003e20000100800 */
[----:B0-----:R-:W-:-:S03]  /*1ded0*/  PRMT R18, R18, 0x3340, R1 ;  /* 0x0000334012127816 */ /* 0x001fc60000000001 */
[----:B------:R3:W-:Y:S01]  /*1dee0*/  STL [R1+0x11c], R19 ;  /* 0x00011c1301007387 */ /* 0x0007e20000100800 */
[----:B-1----:R-:W-:-:S03]  /*1def0*/  PRMT R15, R24, 0x5410, R18 ;  /* 0x00005410180f7816 */ /* 0x002fc60000000012 */
[----:B------:R-:W2:Y:S04]  /*1df00*/  LDL.LU R49, [R1+0x3cc] ;  /* 0x0003cc0001317983 */ /* 0x000ea80000300800 */
[----:B------:R0:W-:Y:S04]  /*1df10*/  STL [R1+0x1d4], R16 ;  /* 0x0001d41001007387 */ /* 0x0001e80000100800 */
[----:B------:R-:W4:Y:S04]  /*1df20*/  LDL.LU R48, [R1+0x3c8] ;  /* 0x0003c80001307983 */ /* 0x000f280000300800 */
[----:B------:R1:W-:Y:S01]  /*1df30*/  STL [R1+0x1d0], R15 ;  /* 0x0001d00f01007387 */ /* 0x0003e20000100800 */
[----:B---3--:R-:W-:-:S03]  /*1df40*/  LOP3.LUT R19, R0, 0xffff, RZ, 0xc0, !PT ;  /* 0x0000ffff00137812 */ /* 0x008fc600078ec0ff */
[----:B------:R-:W3:Y:S04]  /*1df50*/  LDL.LU R0, [R1+0xf4] ;  /* 0x0000f40001007983 */ /* 0x000ee80000300800 */
[----:B------:R0:W-:Y:S01]  /*1df60*/  STL [R1+0x58], R19 ;  /* 0x0000581301007387 */ /* 0x0001e20000100800 */
[----:B------:R-:W-:-:S03]  /*1df70*/  LOP3.LUT R20, R2, 0xffff, RZ, 0xc0, !PT ;  /* 0x0000ffff02147812 */ /* 0x000fc600078ec0ff */
[----:B------:R-:W3:Y:S01]  /*1df80*/  LDL.LU R2, [R1+0xf0] ;  /* 0x0000f00001027983 */ /* 0x000ee20000300800 */
[----:B------:R-:W-:-:S03]  /*1df90*/  LOP3.LUT R36, R3, 0xffff, RZ, 0xc0, !PT ;  /* 0x0000ffff03247812 */ /* 0x000fc600078ec0ff */
[----:B------:R0:W-:Y:S04]  /*1dfa0*/  STL [R1+0x8c], R20 ;  /* 0x00008c1401007387 */ /* 0x0001e80000100800 */
[----:B------:R-:W3:Y:S01]  /*1dfb0*/  LDL.LU R3, [R1+0x2c] ;  /* 0x00002c0001037983 */ /* 0x000ee20000300800 */
[----:B------:R-:W-:-:S03]  /*1dfc0*/  LOP3.LUT R31, R4, 0xffff, RZ, 0xc0, !PT ;  /* 0x0000ffff041f7812 */ /* 0x000fc600078ec0ff */
[----:B------:R-:W3:Y:S01]  /*1dfd0*/  LDL.LU R4, [R1+0x28] ;  /* 0x0000280001047983 */ /* 0x000ee20000300800 */
[----:B------:R-:W-:Y:S02]  /*1dfe0*/  LOP3.LUT R37, R37, 0xffff, RZ, 0xc0, !PT ;  /* 0x0000ffff25257812 */ /* 0x000fe400078ec0ff */
[----:B------:R-:W-:Y:S02]  /*1dff0*/  LOP3.LUT R40, R14, 0xffff, RZ, 0xc0, !PT ;  /* 0x0000ffff0e287812 */ /* 0x000fe400078ec0ff */
[----:B------:R-:W-:Y:S02]  /*1e000*/  LOP3.LUT R23, R38, 0xffff, RZ, 0xc0, !PT ;  /* 0x0000ffff26177812 */ /* 0x000fe400078ec0ff */
[----:B------:R-:W-:Y:S02]  /*1e010*/  LOP3.LUT R33, R33, 0xffff, RZ, 0xc0, !PT ;  /* 0x0000ffff21217812 */ /* 0x000fe400078ec0ff */
[----:B------:R-:W-:Y:S02]  /*1e020*/  LOP3.LUT R38, R13, 0xffff, RZ, 0xc0, !PT ;  /* 0x0000ffff0d267812 */ /* 0x000fe400078ec0ff */
[----:B0-----:R-:W-:-:S02]  /*1e030*/  LOP3.LUT R16, R21, 0xffff, RZ, 0xc0, !PT ;  /* 0x0000ffff15107812 */ /* 0x001fc400078ec0ff */
[----:B------:R-:W-:Y:S02]  /*1e040*/  PRMT R13, R40, 0x3340, R1 ;  /* 0x00003340280d7816 */ /* 0x000fe40000000001 */
[----:B------:R-:W-:Y:S02]  /*1e050*/  PRMT R17, R36, 0x3340, R37 ;  /* 0x0000334024117816 */ /* 0x000fe40000000025 */
[----:B------:R-:W-:Y:S02]  /*1e060*/  LOP3.LUT R32, R32, 0xffff, RZ, 0xc0, !PT ;  /* 0x0000ffff20207812 */ /* 0x000fe400078ec0ff */
[----:B------:R-:W-:Y:S02]  /*1e070*/  LOP3.LUT R39, R39, 0xffff, RZ, 0xc0, !PT ;  /* 0x0000ffff27277812 */ /* 0x000fe400078ec0ff */
[----:B------:R-:W-:Y:S02]  /*1e080*/  PRMT R14, R38, 0x3340, R1 ;  /* 0x00003340260e7816 */ /* 0x000fe40000000001 */
[----:B------:R-:W-:Y:S01]  /*1e090*/  PRMT R18, R31, 0x3340, R33 ;  /* 0x000033401f127816 */ /* 0x000fe20000000021 */
[----:B------:R-:W-:Y:S01]  /*1e0a0*/  STL [R1+0x84], R23 ;  /* 0x0000841701007387 */ /* 0x000fe20000100800 */
[----:B------:R-:W-:-:S02]  /*1e0b0*/  PRMT R13, R17, 0x5410, R13 ;  /* 0x00005410110d7816 */ /* 0x000fc4000000000d */
[----:B-1----:R-:W-:Y:S01]  /*1e0c0*/  PRMT R15, R39, 0x3340, R1 ;  /* 0x00003340270f7816 */ /* 0x002fe20000000001 */
[----:B------:R0:W-:Y:S01]  /*1e0d0*/  STL [R1+0x70], R16 ;  /* 0x0000701001007387 */ /* 0x0001e20000100800 */
[----:B------:R-:W-:Y:S02]  /*1e0e0*/  PRMT R19, R19, 0x3340, R32 ;  /* 0x0000334013137816 */ /* 0x000fe40000000020 */
[----:B------:R-:W-:Y:S02]  /*1e0f0*/  PRMT R20, R20, 0x3340, R23 ;  /* 0x0000334014147816 */ /* 0x000fe40000000017 */
[----:B------:R-:W-:Y:S01]  /*1e100*/  PRMT R17, R18, 0x5410, R14 ;  /* 0x0000541012117816 */ /* 0x000fe2000000000e */
[----:B------:R1:W-:Y:S01]  /*1e110*/  STL [R1+0x18c], R13 ;  /* 0x00018c0d01007387 */ /* 0x0003e20000100800 */
[----:B------:R-:W-:Y:S02]  /*1e120*/  PRMT R14, R19, 0x5410, R15 ;  /* 0x00005410130e7816 */ /* 0x000fe4000000000f */
[----:B0-----:R-:W-:Y:S01]  /*1e130*/  PRMT R16, R16, 0x3340, R1 ;  /* 0x0000334010107816 */ /* 0x001fe20000000001 */
[----:B------:R2:W-:Y:S04]  /*1e140*/  STL [R1+0x188], R17 ;  /* 0x0001881101007387 */ /* 0x0005e80000100800 */
[----:B------:R-:W3:Y:S01]  /*1e150*/  LDL.LU R52, [R1+0x3d8] ;  /* 0x0003d80001347983 */ /* 0x000ee20000300800 */
[----:B-1----:R-:W-:-:S03]  /*1e160*/  PRMT R13, R20, 0x5410, R16 ;  /* 0x00005410140d7816 */ /* 0x002fc60000000010 */
[----:B------:R0:W-:Y:S04]  /*1e170*/  STL [R1+0x1c0], R14 ;  /* 0x0001c00e01007387 */ /* 0x0001e80000100800 */
[----:B------:R1:W-:Y:S01]  /*1e180*/  STL [R1+0x1b8], R13 ;  /* 0x0001b80d01007387 */ /* 0x0003e20000100800 */
[----:B--2---:R-:W-:-:S03]  /*1e190*/  LOP3.LUT R17, R49, 0xffff, RZ, 0xc0, !PT ;  /* 0x0000ffff31117812 */ /* 0x004fc600078ec0ff */
[----:B------:R-:W2:Y:S01]  /*1e1a0*/  LDL.LU R49, [R1+0x3d4] ;  /* 0x0003d40001317983 */ /* 0x000ea20000300800 */
[----:B----4-:R-:W-:-:S03]  /*1e1b0*/  LOP3.LUT R18, R48, 0xffff, RZ, 0xc0, !PT ;  /* 0x0000ffff30127812 */ /* 0x010fc600078ec0ff */
[----:B------:R4:W-:Y:S04]  /*1e1c0*/  STL [R1+0x74], R17 ;  /* 0x0000741101007387 */ /* 0x0009e80000100800 */
[----:B------:R-:W2:Y:S04]  /*1e1d0*/  LDL.LU R48, [R1+0xfc] ;  /* 0x0000fc0001307983 */ /* 0x000ea80000300800 */
[----:B------:R0:W-:Y:S01]  /*1e1e0*/  STL [R1+0x98], R18 ;  /* 0x0000981201007387 */ /* 0x0001e20000100800 */
[----:B---3--:R-:W-:-:S03]  /*1e1f0*/  LOP3.LUT R29, R0, 0xffff, RZ, 0xc0, !PT ;  /* 0x0000ffff001d7812 */ /* 0x008fc600078ec0ff */
[----:B------:R-:W3:Y:S01]  /*1e200*/  LDL.LU R0, [R1+0xf8] ;  /* 0x0000f80001007983 */ /* 0x000ee20000300800 */
[----:B------:R-:W-:Y:S02]  /*1e210*/  LOP3.LUT R24, R2, 0xffff, RZ, 0xc0, !PT ;  /* 0x0000ffff02187812 */ /* 0x000fe400078ec0ff */
[----:B------:R-:W-:Y:S02]  /*1e220*/  LOP3.LUT R25, R3, 0xffff, RZ, 0xc0, !PT ;  /* 0x0000ffff03197812 */ /* 0x000fe400078ec0ff */
[----:B------:R-:W3:Y:S01]  /*1e230*/  LDL.LU R3, [R1+0x60] ;  /* 0x0000600001037983 */ /* 0x000ee20000300800 */
[----:B------:R-:W-:-:S03]  /*1e240*/  LOP3.LUT R19, R4, 0xffff, RZ, 0xc0, !PT ;  /* 0x0000ffff04137812 */ /* 0x000fc600078ec0ff */
[----:B------:R-:W3:Y:S04]  /*1e250*/  LDL.LU R4, [R1+0x48] ;  /* 0x0000480001047983 */ /* 0x000ee80000300800 */
[----:B------:R-:W3:Y:S01]  /*1e260*/  LDL.LU R2, [R1+0x10] ;  /* 0x0000100001027983 */ /* 0x000ee20000300800 */
[----:B------:R-:W-:Y:S02]  /*1e270*/  LOP3.LUT R26, R34, 0xffff, RZ, 0xc0, !PT ;  /* 0x0000ffff221a7812 */ /* 0x000fe400078ec0ff */
[----:B------:R-:W-:Y:S02]  /*1e280*/  LOP3.LUT R30, R30, 0xffff, RZ, 0xc0, !PT ;  /* 0x0000ffff1e1e7812 */ /* 0x000fe400078ec0ff */
[----:B------:R-:W-:Y:S02]  /*1e290*/  LOP3.LUT R34, R12, 0xffff, RZ, 0xc0, !PT ;  /* 0x0000ffff0c227812 */ /* 0x000fe400078ec0ff */
[----:B------:R-:W-:-:S02]  /*1e2a0*/  LOP3.LUT R27, R11, 0xffff, RZ, 0xc0, !PT ;  /* 0x0000ffff0b1b7812 */ /* 0x000fc400078ec0ff */
[----:B------:R-:W-:Y:S02]  /*1e2b0*/  LOP3.LUT R28, R28, 0xffff, RZ, 0xc0, !PT ;  /* 0x0000ffff1c1c7812 */ /* 0x000fe400078ec0ff */
[----:B0-----:R-:W-:Y:S02]  /*1e2c0*/  LOP3.LUT R14, R22, 0xffff, RZ, 0xc0, !PT ;  /* 0x0000ffff160e7812 */ /* 0x001fe400078ec0ff */
[--C-:B------:R-:W-:Y:S02]  /*1e2d0*/  PRMT R11, R34, 0x3340, R1.reuse ;  /* 0x00003340220b7816 */ /* 0x100fe40000000001 */
[----:B------:R-:W-:Y:S02]  /*1e2e0*/  PRMT R15, R29, 0x3340, R30 ;  /* 0x000033401d0f7816 */ /* 0x000fe4000000001e */
[--C-:B------:R-:W-:Y:S02]  /*1e2f0*/  PRMT R12, R27, 0x3340, R1.reuse ;  /* 0x000033401b0c7816 */ /* 0x100fe40000000001 */
[----:B------:R-:W-:Y:S01]  /*1e300*/  PRMT R16, R24, 0x3340, R26 ;  /* 0x0000334018107816 */ /* 0x000fe2000000001a */
[----:B------:R-:W-:Y:S01]  /*1e310*/  STL [R1+0x94], R19 ;  /* 0x0000941301007387 */ /* 0x000fe20000100800 */
[----:B-1----:R-:W-:-:S02]  /*1e320*/  PRMT R13, R28, 0x3340, R1 ;  /* 0x000033401c0d7816 */ /* 0x002fc40000000001 */
[----:B----4-:R-:W-:Y:S01]  /*1e330*/  PRMT R17, R17, 0x3340, R25 ;  /* 0x0000334011117816 */ /* 0x010fe20000000019 */
[----:B------:R0:W-:Y:S01]  /*1e340*/  STL [R1+0x88], R14 ;  /* 0x0000880e01007387 */ /* 0x0001e20000100800 */
[----:B------:R-:W-:Y:S02]  /*1e350*/  PRMT R11, R15, 0x5410, R11 ;  /* 0x000054100f0b7816 */ /* 0x000fe4000000000b */
[----:B------:R-:W-:Y:S02]  /*1e360*/  PRMT R18, R18, 0x3340, R19 ;  /* 0x0000334012127816 */ /* 0x000fe40000000013 */
[----:B------:R-:W-:Y:S01]  /*1e370*/  PRMT R15, R16, 0x5410, R12 ;  /* 0x00005410100f7816 */ /* 0x000fe2000000000c */
[----:B------:R1:W-:Y:S01]  /*1e380*/  STL [R1+0x17c], R11 ;  /* 0x00017c0b01007387 */ /* 0x0003e20000100800 */
[----:B------:R-:W-:Y:S02]  /*1e390*/  PRMT R12, R17, 0x5410, R13 ;  /* 0x00005410110c7816 */ /* 0x000fe4000000000d */
[----:B0-----:R-:W-:Y:S01]  /*1e3a0*/  PRMT R14, R14, 0x3340, R1 ;  /* 0x000033400e0e7816 */ /* 0x001fe20000000001 */
[----:B------:R0:W-:Y:S03]  /*1e3b0*/  STL [R1+0x174], R15 ;  /* 0x0001740f01007387 */ /* 0x0001e60000100800 */
[----:B-1----:R-:W-:Y:S01]  /*1e3c0*/  PRMT R11, R18, 0x5410, R14 ;  /* 0x00005410120b7816 */ /* 0x002fe2000000000e */
[----:B------:R1:W-:Y:S01]  /*1e3d0*/  STL [R1+0x1b4], R12 ;  /* 0x0001b40c01007387 */ /* 0x0003e20000100800 */
[----:B0-----:R-:W-:-:S03]  /*1e3e0*/  LOP3.LUT R15, R52, 0xffff, RZ, 0xc0, !PT ;  /* 0x0000ffff340f7812 */ /* 0x001fc600078ec0ff */
[----:B------:R-:W4:Y:S04]  /*1e3f0*/  LDL.LU R50, [R1+0x3e0] ;  /* 0x0003e00001327983 */ /* 0x000f280000300800 */
[----:B------:R0:W-:Y:S04]  /*1e400*/  STL [R1+0x1b0], R11 ;  /* 0x0001b00b01007387 */ /* 0x0001e80000100800 */
[----:B------:R-:W4:Y:S04]  /*1e410*/  LDL.LU R52, [R1+0x3dc] ;  /* 0x0003dc0001347983 */ /* 0x000f280000300800 */
[----:B------:R0:W-:Y:S01]  /*1e420*/  STL [R1+0x90], R15 ;  /* 0x0000900f01007387 */ /* 0x0001e20000100800 */
[----:B--2---:R-:W-:-:S03]  /*1e430*/  LOP3.LUT R46, R49, 0xffff, RZ, 0xc0, !PT ;  /* 0x0000ffff312e7812 */ /* 0x004fc600078ec0ff */
[----:B------:R-:W2:Y:S04]  /*1e440*/  LDL.LU R49, [R1+0x354] ;  /* 0x0003540001317983 */ /* 0x000ea80000300800 */
[----:B------:R-:W-:Y:S01]  /*1e450*/  STL [R1+0xa4], R46 ;  /* 0x0000a42e01007387 */ /* 0x000fe20000100800 */
[----:B------:R-:W-:Y:S02]  /*1e460*/  LOP3.LUT R21, R48, 0xffff, RZ, 0xc0, !PT ;  /* 0x0000ffff30157812 */ /* 0x000fe400078ec0ff */
[----:B---3--:R-:W-:Y:S02]  /*1e470*/  LOP3.LUT R16, R0, 0xffff, RZ, 0xc0, !PT ;  /* 0x0000ffff00107812 */ /* 0x008fe400078ec0ff */
[----:B------:R-:W-:Y:S02]  /*1e480*/  LOP3.LUT R17, R3, 0xffff, RZ, 0xc0, !PT ;  /* 0x0000ffff03117812 */ /* 0x000fe400078ec0ff */
[----:B------:R-:W3:Y:S01]  /*1e490*/  LDL.LU R3, [R1+0x350] ;  /* 0x0003500001037983 */ /* 0x000ee20000300800 */
[----:B------:R-:W-:-:S03]  /*1e4a0*/  LOP3.LUT R47, R4, 0xffff, RZ, 0xc0, !PT ;  /* 0x0000ffff042f7812 */ /* 0x000fc600078ec0ff */
[----:B------:R-:W2:Y:S04]  /*1e4b0*/  LDL.LU R4, [R1+0xe0] ;  /* 0x0000e00001047983 */ /* 0x000ea80000300800 */
[----:B------:R-:W2:Y:S01]  /*1e4c0*/  LDL.LU R48, [R1+0x7c] ;  /* 0x00007c0001307983 */ /* 0x000ea20000300800 */
[----:B------:R-:W-:-:S03]  /*1e4d0*/  LOP3.LUT R22, R2, 0xffff, RZ, 0xc0, !PT ;  /* 0x0000ffff02167812 */ /* 0x000fc600078ec0ff */
[----:B------:R-:W-:Y:S04]  /*1e4e0*/  STL [R1+0x9c], R47 ;  /* 0x00009c2f01007387 */ /* 0x000fe80000100800 */
[----:B------:R-:W2:Y:S04]  /*1e4f0*/  LDL.LU R0, [R1+0x24] ;  /* 0x0000240001007983 */ /* 0x000ea80000300800 */
[----:B------:R-:W2:Y:S01]  /*1e500*/  LDL.LU R2, [R1+0x18] ;  /* 0x0000180001027983 */ /* 0x000ea20000300800 */
[----:B------:R-:W-:Y:S02]  /*1e510*/  LOP3.LUT R23, R10, 0xffff, RZ, 0xc0, !PT ;  /* 0x0000ffff0a177812 */ /* 0x000fe400078ec0ff */
[----:B------:R-:W-:-:S02]  /*1e520*/  LOP3.LUT R19, R9, 0xffff, RZ, 0xc0, !PT ;  /* 0x0000ffff09137812 */ /* 0x000fc400078ec0ff */
[----:B------:R-:W-:Y:S02]  /*1e530*/  LOP3.LUT R18, R60, 0xffff, RZ, 0xc0, !PT ;  /* 0x0000ffff3c127812 */ /* 0x000fe400078ec0ff */
[----:B-1----:R-:W-:Y:S02]  /*1e540*/  LOP3.LUT R12, R56, 0xffff, RZ, 0xc0, !PT ;  /* 0x0000ffff380c7812 */ /* 0x002fe400078ec0ff */
[--C-:B------:R-:W-:Y:S02]  /*1e550*/  PRMT R9, R23, 0x3340, R1.reuse ;  /* 0x0000334017097816 */ /* 0x100fe40000000001 */
[----:B------:R-:W-:Y:S02]  /*1e560*/  PRMT R13, R21, 0x3340, R22 ;  /* 0x00003340150d7816 */ /* 0x000fe40000000016 */
[----:B------:R-:W-:Y:S01]  /*1e570*/  LOP3.LUT R20, R57, 0xffff, RZ, 0xc0, !PT ;  /* 0x0000ffff39147812 */ /* 0x000fe200078ec0ff */
[----:B------:R1:W-:Y:S01]  /*1e580*/  STL [R1+0x48], R12 ;  /* 0x0000480c01007387 */ /* 0x0003e20000100800 */
[----:B------:R-:W-:-:S02]  /*1e590*/  PRMT R10, R19, 0x3340, R1 ;  /* 0x00003340130a7816 */ /* 0x000fc40000000001 */
[----:B------:R-:W-:Y:S02]  /*1e5a0*/  PRMT R14, R16, 0x3340, R18 ;  /* 0x00003340100e7816 */ /* 0x000fe40000000012 */
[----:B------:R-:W-:Y:S02]  /*1e5b0*/  PRMT R9, R13, 0x5410, R9 ;  /* 0x000054100d097816 */ /* 0x000fe40000000009 */
[----:B0-----:R-:W-:Y:S02]  /*1e5c0*/  PRMT R11, R20, 0x3340, R1 ;  /* 0x00003340140b7816 */ /* 0x001fe40000000001 */
[----:B------:R-:W-:Y:S02]  /*1e5d0*/  PRMT R15, R15, 0x3340, R17 ;  /* 0x000033400f0f7816 */ /* 0x000fe40000000011 */
[----:B-1----:R-:W-:Y:S02]  /*1e5e0*/  PRMT R12, R12, 0x3340, R1 ;  /* 0x000033400c0c7816 */ /* 0x002fe40000000001 */
[----:B------:R-:W-:Y:S01]  /*1e5f0*/  PRMT R46, R46, 0x3340, R47 ;  /* 0x000033402e2e7816 */ /* 0x000fe2000000002f */
[----:B------:R0:W-:Y:S01]  /*1e600*/  STL [R1+0x14c], R9 ;  /* 0x00014c0901007387 */ /* 0x0001e20000100800 */
[----:B------:R-:W-:-:S02]  /*1e610*/  PRMT R13, R14, 0x5410, R10 ;  /* 0x000054100e0d7816 */ /* 0x000fc4000000000a */
[----:B------:R-:W-:Y:S02]  /*1e620*/  PRMT R10, R15, 0x5410, R11 ;  /* 0x000054100f0a7816 */ /* 0x000fe4000000000b */
[----:B----4-:R-:W-:Y:S01]  /*1e630*/  LOP3.LUT R51, R50, 0xffff, RZ, 0xc0, !PT ;  /* 0x0000ffff32337812 */ /* 0x010fe200078ec0ff */
[----:B------:R-:W-:Y:S01]  /*1e640*/  STL [R1+0x13c], R13 ;  /* 0x00013c0d01007387 */ /* 0x000fe20000100800 */
[----:B0-----:R-:W-:-:S03]  /*1e650*/  PRMT R9, R46, 0x5410, R12 ;  /* 0x000054102e097816 */ /* 0x001fc6000000000c */
[----:B------:R-:W-:Y:S01]  /*1e660*/  STL [R1+0x1ac], R10 ;  /* 0x0001ac0a01007387 */ /* 0x000fe20000100800 */
[----:B------:R-:W-:-:S03]  /*1e670*/  LOP3.LUT R52, R52, 0xffff, RZ, 0xc0, !PT ;  /* 0x0000ffff34347812 */ /* 0x000fc600078ec0ff */
[----:B------:R3:W-:Y:S04]  /*1e680*/  STL [R1+0x1a4], R9 ;  /* 0x0001a40901007387 */ /* 0x0007e80000100800 */
[----:B------:R-:W4:Y:S04]  /*1e690*/  LDL.LU R56, [R1+0x3a0] ;  /* 0x0003a00001387983 */ /* 0x000f280000300800 */
[----:B------:R-:W4:Y:S04]  /*1e6a0*/  LDL.LU R60, [R1+0x344] ;  /* 0x00034400013c7983 */ /* 0x000f280000300800 */
[----:B------:R-:W-:Y:S04]  /*1e6b0*/  STL [R1+0x60], R51 ;  /* 0x0000603301007387 */ /* 0x000fe80000100800 */
[----:B------:R-:W-:Y:S04]  /*1e6c0*/  STL [R1+0xc0], R52 ;  /* 0x0000c03401007387 */ /* 0x000fe80000100800 */
[----:B------:R-:W4:Y:S01]  /*1e6d0*/  LDL.LU R57, [R1+0x340] ;  /* 0x0003400001397983 */ /* 0x000f220000300800 */
[----:B------:R-:W-:Y:S01]  /*1e6e0*/  LOP3.LUT R12, R59, 0xffff, RZ, 0xc0, !PT ;  /* 0x0000ffff3b0c7812 */ /* 0x000fe200078ec0ff */
[----:B------:R-:W-:Y:S01]  /*1e6f0*/  BAR.SYNC.DEFER_BLOCKING 0x0 ;  /* 0x0000000000007b1d */ /* 0x000fe20000010000 */
[----:B---3--:R-:W-:-:S05]  /*1e700*/  LOP3.LUT R9, R3, 0xffff, RZ, 0xc0, !PT ;  /* 0x0000ffff03097812 */ /* 0x008fca00078ec0ff */
[----:B------:R-:W3:Y:S01]  /*1e710*/  LDL.LU R3, [R1+0xe8] ;  /* 0x0000e80001037983 */ /* 0x000ee20000300800 */
[----:B--2---:R-:W-:-:S03]  /*1e720*/  LOP3.LUT R10, R4, 0xffff, RZ, 0xc0, !PT ;  /* 0x0000ffff040a7812 */ /* 0x004fc600078ec0ff */
[----:B------:R-:W2:Y:S01]  /*1e730*/  LDL.LU R4, [R1+0xe4] ;  /* 0x0000e40001047983 */ /* 0x000ea20000300800 */
[----:B------:R-:W-:-:S03]  /*1e740*/  LOP3.LUT R46, R48, 0xffff, RZ, 0xc0, !PT ;  /* 0x0000ffff302e7812 */ /* 0x000fc600078ec0ff */
[----:B------:R-:W2:Y:S04]  /*1e750*/  LDL.LU R55, [R1+0x44] ;  /* 0x0000440001377983 */ /* 0x000ea80000300800 */
[----:B------:R0:W-:Y:S01]  /*1e760*/  STL [R1+0xb4], R46 ;  /* 0x0000b42e01007387 */ /* 0x0001e20000100800 */
[----:B------:R-:W-:Y:S02]  /*1e770*/  LOP3.LUT R14, R0, 0xffff, RZ, 0xc0, !PT ;  /* 0x0000ffff000e7812 */ /* 0x000fe400078ec0ff */
[----:B------:R-:W-:Y:S02]  /*1e780*/  LOP3.LUT R11, R2, 0xffff, RZ, 0xc0, !PT ;  /* 0x0000ffff020b7812 */ /* 0x000fe400078ec0ff */
[----:B------:R-:W2:Y:S04]  /*1e790*/  LDL.LU R2, [R1+0x40] ;  /* 0x0000400001027983 */ /* 0x000ea80000300800 */
[----:B------:R-:W2:Y:S04]  /*1e7a0*/  LDL.LU R0, [R1+0x14] ;  /* 0x0000140001007983 */ /* 0x000ea80000300800 */
[----:B------:R-:W2:Y:S01]  /*1e7b0*/  LDL.LU R59, [R1+0x3a4] ;  /* 0x0003a400013b7983 */ /* 0x000ea20000300800 */
[----:B------:R-:W-:-:S02]  /*1e7c0*/  LOP3.LUT R13, R49, 0xffff, RZ, 0xc0, !PT ;  /* 0x0000ffff310d7812 */ /* 0x000fc400078ec0ff */
[----:B------:R-:W-:Y:S02]  /*1e7d0*/  LOP3.LUT R15, R8, 0xffff, RZ, 0xc0, !PT ;  /* 0x0000ffff080f7812 */ /* 0x000fe400078ec0ff */
[----:B------:R-:W-:Y:S02]  /*1e7e0*/  LOP3.LUT R8, R7, 0xffff, RZ, 0xc0, !PT ;  /* 0x0000ffff07087812 */ /* 0x000fe400078ec0ff */
[----:B------:R-:W-:Y:S01]  /*1e7f0*/  LOP3.LUT R48, R58, 0xffff, RZ, 0xc0, !PT ;  /* 0x0000ffff3a307812 */ /* 0x000fe200078ec0ff */
[----:B------:R-:W-:Y:S01]  /*1e800*/  IMAD.MOV.U32 R58, RZ, RZ, R46 ;  /* 0x000000ffff3a7224 */ /* 0x000fe200078e002e */
[--C-:B------:R-:W-:Y:S02]  /*1e810*/  PRMT R7, R15, 0x3340, R1.reuse ;  /* 0x000033400f077816 */ /* 0x100fe40000000001 */
[----:B------:R-:W-:Y:S01]  /*1e820*/  PRMT R49, R13, 0x3340, R14 ;  /* 0x000033400d317816 */ /* 0x000fe2000000000e */
[----:B------:R1:W-:Y:S01]  /*1e830*/  STL [R1+0xa0], R48 ;  /* 0x0000a03001007387 */ /* 0x0003e20000100800 */
[----:B0-----:R-:W-:-:S02]  /*1e840*/  PRMT R46, R8, 0x3340, R1 ;  /* 0x00003340082e7816 */ /* 0x001fc40000000001 */
[----:B------:R-:W-:Y:S02]  /*1e850*/  PRMT R50, R9, 0x3340, R11 ;  /* 0x0000334009327816 */ /* 0x000fe4000000000b */
[----:B------:R-:W-:Y:S02]  /*1e860*/  PRMT R7, R49, 0x5410, R7 ;  /* 0x0000541031077816 */ /* 0x000fe40000000007 */
[--C-:B------:R-:W-:Y:S02]  /*1e870*/  PRMT R47, R12, 0x3340, R1.reuse ;  /* 0x000033400c2f7816 */ /* 0x100fe40000000001 */
[----:B------:R-:W-:Y:S02]  /*1e880*/  PRMT R51, R51, 0x3340, R10 ;  /* 0x0000334033337816 */ /* 0x000fe4000000000a */
[----:B-1----:R-:W-:Y:S02]  /*1e890*/  PRMT R48, R48, 0x3340, R1 ;  /* 0x0000334030307816 */ /* 0x002fe40000000001 */
[----:B------:R-:W-:Y:S01]  /*1e8a0*/  PRMT R52, R52, 0x3340, R58 ;  /* 0x0000334034347816 */ /* 0x000fe2000000003a */
[----:B------:R0:W-:Y:S01]  /*1e8b0*/  STL [R1+0x134], R7 ;  /* 0x0001340701007387 */ /* 0x0001e20000100800 */
[----:B------:R-:W-:-:S02]  /*1e8c0*/  PRMT R49, R50, 0x5410, R46 ;  /* 0x0000541032317816 */ /* 0x000fc4000000002e */
[----:B------:R-:W-:-:S03]  /*1e8d0*/  PRMT R46, R51, 0x5410, R47 ;  /* 0x00005410332e7816 */ /* 0x000fc6000000002f */
[----:B------:R-:W-:Y:S01]  /*1e8e0*/  STL [R1+0x130], R49 ;  /* 0x0001303101007387 */ /* 0x000fe20000100800 */
[----:B0-----:R-:W-:-:S03]  /*1e8f0*/  PRMT R7, R52, 0x5410, R48 ;  /* 0x0000541034077816 */ /* 0x001fc60000000030 */
[----:B------:R0:W-:Y:S01]  /*1e900*/  STL [R1+0x194], R46 ;  /* 0x0001942e01007387 */ /* 0x0001e20000100800 */
[----:B----4-:R-:W-:-:S03]  /*1e910*/  LOP3.LUT R52, R56, 0xffff, RZ, 0xc0, !PT ;  /* 0x0000ffff38347812 */ /* 0x010fc600078ec0ff */
[----:B------:R1:W-:Y:S01]  /*1e920*/  STL [R1+0x190], R7 ;  /* 0x0001900701007387 */ /* 0x0003e20000100800 */
[----:B------:R-:W-:Y:S02]  /*1e930*/  LOP3.LUT R60, R60, 0xffff, RZ, 0xc0, !PT ;  /* 0x0000ffff3c3c7812 */ /* 0x000fe400078ec0ff */
[----:B------:R-:W-:Y:S02]  /*1e940*/  LOP3.LUT R6, R6, 0xffff, RZ, 0xc0, !PT ;  /* 0x0000ffff06067812 */ /* 0x000fe400078ec0ff */
[----:B------:R-:W-:Y:S02]  /*1e950*/  LOP3.LUT R50, R57, 0xffff, RZ, 0xc0, !PT ;  /* 0x0000ffff39327812 */ /* 0x000fe400078ec0ff */
[----:B0-----:R-:W-:Y:S02]  /*1e960*/  LOP3.LUT R46, R5, 0xffff, RZ, 0xc0, !PT ;  /* 0x0000ffff052e7812 */ /* 0x001fe400078ec0ff */
[----:B------:R-:W-:Y:S02]  /*1e970*/  LOP3.LUT R48, R61, 0xffff, RZ, 0xc0, !PT ;  /* 0x0000ffff3d307812 */ /* 0x000fe400078ec0ff */
[----:B------:R-:W-:-:S02]  /*1e980*/  PRMT R5, R6, 0x3340, R1 ;  /* 0x0000334006057816 */ /* 0x000fc40000000001 */
[----:B---3--:R-:W-:Y:S02]  /*1e990*/  LOP3.LUT R3, R3, 0xffff, RZ, 0xc0, !PT ;  /* 0x0000ffff03037812 */ /* 0x008fe400078ec0ff */
[----:B--2---:R-:W-:Y:S02]  /*1e9a0*/  LOP3.LUT R4, R4, 0xffff, RZ, 0xc0, !PT ;  /* 0x0000ffff04047812 */ /* 0x004fe400078ec0ff */
[----:B-1----:R-:W-:-:S04]  /*1e9b0*/  LOP3.LUT R7, R55, 0xffff, RZ, 0xc0, !PT ;  /* 0x0000ffff37077812 */ /* 0x002fc800078ec0ff */
[----:B------:R-:W-:Y:S02]  /*1e9c0*/  PRMT R49, R60, 0x3340, R7 ;  /* 0x000033403c317816 */ /* 0x000fe40000000007 */
[----:B------:R-:W-:Y:S02]  /*1e9d0*/  LOP3.LUT R51, R59, 0xffff, RZ, 0xc0, !PT ;  /* 0x0000ffff3b337812 */ /* 0x000fe400078ec0ff */
[----:B------:R-:W2:Y:S04]  /*1e9e0*/  LDL.LU R59, [R1+0x3ac] ;  /* 0x0003ac00013b7983 */ /* 0x000ea80000300800 */
[----:B------:R-:W-:Y:S01]  /*1e9f0*/  STL [R1+0xb0], R51 ;  /* 0x0000b03301007387 */ /* 0x000fe20000100800 */
[----:B------:R-:W-:-:S03]  /*1ea00*/  LOP3.LUT R55, R2, 0xffff, RZ, 0xc0, !PT ;  /* 0x0000ffff02377812 */ /* 0x000fc600078ec0ff */
[----:B------:R-:W-:Y:S04]  /*1ea10*/  STL [R1+0xd8], R52 ;  /* 0x0000d83401007387 */ /* 0x000fe80000100800 */
[----:B------:R0:W-:Y:S04]  /*1ea20*/  STL [R1+0x7c], R50 ;  /* 0x00007c3201007387 */ /* 0x0001e80000100800 */
[----:B------:R-:W3:Y:S04]  /*1ea30*/  LDL.LU R58, [R1+0x330] ;  /* 0x00033000013a7983 */ /* 0x000ee80000300800 */
[----:B------:R-:W-:Y:S01]  /*1ea40*/  STL [R1+0xa8], R3 ;  /* 0x0000a80301007387 */ /* 0x000fe20000100800 */
[----:B------:R-:W-:-:S03]  /*1ea50*/  LOP3.LUT R47, R0, 0xffff, RZ, 0xc0, !PT ;  /* 0x0000ffff002f7812 */ /* 0x000fc600078ec0ff */
[----:B------:R-:W4:Y:S04]  /*1ea60*/  LDL.LU R57, [R1+0xd4] ;  /* 0x0000d40001397983 */ /* 0x000f280000300800 */
[----:B------:R-:W-:Y:S04]  /*1ea70*/  STL [R1+0xcc], R4 ;  /* 0x0000cc0401007387 */ /* 0x000fe80000100800 */
[----:B------:R-:W4:Y:S04]  /*1ea80*/  LDL.LU R2, [R1+0xd0] ;  /* 0x0000d00001027983 */ /* 0x000f280000300800 */
[----:B------:R-:W4:Y:S04]  /*1ea90*/  LDL.LU R56, [R1+0x68] ;  /* 0x0000680001387983 */ /* 0x000f280000300800 */
[----:B------:R-:W-:Y:S04]  /*1eaa0*/  STL [R1+0x10], R55 ;  /* 0x0000103701007387 */ /* 0x000fe80000100800 */
[----:B------:R-:W4:Y:S01]  /*1eab0*/  LDL.LU R0, [R1+0x64] ;  /* 0x0000640001007983 */ /* 0x000f220000300800 */
[----:B0-----:R-:W-:-:S03]  /*1eac0*/  PRMT R50, R50, 0x3340, R55 ;  /* 0x0000334032327816 */ /* 0x001fc60000000037 */
[----:B------:R0:W-:Y:S01]  /*1ead0*/  STL [R1+0x8], R46 ;  /* 0x0000082e01007387 */ /* 0x0001e20000100800 */
[----:B------:R-:W-:-:S03]  /*1eae0*/  PRMT R49, R49, 0x5410, R5 ;  /* 0x0000541031317816 */ /* 0x000fc60000000005 */
[----:B------:R-:W4:Y:S01]  /*1eaf0*/  LDL.LU R61, [R1+0x334] ;  /* 0x00033400013d7983 */ /* 0x000f220000300800 */
[----:B------:R-:W-:-:S03]  /*1eb00*/  PRMT R51, R51, 0x3340, R3 ;  /* 0x0000334033337816 */ /* 0x000fc60000000003 */
[----:B------:R-:W-:Y:S01]  /*1eb10*/  STL [R1+0xc], R47 ;  /* 0x00000c2f01007387 */ /* 0x000fe20000100800 */
[----:B------:R-:W-:-:S03]  /*1eb20*/  PRMT R52, R52, 0x3340, R4 ;  /* 0x0000334034347816 */ /* 0x000fc60000000004 */
[----:B------:R-:W-:Y:S01]  /*1eb30*/  STL [R1+0xbc], R48 ;  /* 0x0000bc3001007387 */ /* 0x000fe20000100800 */
[----:B0-----:R-:W-:-:S03]  /*1eb40*/  PRMT R46, R46, 0x3340, R1 ;  /* 0x000033402e2e7816 */ /* 0x001fc60000000001 */
[----:B------:R-:W4:Y:S04]  /*1eb50*/  LDL.LU R55, [R1+0xcbc] ;  /* 0x000cbc0001377983 */ /* 0x000f280000300800 */
[----:B------:R-:W4:Y:S04]  /*1eb60*/  LDL.LU R3, [R1+0xcb8] ;  /* 0x000cb80001037983 */ /* 0x000f280000300800 */
[----:B------:R-:W4:Y:S04]  /*1eb70*/  LDL.LU R4, [R1+0xcb4] ;  /* 0x000cb40001047983 */ /* 0x000f280000300800 */
[----:B------:R-:W4:Y:S04]  /*1eb80*/  LDL.LU R5, [R1+0x20] ;  /* 0x0000200001057983 */ /* 0x000f280000300800 */
[----:B------:R0:W-:Y:S02]  /*1eb90*/  STL [R1+0x128], R49 ;  /* 0x0001283101007387 */ /* 0x0001e40000100800 */
[----:B0-----:R-:W-:-:S02]  /*1eba0*/  PRMT R49, R50, 0x5410, R46 ;  /* 0x0000541032317816 */ /* 0x001fc4000000002e */
[----:B------:R-:W4:Y:S04]  /*1ebb0*/  LDL.LU R50, [R1+0x3a8] ;  /* 0x0003a80001327983 */ /* 0x000f280000300800 */
[----:B------:R-:W4:Y:S01]  /*1ebc0*/  LDL.LU R46, [R1+0x1c] ;  /* 0x00001c00012e7983 */ /* 0x000f220000300800 */
[--C-:B------:R-:W-:Y:S02]  /*1ebd0*/  PRMT R47, R47, 0x3340, R1.reuse ;  /* 0x000033402f2f7816 */ /* 0x100fe40000000001 */
[----:B------:R-:W-:Y:S02]  /*1ebe0*/  PRMT R48, R48, 0x3340, R1 ;  /* 0x0000334030307816 */ /* 0x000fe40000000001 */
[----:B------:R-:W-:Y:S02]  /*1ebf0*/  PRMT R51, R51, 0x5410, R47 ;  /* 0x0000541033337816 */ /* 0x000fe4000000002f */
[----:B------:R-:W-:Y:S01]  /*1ec00*/  PRMT R47, R52, 0x5410, R48 ;  /* 0x00005410342f7816 */ /* 0x000fe20000000030 */
[----:B------:R-:W-:Y:S04]  /*1ec10*/  STL [R1+0xfc], R49 ;  /* 0x0000fc3101007387 */ /* 0x000fe80000100800 */
[----:B------:R0:W-:Y:S04]  /*1ec20*/  STL [R1+0x184], R51 ;  /* 0x0001843301007387 */ /* 0x0001e80000100800 */
[----:B------:R-:W4:Y:S04]  /*1ec30*/  LDL.LU R52, [R1+0xec] ;  /* 0x0000ec0001347983 */ /* 0x000f280000300800 */
[----:B------:R1:W-:Y:S04]  /*1ec40*/  STL [R1+0x180], R47 ;  /* 0x0001802f01007387 */ /* 0x0003e80000100800 */
[----:B0-----:R-:W4:Y:S01]  /*1ec50*/  LDL.LU R51, [R1+0x78] ;  /* 0x0000780001337983 */ /* 0x001f220000300800 */
[----:B--2---:R-:W-:-:S03]  /*1ec60*/  LOP3.LUT R49, R59, 0xffff, RZ, 0xc0, !PT ;  /* 0x0000ffff3b317812 */ /* 0x004fc600078ec0ff */
[----:B------:R-:W2:Y:S04]  /*1ec70*/  LDL.LU R59, [R1+0x6c] ;  /* 0x00006c00013b7983 */ /* 0x000ea80000300800 */
[----:B------:R0:W-:Y:S01]  /*1ec80*/  STL [R1+0xc8], R49 ;  /* 0x0000c83101007387 */ /* 0x0001e20000100800 */
[----:B---3--:R-:W-:Y:S02]  /*1ec90*/  LOP3.LUT R48, R58, 0xffff, RZ, 0xc0, !PT ;  /* 0x0000ffff3a307812 */ /* 0x008fe400078ec0ff */
[----:B----4-:R-:W-:Y:S02]  /*1eca0*/  LOP3.LUT R57, R57, 0xffff, RZ, 0xc0, !PT ;  /* 0x0000ffff39397812 */ /* 0x010fe400078ec0ff */
[----:B------:R-:W-:Y:S02]  /*1ecb0*/  LOP3.LUT R2, R2, 0xffff, RZ, 0xc0, !PT ;  /* 0x0000ffff02027812 */ /* 0x000fe400078ec0ff */
[----:B------:R-:W-:-:S02]  /*1ecc0*/  LOP3.LUT R58, R0, 0xffff, RZ, 0xc0, !PT ;  /* 0x0000ffff003a7812 */ /* 0x000fc400078ec0ff */
[----:B-1----:R-:W-:Y:S02]  /*1ecd0*/  LOP3.LUT R47, R61, 0xffff, RZ, 0xc0, !PT ;  /* 0x0000ffff3d2f7812 */ /* 0x002fe400078ec0ff */
[----:B------:R-:W-:Y:S02]  /*1ece0*/  LOP3.LUT R61, R56, 0xffff, RZ, 0xc0, !PT ;  /* 0x0000ffff383d7812 */ /* 0x000fe400078ec0ff */
[----:B0-----:R-:W-:Y:S02]  /*1ecf0*/  PRMT R49, R49, 0x3340, R57 ;  /* 0x0000334031317816 */ /* 0x001fe40000000039 */
[----:B------:R-:W-:Y:S02]  /*1ed00*/  LOP3.LUT R0, R4, 0xffff, RZ, 0xc0, !PT ;  /* 0x0000ffff04007812 */ /* 0x000fe400078ec0ff */
[----:B------:R-:W-:Y:S02]  /*1ed10*/  LOP3.LUT R4, R3, 0xffff, RZ, 0xc0, !PT ;  /* 0x0000ffff03047812 */ /* 0x000fe400078ec0ff */
[----:B------:R-:W-:-:S02]  /*1ed20*/  LOP3.LUT R5, R5, 0xffff, RZ, 0xc0, !PT ;  /* 0x0000ffff05057812 */ /* 0x000fc400078ec0ff */
[----:B------:R-:W-:Y:S02]  /*1ed30*/  PRMT R3, R0, 0x3340, R1 ;  /* 0x0000334000037816 */ /* 0x000fe40000000001 */
[----:B------:R-:W-:-:S05]  /*1ed40*/  LOP3.LUT R50, R50, 0xffff, RZ, 0xc0, !PT ;  /* 0x0000ffff32327812 */ /* 0x000fca00078ec0ff */
[----:B------:R-:W-:Y:S04]  /*1ed50*/  STL [R1+0xe8], R50 ;  /* 0x0000e83201007387 */ /* 0x000fe80000100800 */
[----:B------:R0:W-:Y:S04]  /*1ed60*/  STL [R1+0x18], R47 ;  /* 0x0000182f01007387 */ /* 0x0001e80000100800 */
[----:B------:R1:W-:Y:S04]  /*1ed70*/  STL [R1+0xb8], R48 ;  /* 0x0000b83001007387 */ /* 0x0003e80000100800 */
[----:B------:R-:W-:Y:S01]  /*1ed80*/  STL [R1+0xc4], R57 ;  /* 0x0000c43901007387 */ /* 0x000fe20000100800 */
[----:B------:R-:W-:-:S03]  /*1ed90*/  LOP3.LUT R46, R46, 0xffff, RZ, 0xc0, !PT ;  /* 0x0000ffff2e2e7812 */ /* 0x000fc600078ec0ff */
[----:B------:R-:W3:Y:S04]  /*1eda0*/  LDL.LU R56, [R1] ;  /* 0x0000000001387983 */ /* 0x000ee80000300800 */
[----:B------:R-:W-:Y:S04]  /*1edb0*/  STL [R1+0x28], R61 ;  /* 0x0000283d01007387 */ /* 0x000fe80000100800 */
[----:B------:R-:W-:Y:S04]  /*1edc0*/  STL [R1+0xe4], R2 ;  /* 0x0000e40201007387 */ /* 0x000fe80000100800 */
[----:B------:R-:W-:Y:S04]  /*1edd0*/  STL [R1+0x64], R58 ;  /* 0x0000643a01007387 */ /* 0x000fe80000100800 */
[----:B------:R4:W-:Y:S01]  /*1ede0*/  STL [R1+0x14], R0 ;  /* 0x0000140001007387 */ /* 0x0009e20000100800 */
[----:B0-----:R-:W-:-:S02]  /*1edf0*/  PRMT R47, R47, 0x3340, R61 ;  /* 0x000033402f2f7816 */ /* 0x001fc4000000003d */
[----:B-1----:R-:W-:Y:S01]  /*1ee00*/  PRMT R48, R48, 0x3340, R58 ;  /* 0x0000334030307816 */ /* 0x002fe2000000003a */
[----:B----4-:R-:W4:Y:S04]  /*1ee10*/  LDL.LU R0, [R1+0xcb0] ;  /* 0x000cb00001007983 */ /* 0x010f280000300800 */
[----:B------:R0:W-:Y:S04]  /*1ee20*/  STL [R1+0x40], R4 ;  /* 0x0000400401007387 */ /* 0x0001e80000100800 */
[----:B------:R1:W-:Y:S01]  /*1ee30*/  STL [R1+0x68], R5 ;  /* 0x0000680501007387 */ /* 0x0003e20000100800 */
[----:B------:R-:W-:-:S03]  /*1ee40*/  PRMT R50, R50, 0x3340, R2 ;  /* 0x0000334032327816 */ /* 0x000fc60000000002 */
[----:B------:R0:W-:Y:S01]  /*1ee50*/  STL [R1+0xd0], R46 ;  /* 0x0000d02e01007387 */ /* 0x0001e20000100800 */
[----:B------:R-:W-:-:S03]  /*1ee60*/  PRMT R47, R47, 0x5410, R3 ;  /* 0x000054102f2f7816 */ /* 0x000fc60000000003 */
[----:B------:R-:W3:Y:S04]  /*1ee70*/  LDL.LU R61, [R1+0x34] ;  /* 0x00003400013d7983 */ /* 0x000ee80000300800 */
[----:B------:R-:W3:Y:S04]  /*1ee80*/  LDL.LU R58, [R1+0x4] ;  /* 0x00000400013a7983 */ /* 0x000ee80000300800 */
[----:B------:R-:W3:Y:S04]  /*1ee90*/  LDL.LU R57, [R1+0x30] ;  /* 0x0000300001397983 */ /* 0x000ee80000300800 */
[----:B------:R-:W3:Y:S04]  /*1eea0*/  LDL.LU R2, [R1+0xcac] ;  /* 0x000cac0001027983 */ /* 0x000ee80000300800 */
[----:B------:R-:W3:Y:S01]  /*1eeb0*/  LDL.LU R3, [R1+0x338] ;  /* 0x0003380001037983 */ /* 0x000ee20000300800 */
[----:B0-----:R-:W-:-:S02]  /*1eec0*/  PRMT R4, R4, 0x3340, R1 ;  /* 0x0000334004047816 */ /* 0x001fc40000000001 */
[--C-:B-1----:R-:W-:Y:S01]  /*1eed0*/  PRMT R5, R5, 0x3340, R1.reuse ;  /* 0x0000334005057816 */ /* 0x102fe20000000001 */
[----:B------:R0:W-:Y:S01]  /*1eee0*/  STL [R1+0xf8], R47 ;  /* 0x0000f82f01007387 */ /* 0x0001e20000100800 */
[----:B------:R-:W-:-:S04]  /*1eef0*/  PRMT R46, R46, 0x3340, R1 ;  /* 0x000033402e2e7816 */ /* 0x000fc80000000001 */
[----:B------:R-:W-:Y:S02]  /*1ef00*/  PRMT R46, R50, 0x5410, R46 ;  /* 0x00005410322e7816 */ /* 0x000fe4000000002e */
[----:B0-----:R-:W-:Y:S02]  /*1ef10*/  PRMT R47, R48, 0x5410, R4 ;  /* 0x00005410302f7816 */ /* 0x001fe40000000004 */
[----:B------:R-:W-:-:S03]  /*1ef20*/  PRMT R4, R49, 0x5410, R5 ;  /* 0x0000541031047816 */ /* 0x000fc60000000005 */
[----:B------:R0:W-:Y:S04]  /*1ef30*/  STL [R1+0xf0], R47 ;  /* 0x0000f02f01007387 */ /* 0x0001e80000100800 */
[----:B------:R1:W-:Y:S04]  /*1ef40*/  STL [R1+0x178], R4 ;  /* 0x0001780401007387 */ /* 0x0003e80000100800 */
[----:B------:R2:W-:Y:S01]  /*1ef50*/  STL [R1+0x16c], R46 ;  /* 0x00016c2e01007387 */ /* 0x0005e20000100800 */
[----:B0-----:R-:W-:Y:S02]  /*1ef60*/  LOP3.LUT R47, R51, 0xffff, RZ, 0xc0, !PT ;  /* 0x0000ffff332f7812 */ /* 0x001fe400078ec0ff */
[----:B-1----:R-:W-:-:S02]  /*1ef70*/  LOP3.LUT R4, R52, 0xffff, RZ, 0xc0, !PT ;  /* 0x0000ffff34047812 */ /* 0x002fc400078ec0ff */
[----:B------:R-:W-:Y:S02]  /*1ef80*/  SHF.R.U32.HI R55, RZ, 0x8, R55 ;  /* 0x00000008ff377819 */ /* 0x000fe40000011637 */
[----:B------:R-:W-:Y:S02]  /*1ef90*/  SHF.R.U32.HI R54, RZ, 0x8, R54 ;  /* 0x00000008ff367819 */ /* 0x000fe40000011636 */
[----:B------:R-:W-:Y:S02]  /*1efa0*/  LOP3.LUT R51, R55, 0xffff, RZ, 0xc0, !PT ;  /* 0x0000ffff37337812 */ /* 0x000fe400078ec0ff */
[----:B------:R-:W-:Y:S02]  /*1efb0*/  LOP3.LUT R54, R54, 0xffff, RZ, 0xc0, !PT ;  /* 0x0000ffff36367812 */ /* 0x000fe400078ec0ff */
[----:B------:R-:W-:Y:S02]  /*1efc0*/  PRMT R51, R51, 0x3340, R1 ;  /* 0x0000334033337816 */ /* 0x000fe40000000001 */
[----:B--2---:R-:W-:-:S02]  /*1efd0*/  LOP3.LUT R46, R59, 0xffff, RZ, 0xc0, !PT ;  /* 0x0000ffff3b2e7812 */ /* 0x004fc400078ec0ff */
[----:B----4-:R-:W-:Y:S02]  /*1efe0*/  LOP3.LUT R48, R0, 0xffff, RZ, 0xc0, !PT ;  /* 0x0000ffff00307812 */ /* 0x010fe400078ec0ff */
[----:B---3--:R-:W-:-:S04]  /*1eff0*/  SHF.R.U32.HI R0, RZ, 0x8, R56 ;  /* 0x00000008ff007819 */ /* 0x008fc80000011638 */
[----:B------:R-:W-:Y:S02]  /*1f000*/  LOP3.LUT R0, R0, 0xffff, RZ, 0xc0, !PT ;  /* 0x0000ffff00007812 */ /* 0x000fe400078ec0ff */
[----:B------:R-:W-:Y:S02]  /*1f010*/  LOP3.LUT R2, R2, 0xffff, RZ, 0xc0, !PT ;  /* 0x0000ffff02027812 */ /* 0x000fe400078ec0ff */
[----:B------:R-:W-:-:S05]  /*1f020*/  LOP3.LUT R5, R3, 0xffff, RZ, 0xc0, !PT ;  /* 0x0000ffff03057812 */ /* 0x000fca00078ec0ff */
[----:B------:R0:W-:Y:S04]  /*1f030*/  STL [R1+0xac], R5 ;  /* 0x0000ac0501007387 */ /* 0x0001e80000100800 */
[----:B------:R-:W-:Y:S04]  /*1f040*/  STL [R1+0x44], R47 ;  /* 0x0000442f01007387 */ /* 0x000fe80000100800 */
[----:B------:R-:W-:Y:S04]  /*1f050*/  STL [R1+0xe0], R4 ;  /* 0x0000e00401007387 */ /* 0x000fe80000100800 */
[----:B------:R1:W-:Y:S04]  /*1f060*/  STL [R1+0x6c], R2 ;  /* 0x00006c0201007387 */ /* 0x0003e80000100800 */
[----:B------:R-:W-:Y:S04]  /*1f070*/  STL [R1+0xd4], R46 ;  /* 0x0000d42e01007387 */ /* 0x000fe80000100800 */
[----:B------:R-:W-:Y:S04]  /*1f080*/  STL [R1+0x78], R48 ;  /* 0x0000783001007387 */ /* 0x000fe80000100800 */
[----:B------:R-:W2:Y:S01]  /*1f090*/  LDL.LU R59, [R1+0x4c] ;  /* 0x00004c00013b7983 */ /* 0x000ea20000300800 */
[----:B------:R-:W-:-:S02]  /*1f0a0*/  PRMT R3, R2, 0x3340, R1 ;  /* 0x0000334002037816 */ /* 0x000fc40000000001 */
[----:B0-----:R-:W-:Y:S01]  /*1f0b0*/  PRMT R5, R5, 0x3340, R47 ;  /* 0x0000334005057816 */ /* 0x001fe2000000002f */
[----:B------:R-:W3:Y:S01]  /*1f0c0*/  LDL.LU R56, [R1+0x50] ;  /* 0x0000500001387983 */ /* 0x000ee20000300800 */
[----:B-1----:R-:W-:Y:S02]  /*1f0d0*/  PRMT R2, R48, 0x3340, R1 ;  /* 0x0000334030027816 */ /* 0x002fe40000000001 */
[----:B------:R-:W-:Y:S02]  /*1f0e0*/  PRMT R4, R4, 0x3340, R46 ;  /* 0x0000334004047816 */ /* 0x000fe4000000002e */
[----:B------:R-:W-:Y:S02]  /*1f0f0*/  PRMT R3, R5, 0x5410, R3 ;  /* 0x0000541005037816 */ /* 0x000fe40000000003 */
[----:B------:R-:W-:Y:S02]  /*1f100*/  PRMT R2, R4, 0x5410, R2 ;  /* 0x0000541004027816 */ /* 0x000fe40000000002 */
[----:B------:R-:W-:Y:S01]  /*1f110*/  PRMT R0, R0, 0x3340, R54 ;  /* 0x0000334000007816 */ /* 0x000fe20000000036 */
[----:B------:R0:W-:Y:S04]  /*1f120*/  STL [R1+0xf4], R3 ;  /* 0x0000f40301007387 */ /* 0x0001e80000100800 */
[----:B------:R1:W-:Y:S04]  /*1f130*/  STL [R1+0xec], R2 ;  /* 0x0000ec0201007387 */ /* 0x0003e80000100800 */
[----:B------:R-:W-:Y:S04]  /*1f140*/  STL [R1+0xc9c], R51 ;  /* 0x000c9c3301007387 */ /* 0x000fe80000100800 */
[----:B------:R4:W-:Y:S01]  /*1f150*/  STL [R1+0x3c], R0 ;  /* 0x00003c0001007387 */ /* 0x0009e20000100800 */
[----:B0-----:R-:W-:-:S02]  /*1f160*/  SHF.R.U32.HI R3, RZ, 0x8, R57 ;  /* 0x00000008ff037819 */ /* 0x001fc40000011639 */
[----:B-1----:R-:W-:Y:S02]  /*1f170*/  SHF.R.U32.HI R2, RZ, 0x8, R58 ;  /* 0x00000008ff027819 */ /* 0x002fe4000001163a */
[----:B----4-:R-:W-:Y:S02]  /*1f180*/  SHF.R.U32.HI R0, RZ, 0x8, R61 ;  /* 0x00000008ff007819 */ /* 0x010fe4000001163d */
[----:B------:R-:W4:Y:S04]  /*1f190*/  LDL.LU R61, [R1+0x80] ;  /* 0x00008000013d7983 */ /* 0x000f280000300800 */
[----:B------:R-:W4:Y:S04]  /*1f1a0*/  LDL.LU R58, [R1+0x5c] ;  /* 0x00005c00013a7983 */ /* 0x000f280000300800 */
[----:B------:R-:W4:Y:S01]  /*1f1b0*/  LDL.LU R57, [R1+0x54] ;  /* 0x0000540001397983 */ /* 0x000f220000300800 */
[----:B------:R-:W-:-:S02]  /*1f1c0*/  LOP3.LUT R3, R3, 0xffff, RZ, 0xc0, !PT ;  /* 0x0000ffff03037812 */ /* 0x000fc400078ec0ff */
[----:B------:R-:W-:Y:S02]  /*1f1d0*/  LOP3.LUT R2, R2, 0xffff, RZ, 0xc0, !PT ;  /* 0x0000ffff02027812 */ /* 0x000fe400078ec0ff */
[----:B------:R-:W-:Y:S02]  /*1f1e0*/  LOP3.LUT R0, R0, 0xffff, RZ, 0xc0, !PT ;  /* 0x0000ffff00007812 */ /* 0x000fe400078ec0ff */
[----:B------:R-:W-:Y:S02]  /*1f1f0*/  SHF.R.U32.HI R45, RZ, 0x8, R45 ;  /* 0x00000008ff2d7819 */ /* 0x000fe4000001162d */
[----:B------:R-:W-:Y:S02]  /*1f200*/  SHF.R.U32.HI R42, RZ, 0x8, R42 ;  /* 0x00000008ff2a7819 */ /* 0x000fe4000001162a */
[----:B------:R-:W-:Y:S02]  /*1f210*/  SHF.R.U32.HI R41, RZ, 0x8, R41 ;  /* 0x00000008ff297819 */ /* 0x000fe40000011629 */
[----:B------:R-:W-:-:S02]  /*1f220*/  PRMT R50, R3, 0x3340, R1 ;  /* 0x0000334003327816 */ /* 0x000fc40000000001 */
[----:B------:R-:W-:Y:S02]  /*1f230*/  PRMT R0, R0, 0x3340, R2 ;  /* 0x0000334000007816 */ /* 0x000fe40000000002 */
[----:B------:R-:W-:Y:S02]  /*1f240*/  LOP3.LUT R45, R45, 0xffff, RZ, 0xc0, !PT ;  /* 0x0000ffff2d2d7812 */ /* 0x000fe400078ec0ff */
[----:B------:R-:W-:Y:S02]  /*1f250*/  LOP3.LUT R41, R41, 0xffff, RZ, 0xc0, !PT ;  /* 0x0000ffff29297812 */ /* 0x000fe400078ec0ff */
[----:B------:R-:W-:Y:S01]  /*1f260*/  LOP3.LUT R42, R42, 0xffff, RZ, 0xc0, !PT ;  /* 0x0000ffff2a2a7812 */ /* 0x000fe200078ec0ff */
[----:B------:R-:W-:Y:S01]  /*1f270*/  STL [R1+0xc98], R50 ;  /* 0x000c983201007387 */ /* 0x000fe20000100800 */
[----:B------:R-:W-:-:S03]  /*1f280*/  PRMT R48, R45, 0x3340, R1 ;  /* 0x000033402d307816 */ /* 0x000fc60000000001 */
[----:B------:R0:W-:Y:S01]  /*1f290*/  STL [R1+0x34], R0 ;  /* 0x0000340001007387 */ /* 0x0001e20000100800 */
[----:B------:R-:W-:-:S03]  /*1f2a0*/  SHF.R.U32.HI R43, RZ, 0x8, R43 ;  /* 0x00000008ff2b7819 */ /* 0x000fc6000001162b */
[----:B------:R-:W-:Y:S01]  /*1f2b0*/  STL [R1+0xc94], R48 ;  /* 0x000c943001007387 */ /* 0x000fe20000100800 */
[----:B0-----:R-:W-:Y:S02]  /*1f2c0*/  PRMT R0, R42, 0x3340, R41 ;  /* 0x000033402a007816 */ /* 0x001fe40000000029 */
[----:B------:R-:W-:-:S03]  /*1f2d0*/  SHF.R.U32.HI R35, RZ, 0x8, R35 ;  /* 0x00000008ff237819 */ /* 0x000fc60000011623 */
[----:B------:R2:W-:Y:S01]  /*1f2e0*/  STL [R1+0x38], R0 ;  /* 0x0000380001007387 */ /* 0x0005e20000100800 */
[----:B------:R-:W-:Y:S02]  /*1f2f0*/  LOP3.LUT R43, R43, 0xffff, RZ, 0xc0, !PT ;  /* 0x0000ffff2b2b7812 */ /* 0x000fe400078ec0ff */
[----:B------:R-:W-:Y:S02]  /*1f300*/  LOP3.LUT R35, R35, 0xffff, RZ, 0xc0, !PT ;  /* 0x0000ffff23237812 */ /* 0x000fe400078ec0ff */
[----:B------:R-:W-:Y:S02]  /*1f310*/  SHF.R.U32.HI R44, RZ, 0x8, R44 ;  /* 0x00000008ff2c7819 */ /* 0x000fe4000001162c */
[----:B------:R-:W-:Y:S02]  /*1f320*/  SHF.R.U32.HI R53, RZ, 0x8, R53 ;  /* 0x00000008ff357819 */ /* 0x000fe40000011635 */
[----:B------:R-:W-:Y:S02]  /*1f330*/  PRMT R46, R43, 0x3340, R1 ;  /* 0x000033402b2e7816 */ /* 0x000fe40000000001 */
[----:B------:R-:W-:-:S02]  /*1f340*/  LOP3.LUT R44, R44, 0xffff, RZ, 0xc0, !PT ;  /* 0x0000ffff2c2c7812 */ /* 0x000fc400078ec0ff */
[----:B------:R-:W-:Y:S02]  /*1f350*/  LOP3.LUT R53, R53, 0xffff, RZ, 0xc0, !PT ;  /* 0x0000ffff35357812 */ /* 0x000fe400078ec0ff */
[----:B--2---:R-:W-:Y:S02]  /*1f360*/  SHF.R.U32.HI R0, RZ, 0x8, R59 ;  /* 0x00000008ff007819 */ /* 0x004fe4000001163b */
[----:B------:R-:W2:Y:S02]  /*1f370*/  LDL.LU R59, [R1+0x58] ;  /* 0x00005800013b7983 */ /* 0x000ea40000300800 */
[----:B------:R-:W-:Y:S02]  /*1f380*/  LOP3.LUT R0, R0, 0xffff, RZ, 0xc0, !PT ;  /* 0x0000ffff00007812 */ /* 0x000fe400078ec0ff */
[----:B---3--:R-:W-:Y:S02]  /*1f390*/  SHF.R.U32.HI R2, RZ, 0x8, R56 ;  /* 0x00000008ff027819 */ /* 0x008fe40000011638 */
[----:B------:R-:W-:-:S02]  /*1f3a0*/  PRMT R0, R0, 0x3340, R35 ;  /* 0x0000334000007816 */ /* 0x000fc40000000023 */
[----:B------:R-:W-:Y:S01]  /*1f3b0*/  LOP3.LUT R2, R2, 0xffff, RZ, 0xc0, !PT ;  /* 0x0000ffff02027812 */ /* 0x000fe200078ec0ff */
[----:B------:R-:W-:Y:S01]  /*1f3c0*/  STL [R1+0xc90], R46 ;  /* 0x000c902e01007387 */ /* 0x000fe20000100800 */
[----:B------:R-:W-:-:S03]  /*1f3d0*/  PRMT R56, R44, 0x3340, R1 ;  /* 0x000033402c387816 */ /* 0x000fc60000000001 */
[----:B------:R0:W-:Y:S04]  /*1f3e0*/  STL [R1+0x24], R0 ;  /* 0x0000240001007387 */ /* 0x0001e80000100800 */
[----:B------:R-:W-:Y:S01]  /*1f3f0*/  STL [R1+0xca0], R56 ;  /* 0x000ca03801007387 */ /* 0x000fe20000100800 */
[----:B0-----:R-:W-:-:S05]  /*1f400*/  PRMT R0, R2, 0x3340, R53 ;  /* 0x0000334002007816 */ /* 0x001fca0000000035 */
[----:B------:R0:W-:Y:S01]  /*1f410*/  STL [R1+0x2c], R0 ;  /* 0x00002c0001007387 */ /* 0x0001e20000100800 */
[----:B----4-:R-:W-:-:S03]  /*1f420*/  SHF.R.U32.HI R2, RZ, 0x8, R61 ;  /* 0x00000008ff027819 */ /* 0x010fc6000001163d */
[----:B------:R-:W3:Y:S01]  /*1f430*/  LDL.LU R61, [R1+0x8c] ;  /* 0x00008c00013d7983 */ /* 0x000ee20000300800 */
[----:B------:R-:W-:-:S03]  /*1f440*/  SHF.R.U32.HI R3, RZ, 0x8, R58 ;  /* 0x00000008ff037819 */ /* 0x000fc6000001163a */
[----:B------:R-:W4:Y:S01]  /*1f450*/  LDL.LU R58, [R1+0x84] ;  /* 0x00008400013a7983 */ /* 0x000f220000300800 */
[----:B0-----:R-:W-:-:S03]  /*1f460*/  SHF.R.U32.HI R0, RZ, 0x8, R57 ;  /* 0x00000008ff007819 */ /* 0x001fc60000011639 */
[----:B------:R-:W4:Y:S01]  /*1f470*/  LDL.LU R57, [R1+0x70] ;  /* 0x0000700001397983 */ /* 0x000f220000300800 */
[----:B------:R-:W-:Y:S02]  /*1f480*/  SHF.R.U32.HI R40, RZ, 0x8, R40 ;  /* 0x00000008ff287819 */ /* 0x000fe40000011628 */
[----:B------:R-:W-:Y:S02]  /*1f490*/  SHF.R.U32.HI R36, RZ, 0x8, R36 ;  /* 0x00000008ff247819 */ /* 0x000fe40000011624 */
[----:B------:R-:W-:Y:S02]  /*1f4a0*/  SHF.R.U32.HI R37, RZ, 0x8, R37 ;  /* 0x00000008ff257819 */ /* 0x000fe40000011625 */
[----:B------:R-:W-:Y:S02]  /*1f4b0*/  LOP3.LUT R0, R0, 0xffff, RZ, 0xc0, !PT ;  /* 0x0000ffff00007812 */ /* 0x000fe400078ec0ff */
[----:B------:R-:W-:Y:S02]  /*1f4c0*/  LOP3.LUT R3, R3, 0xffff, RZ, 0xc0, !PT ;  /* 0x0000ffff03037812 */ /* 0x000fe400078ec0ff */
[----:B------:R-:W-:-:S02]  /*1f4d0*/  LOP3.LUT R2, R2, 0xffff, RZ, 0xc0, !PT ;  /* 0x0000ffff02027812 */ /* 0x000fc400078ec0ff */
[----:B------:R-:W-:Y:S02]  /*1f4e0*/  LOP3.LUT R40, R40, 0xffff, RZ, 0xc0, !PT ;  /* 0x0000ffff28287812 */ /* 0x000fe400078ec0ff */
[----:B------:R-:W-:Y:S02]  /*1f4f0*/  LOP3.LUT R37, R37, 0xffff, RZ, 0xc0, !PT ;  /* 0x0000ffff25257812 */ /* 0x000fe400078ec0ff */
[----:B------:R-:W-:Y:S02]  /*1f500*/  LOP3.LUT R36, R36, 0xffff, RZ, 0xc0, !PT ;  /* 0x0000ffff24247812 */ /* 0x000fe400078ec0ff */
[----:B------:R-:W-:Y:S02]  /*1f510*/  PRMT R55, R0, 0x3340, R1 ;  /* 0x0000334000377816 */ /* 0x000fe40000000001 */
[----:B------:R-:W-:Y:S02]  /*1f520*/  PRMT R2, R2, 0x3340, R3 ;  /* 0x0000334002027816 */ /* 0x000fe40000000003 */
[----:B------:R-:W-:-:S02]  /*1f530*/  PRMT R54, R40, 0x3340, R1 ;  /* 0x0000334028367816 */ /* 0x000fc40000000001 */
[----:B------:R-:W-:Y:S01]  /*1f540*/  PRMT R0, R36, 0x3340, R37 ;  /* 0x0000334024007816 */ /* 0x000fe20000000025 */
[----:B------:R-:W-:Y:S01]  /*1f550*/  STL [R1+0xca4], R55 ;  /* 0x000ca43701007387 */ /* 0x000fe20000100800 */
[----:B------:R-:W-:-:S03]  /*1f560*/  SHF.R.U32.HI R32, RZ, 0x8, R32 ;  /* 0x00000008ff207819 */ /* 0x000fc60000011620 */
[----:B------:R-:W-:Y:S04]  /*1f570*/  STL [R1+0x1c], R2 ;  /* 0x00001c0201007387 */ /* 0x000fe80000100800 */
[----:B------:R-:W-:Y:S04]  /*1f580*/  STL [R1+0xca8], R54 ;  /* 0x000ca83601007387 */ /* 0x000fe80000100800 */
[----:B------:R2:W-:Y:S01]  /*1f590*/  STL [R1+0x20], R0 ;  /* 0x0000200001007387 */ /* 0x0005e20000100800 */
[----:B------:R-:W-:Y:S02]  /*1f5a0*/  LOP3.LUT R32, R32, 0xffff, RZ, 0xc0, !PT ;  /* 0x0000ffff20207812 */ /* 0x000fe400078ec0ff */
[----:B--2---:R-:W-:-:S02]  /*1f5b0*/  SHF.R.U32.HI R0, RZ, 0x8, R59 ;  /* 0x00000008ff007819 */ /* 0x004fc4000001163b */
[----:B------:R-:W2:Y:S02]  /*1f5c0*/  LDL.LU R59, [R1+0x74] ;  /* 0x00007400013b7983 */ /* 0x000ea40000300800 */
[----:B------:R-:W-:-:S04]  /*1f5d0*/  LOP3.LUT R0, R0, 0xffff, RZ, 0xc0, !PT ;  /* 0x0000ffff00007812 */ /* 0x000fc800078ec0ff */
[----:B------:R-:W-:-:S05]  /*1f5e0*/  PRMT R0, R0, 0x3340, R32 ;  /* 0x0000334000007816 */ /* 0x000fca0000000020 */
[----:B------:R0:W-:Y:S01]  /*1f5f0*/  STL [R1+0x4], R0 ;  /* 0x0000040001007387 */ /* 0x0001e20000100800 */
[----:B---3--:R-:W-:-:S03]  /*1f600*/  SHF.R.U32.HI R2, RZ, 0x8, R61 ;  /* 0x00000008ff027819 */ /* 0x008fc6000001163d */
[----:B------:R-:W3:Y:S01]  /*1f610*/  LDL.LU R61, [R1+0x98] ;  /* 0x00009800013d7983 */ /* 0x000ee20000300800 */
[----:B----4-:R-:W-:-:S03]  /*1f620*/  SHF.R.U32.HI R3, RZ, 0x8, R58 ;  /* 0x00000008ff037819 */ /* 0x010fc6000001163a */
[----:B------:R-:W4:Y:S01]  /*1f630*/  LDL.LU R58, [R1+0x94] ;  /* 0x00009400013a7983 */ /* 0x000f220000300800 */
[----:B0-----:R-:W-:-:S03]  /*1f640*/  SHF.R.U32.HI R0, RZ, 0x8, R57 ;  /* 0x00000008ff007819 */ /* 0x001fc60000011639 */
[----:B------:R-:W4:Y:S04]  /*1f650*/  LDL.LU R57, [R1+0x88] ;  /* 0x0000880001397983 */ /* 0x000f280000300800 */
[----:B------:R-:W4:Y:S04]  /*1f660*/  LDL.LU R51, [R1+0x90] ;  /* 0x0000900001337983 */ /* 0x000f280000300800 */
[----:B------:R-:W4:Y:S04]  /*1f670*/  LDL.LU R41, [R1+0xa4] ;  /* 0x0000a40001297983 */ /* 0x000f280000300800 */
[----:B------:R-:W4:Y:S01]  /*1f680*/  LDL.LU R50, [R1+0x9c] ;  /* 0x00009c0001327983 */ /* 0x000f220000300800 */
[----:B------:R-:W-:-:S02]  /*1f690*/  LOP3.LUT R0, R0, 0xffff, RZ, 0xc0, !PT ;  /* 0x0000ffff00007812 */ /* 0x000fc400078ec0ff */
[----:B------:R-:W-:Y:S02]  /*1f6a0*/  SHF.R.U32.HI R25, RZ, 0x8, R25 ;  /* 0x00000008ff197819 */ /* 0x000fe40000011619 */
[----:B------:R-:W-:Y:S02]  /*1f6b0*/  PRMT R49, R0, 0x3340, R1 ;  /* 0x0000334000317816 */ /* 0x000fe40000000001 */
[----:B------:R-:W-:Y:S02]  /*1f6c0*/  LOP3.LUT R25, R25, 0xffff, RZ, 0xc0, !PT ;  /* 0x0000ffff19197812 */ /* 0x000fe400078ec0ff */
[----:B------:R-:W-:Y:S02]  /*1f6d0*/  LOP3.LUT R3, R3, 0xffff, RZ, 0xc0, !PT ;  /* 0x0000ffff03037812 */ /* 0x000fe400078ec0ff */
[----:B------:R-:W-:Y:S02]  /*1f6e0*/  LOP3.LUT R2, R2, 0xffff, RZ, 0xc0, !PT ;  /* 0x0000ffff02027812 */ /* 0x000fe400078ec0ff */
[----:B------:R-:W-:-:S02]  /*1f6f0*/  SHF.R.U32.HI R24, RZ, 0x8, R24 ;  /* 0x00000008ff187819 */ /* 0x000fc40000011618 */
[----:B------:R-:W-:Y:S02]  /*1f700*/  SHF.R.U32.HI R26, RZ, 0x8, R26 ;  /* 0x00000008ff1a7819 */ /* 0x000fe4000001161a */
[----:B------:R-:W-:Y:S02]  /*1f710*/  SHF.R.U32.HI R29, RZ, 0x8, R29 ;  /* 0x00000008ff1d7819 */ /* 0x000fe4000001161d */
[----:B------:R-:W-:Y:S02]  /*1f720*/  SHF.R.U32.HI R30, RZ, 0x8, R30 ;  /* 0x00000008ff1e7819 */ /* 0x000fe4000001161e */
[----:B------:R-:W-:Y:S02]  /*1f730*/  SHF.R.U32.HI R28, RZ, 0x8, R28 ;  /* 0x00000008ff1c7819 */ /* 0x000fe4000001161c */
[----:B------:R-:W-:Y:S02]  /*1f740*/  PRMT R5, R2, 0x3340, R3 ;  /* 0x0000334002057816 */ /* 0x000fe40000000003 */
[----:B------:R-:W-:-:S02]  /*1f750*/  LOP3.LUT R2, R26, 0xffff, RZ, 0xc0, !PT ;  /* 0x0000ffff1a027812 */ /* 0x000fc400078ec0ff */
[----:B------:R-:W-:Y:S02]  /*1f760*/  LOP3.LUT R24, R24, 0xffff, RZ, 0xc0, !PT ;  /* 0x0000ffff18187812 */ /* 0x000fe400078ec0ff */
[----:B------:R-:W-:Y:S02]  /*1f770*/  LOP3.LUT R30, R30, 0xffff, RZ, 0xc0, !PT ;  /* 0x0000ffff1e1e7812 */ /* 0x000fe400078ec0ff */
[----:B------:R-:W-:Y:S02]  /*1f780*/  LOP3.LUT R29, R29, 0xffff, RZ, 0xc0, !PT ;  /* 0x0000ffff1d1d7812 */ /* 0x000fe400078ec0ff */
[----:B------:R-:W-:Y:S02]  /*1f790*/  LOP3.LUT R28, R28, 0xffff, RZ, 0xc0, !PT ;  /* 0x0000ffff1c1c7812 */ /* 0x000fe400078ec0ff */
[----:B------:R-:W-:Y:S02]  /*1f7a0*/  PRMT R2, R24, 0x3340, R2 ;  /* 0x0000334018027816 */ /* 0x000fe40000000002 */
[----:B------:R-:W-:-:S02]  /*1f7b0*/  PRMT R47, R29, 0x3340, R30 ;  /* 0x000033401d2f7816 */ /* 0x000fc4000000001e */
[----:B------:R-:W-:Y:S02]  /*1f7c0*/  PRMT R29, R28, 0x3340, R1 ;  /* 0x000033401c1d7816 */ /* 0x000fe40000000001 */
[----:B------:R-:W-:-:S04]  /*1f7d0*/  SHF.R.U32.HI R17, RZ, 0x8, R17 ;  /* 0x00000008ff117819 */ /* 0x000fc80000011611 */
[----:B------:R-:W-:Y:S02]  /*1f7e0*/  LOP3.LUT R17, R17, 0xffff, RZ, 0xc0, !PT ;  /* 0x0000ffff11117812 */ /* 0x000fe400078ec0ff */
[----:B--2---:R-:W-:-:S04]  /*1f7f0*/  SHF.R.U32.HI R0, RZ, 0x8, R59 ;  /* 0x00000008ff007819 */ /* 0x004fc8000001163b */
[----:B------:R-:W-:-:S04]  /*1f800*/  LOP3.LUT R0, R0, 0xffff, RZ, 0xc0, !PT ;  /* 0x0000ffff00007812 */ /* 0x000fc800078ec0ff */
[----:B------:R-:W-:Y:S02]  /*1f810*/  PRMT R59, R0, 0x3340, R25 ;  /* 0x00003340003b7816 */ /* 0x000fe40000000019 */
[----:B---3--:R-:W-:Y:S02]  /*1f820*/  SHF.R.U32.HI R24, RZ, 0x8, R61 ;  /* 0x00000008ff187819 */ /* 0x008fe4000001163d */
[----:B------:R-:W2:Y:S01]  /*1f830*/  LDL.LU R61, [R1+0x48] ;  /* 0x00004800013d7983 */ /* 0x000ea20000300800 */
[----:B----4-:R-:W-:-:S04]  /*1f840*/  SHF.R.U32.HI R0, RZ, 0x8, R57 ;  /* 0x00000008ff007819 */ /* 0x010fc80000011639 */
[----:B------:R-:W-:-:S04]  /*1f850*/  LOP3.LUT R0, R0, 0xffff, RZ, 0xc0, !PT ;  /* 0x0000ffff00007812 */ /* 0x000fc800078ec0ff */
[----:B------:R-:W-:Y:S02]  /*1f860*/  PRMT R28, R0, 0x3340, R1 ;  /* 0x00003340001c7816 */ /* 0x000fe40000000001 */
[----:B------:R-:W-:Y:S02]  /*1f870*/  SHF.R.U32.HI R0, RZ, 0x8, R51 ;  /* 0x00000008ff007819 */ /* 0x000fe40000011633 */
[----:B------:R-:W3:Y:S02]  /*1f880*/  LDL.LU R51, [R1+0x60] ;  /* 0x0000600001337983 */ /* 0x000ee40000300800 */
[----:B------:R-:W-:-:S04]  /*1f890*/  LOP3.LUT R0, R0, 0xffff, RZ, 0xc0, !PT ;  /* 0x0000ffff00007812 */ /* 0x000fc800078ec0ff */
[----:B------:R-:W-:Y:S02]  /*1f8a0*/  PRMT R0, R0, 0x3340, R17 ;  /* 0x0000334000007816 */ /* 0x000fe40000000011 */
[----:B------:R-:W-:-:S03]  /*1f8b0*/  SHF.R.U32.HI R17, RZ, 0x8, R50 ;  /* 0x00000008ff117819 */ /* 0x000fc60000011632 */
[----:B------:R2:W-:Y:S04]  /*1f8c0*/  STL [R1], R0 ;  /* 0x0000000001007387 */ /* 0x0005e80000100800 */
[----:B------:R-:W4:Y:S04]  /*1f8d0*/  LDL.LU R35, [R1+0xc0] ;  /* 0x0000c00001237983 */ /* 0x000f280000300800 */
[----:B------:R-:W4:Y:S04]  /*1f8e0*/  LDL.LU R48, [R1+0xb4] ;  /* 0x0000b40001307983 */ /* 0x000f280000300800 */
[----:B------:R-:W4:Y:S01]  /*1f8f0*/  LDL.LU R50, [R1+0xa0] ;  /* 0x0000a00001327983 */ /* 0x000f220000300800 */
[----:B------:R-:W-:-:S02]  /*1f900*/  SHF.R.U32.HI R33, RZ, 0x8, R33 ;  /* 0x00000008ff217819 */ /* 0x000fc40000011621 */
[----:B------:R-:W-:Y:S02]  /*1f910*/  SHF.R.U32.HI R31, RZ, 0x8, R31 ;  /* 0x00000008ff1f7819 */ /* 0x000fe4000001161f */
[----:B------:R-:W-:Y:S02]  /*1f920*/  LOP3.LUT R33, R33, 0xffff, RZ, 0xc0, !PT ;  /* 0x0000ffff21217812 */ /* 0x000fe400078ec0ff */
[----:B------:R-:W-:Y:S02]  /*1f930*/  LOP3.LUT R31, R31, 0xffff, RZ, 0xc0, !PT ;  /* 0x0000ffff1f1f7812 */ /* 0x000fe400078ec0ff */
[----:B------:R-:W-:Y:S02]  /*1f940*/  SHF.R.U32.HI R25, RZ, 0x8, R58 ;  /* 0x00000008ff197819 */ /* 0x000fe4000001163a */
[----:B------:R-:W-:Y:S02]  /*1f950*/  PRMT R52, R31, 0x3340, R33 ;  /* 0x000033401f347816 */ /* 0x000fe40000000021 */
[----:B------:R-:W-:Y:S01]  /*1f960*/  LOP3.LUT R25, R25, 0xffff, RZ, 0xc0, !PT ;  /* 0x0000ffff19197812 */ /* 0x000fe200078ec0ff */
[----:B------:R-:W4:Y:S01]  /*1f970*/  LDL.LU R33, [R1+0x7c] ;  /* 0x00007c0001217983 */ /* 0x000f220000300800 */
[----:B------:R-:W-:-:S02]  /*1f980*/  LOP3.LUT R24, R24, 0xffff, RZ, 0xc0, !PT ;  /* 0x0000ffff18187812 */ /* 0x000fc400078ec0ff */
[----:B------:R-:W-:Y:S01]  /*1f990*/  SHF.R.U32.HI R21, RZ, 0x8, R21 ;  /* 0x00000008ff157819 */ /* 0x000fe20000011615 */
[----:B------:R-:W4:Y:S01]  /*1f9a0*/  LDL.LU R54, [R1+0x10] ;  /* 0x0000100001367983 */ /* 0x000f220000300800 */
[----:B------:R-:W-:Y:S02]  /*1f9b0*/  SHF.R.U32.HI R22, RZ, 0x8, R22 ;  /* 0x00000008ff167819 */ /* 0x000fe40000011616 */
[----:B------:R-:W-:Y:S01]  /*1f9c0*/  PRMT R58, R24, 0x3340, R25 ;  /* 0x00003340183a7816 */ /* 0x000fe20000000019 */
[----:B------:R-:W4:Y:S01]  /*1f9d0*/  LDL.LU R37, [R1+0x8] ;  /* 0x0000080001257983 */ /* 0x000f220000300800 */
[----:B------:R-:W-:Y:S02]  /*1f9e0*/  SHF.R.U32.HI R16, RZ, 0x8, R16 ;  /* 0x00000008ff107819 */ /* 0x000fe40000011610 */
[----:B------:R-:W-:Y:S01]  /*1f9f0*/  SHF.R.U32.HI R18, RZ, 0x8, R18 ;  /* 0x00000008ff127819 */ /* 0x000fe20000011612 */
[----:B------:R-:W4:Y:S01]  /*1fa00*/  LDL.LU R55, [R1+0xb0] ;  /* 0x0000b00001377983 */ /* 0x000f220000300800 */
[----:B------:R-:W-:-:S02]  /*1fa10*/  SHF.R.U32.HI R8, RZ, 0x8, R8 ;  /* 0x00000008ff087819 */ /* 0x000fc40000011608 */
[----:B------:R-:W-:Y:S01]  /*1fa20*/  SHF.R.U32.HI R9, RZ, 0x8, R9 ;  /* 0x00000008ff097819 */ /* 0x000fe20000011609 */
[----:B------:R-:W4:Y:S01]  /*1fa30*/  LDL.LU R56, [R1+0xa8] ;  /* 0x0000a80001387983 */ /* 0x000f220000300800 */
        /* <DEDUP_REMOVED lines=8> */
[----:B------:R-:W-:Y:S02]  /*1fac0*/  LOP3.LUT R9, R9, 0xffff, RZ, 0xc0, !PT ;  /* 0x0000ffff09097812 */ /* 0x000fe400078ec0ff */
[----:B------:R-:W-:Y:S02]  /*1fad0*/  LOP3.LUT R10, R10, 0xffff, RZ, 0xc0, !PT ;  /* 0x0000ffff0a0a7812 */ /* 0x000fe400078ec0ff */
[----:B------:R-:W-:-:S02]  /*1fae0*/  PRMT R57, R21, 0x3340, R22 ;  /* 0x0000334015397816 */ /* 0x000fc40000000016 */
[----:B------:R-:W-:Y:S02]  /*1faf0*/  PRMT R44, R16, 0x3340, R18 ;  /* 0x00003340102c7816 */ /* 0x000fe40000000012 */
[----:B------:R-:W-:Y:S02]  /*1fb00*/  PRMT R22, R8, 0x3340, R1 ;  /* 0x0000334008167816 */ /* 0x000fe40000000001 */
[----:B------:R-:W-:Y:S02]  /*1fb10*/  SHF.R.U32.HI R16, RZ, 0x8, R41 ;  /* 0x00000008ff107819 */ /* 0x000fe40000011629 */
[----:B------:R-:W-:Y:S02]  /*1fb20*/  PRMT R42, R9, 0x3340, R11 ;  /* 0x00003340092a7816 */ /* 0x000fe4000000000b */
[----:B--2---:R-:W-:-:S04]  /*1fb30*/  SHF.R.U32.HI R0, RZ, 0x8, R61 ;  /* 0x00000008ff007819 */ /* 0x004fc8000001163d */
[----:B------:R-:W-:-:S04]  /*1fb40*/  LOP3.LUT R0, R0, 0xffff, RZ, 0xc0, !PT ;  /* 0x0000ffff00007812 */ /* 0x000fc800078ec0ff */
[----:B------:R-:W-:Y:S02]  /*1fb50*/  PRMT R24, R0, 0x3340, R1 ;  /* 0x0000334000187816 */ /* 0x000fe40000000001 */
[----:B---3--:R-:W-:Y:S02]  /*1fb60*/  SHF.R.U32.HI R0, RZ, 0x8, R51 ;  /* 0x00000008ff007819 */ /* 0x008fe40000011633 */
[----:B------:R-:W2:Y:S02]  /*1fb70*/  LDL.LU R51, [R1+0xc] ;  /* 0x00000c0001337983 */ /* 0x000ea40000300800 */
[----:B------:R-:W-:Y:S02]  /*1fb80*/  LOP3.LUT R0, R0, 0xffff, RZ, 0xc0, !PT ;  /* 0x0000ffff00007812 */ /* 0x000fe400078ec0ff */
[----:B------:R-:W3:Y:S02]  /*1fb90*/  LDL.LU R31, [R1+0xd8] ;  /* 0x0000d800011f7983 */ /* 0x000ee40000300800 */
[----:B------:R-:W-:-:S02]  /*1fba0*/  PRMT R41, R0, 0x3340, R10 ;  /* 0x0000334000297816 */ /* 0x000fc4000000000a */
[----:B------:R-:W3:Y:S04]  /*1fbb0*/  LDL.LU R36, [R1+0xcc] ;  /* 0x0000cc0001247983 */ /* 0x000ee80000300800 */
[----:B------:R-:W3:Y:S01]  /*1fbc0*/  LDL.LU R46, [R1+0xbc] ;  /* 0x0000bc00012e7983 */ /* 0x000ee20000300800 */
[----:B----4-:R-:W-:-:S03]  /*1fbd0*/  SHF.R.U32.HI R8, RZ, 0x8, R35 ;  /* 0x00000008ff087819 */ /* 0x010fc60000011623 */
[----:B------:R-:W4:Y:S01]  /*1fbe0*/  LDL.LU R35, [R1+0x18] ;  /* 0x0000180001237983 */ /* 0x000f220000300800 */
[----:B------:R-:W-:-:S03]  /*1fbf0*/  SHF.R.U32.HI R9, RZ, 0x8, R48 ;  /* 0x00000008ff097819 */ /* 0x000fc60000011630 */
[----:B------:R-:W4:Y:S01]  /*1fc00*/  LDL.LU R48, [R1+0x28] ;  /* 0x0000280001307983 */ /* 0x000f220000300800 */
[----:B------:R-:W-:-:S03]  /*1fc10*/  SHF.R.U32.HI R0, RZ, 0x8, R50 ;  /* 0x00000008ff007819 */ /* 0x000fc60000011632 */
[----:B------:R-:W4:Y:S01]  /*1fc20*/  LDL.LU R50, [R1+0x14] ;  /* 0x0000140001327983 */ /* 0x000f220000300800 */
[----:B------:R-:W-:Y:S02]  /*1fc30*/  SHF.R.U32.HI R19, RZ, 0x8, R19 ;  /* 0x00000008ff137819 */ /* 0x000fe40000011613 */
[----:B------:R-:W-:Y:S01]  /*1fc40*/  SHF.R.U32.HI R38, RZ, 0x8, R38 ;  /* 0x00000008ff267819 */ /* 0x000fe20000011626 */
[----:B------:R-:W4:Y:S01]  /*1fc50*/  LDL.LU R30, [R1+0xb8] ;  /* 0x0000b800011e7983 */ /* 0x000f220000300800 */
[----:B------:R-:W-:Y:S02]  /*1fc60*/  SHF.R.U32.HI R20, RZ, 0x8, R20 ;  /* 0x00000008ff147819 */ /* 0x000fe40000011614 */
[----:B------:R-:W-:Y:S02]  /*1fc70*/  SHF.R.U32.HI R6, RZ, 0x8, R6 ;  /* 0x00000008ff067819 */ /* 0x000fe40000011606 */
[----:B------:R-:W-:Y:S02]  /*1fc80*/  LOP3.LUT R19, R19, 0xffff, RZ, 0xc0, !PT ;  /* 0x0000ffff13137812 */ /* 0x000fe400078ec0ff */
[----:B------:R-:W-:-:S02]  /*1fc90*/  LOP3.LUT R38, R38, 0xffff, RZ, 0xc0, !PT ;  /* 0x0000ffff26267812 */ /* 0x000fc400078ec0ff */
[----:B------:R-:W-:Y:S02]  /*1fca0*/  LOP3.LUT R20, R20, 0xffff, RZ, 0xc0, !PT ;  /* 0x0000ffff14147812 */ /* 0x000fe400078ec0ff */
[----:B------:R-:W-:Y:S02]  /*1fcb0*/  LOP3.LUT R6, R6, 0xffff, RZ, 0xc0, !PT ;  /* 0x0000ffff06067812 */ /* 0x000fe400078ec0ff */
[----:B------:R-:W-:Y:S02]  /*1fcc0*/  LOP3.LUT R0, R0, 0xffff, RZ, 0xc0, !PT ;  /* 0x0000ffff00007812 */ /* 0x000fe400078ec0ff */
[--C-:B------:R-:W-:Y:S02]  /*1fcd0*/  PRMT R26, R19, 0x3340, R1.reuse ;  /* 0x00003340131a7816 */ /* 0x100fe40000000001 */
[--C-:B------:R-:W-:Y:S02]  /*1fce0*/  PRMT R53, R38, 0x3340, R1.reuse ;  /* 0x0000334026357816 */ /* 0x100fe40000000001 */
[----:B------:R-:W-:-:S02]  /*1fcf0*/  PRMT R25, R20, 0x3340, R1 ;  /* 0x0000334014197816 */ /* 0x000fc40000000001 */
[--C-:B------:R-:W-:Y:S02]  /*1fd00*/  PRMT R19, R6, 0x3340, R1.reuse ;  /* 0x0000334006137816 */ /* 0x100fe40000000001 */
[----:B------:R-:W-:Y:S02]  /*1fd10*/  PRMT R20, R0, 0x3340, R1 ;  /* 0x0000334000147816 */ /* 0x000fe40000000001 */
[----:B------:R-:W-:Y:S02]  /*1fd20*/  SHF.R.U32.HI R6, RZ, 0x8, R33 ;  /* 0x00000008ff067819 */ /* 0x000fe40000011621 */
[----:B------:R-:W-:Y:S01]  /*1fd30*/  SHF.R.U32.HI R38, RZ, 0x8, R54 ;  /* 0x00000008ff267819 */ /* 0x000fe20000011636 */
        /* <DEDUP_REMOVED lines=8> */
[----:B------:R-:W-:Y:S01]  /*1fdc0*/  LOP3.LUT R17, R17, 0xffff, RZ, 0xc0, !PT ;  /* 0x0000ffff11117812 */ /* 0x000fe200078ec0ff */
[----:B------:R-:W4:Y:S01]  /*1fdd0*/  LDL.LU R56, [R1+0xc4] ;  /* 0x0000c40001387983 */ /* 0x000f220000300800 */
[----:B------:R-:W-:Y:S02]  /*1fde0*/  LOP3.LUT R16, R16, 0xffff, RZ, 0xc0, !PT ;  /* 0x0000ffff10107812 */ /* 0x000fe400078ec0ff */
[----:B------:R-:W-:Y:S02]  /*1fdf0*/  SHF.R.U32.HI R15, RZ, 0x8, R15 ;  /* 0x00000008ff0f7819 */ /* 0x000fe4000001160f */
[----:B------:R-:W-:-:S02]  /*1fe00*/  LOP3.LUT R38, R38, 0xffff, RZ, 0xc0, !PT ;  /* 0x0000ffff26267812 */ /* 0x000fc400078ec0ff */
[----:B------:R-:W-:Y:S02]  /*1fe10*/  LOP3.LUT R6, R6, 0xffff, RZ, 0xc0, !PT ;  /* 0x0000ffff06067812 */ /* 0x000fe400078ec0ff */
[----:B------:R-:W-:Y:S02]  /*1fe20*/  LOP3.LUT R27, R27, 0xffff, RZ, 0xc0, !PT ;  /* 0x0000ffff1b1b7812 */ /* 0x000fe400078ec0ff */
[----:B------:R-:W-:Y:S02]  /*1fe30*/  LOP3.LUT R37, R37, 0xffff, RZ, 0xc0, !PT ;  /* 0x0000ffff25257812 */ /* 0x000fe400078ec0ff */
[----:B------:R-:W-:Y:S02]  /*1fe40*/  LOP3.LUT R0, R0, 0xffff, RZ, 0xc0, !PT ;  /* 0x0000ffff00007812 */ /* 0x000fe400078ec0ff */
[----:B------:R-:W-:Y:S02]  /*1fe50*/  LOP3.LUT R23, R23, 0xffff, RZ, 0xc0, !PT ;  /* 0x0000ffff17177812 */ /* 0x000fe400078ec0ff */
[----:B------:R-:W-:-:S02]  /*1fe60*/  PRMT R61, R16, 0x3340, R17 ;  /* 0x00003340103d7816 */ /* 0x000fc40000000011 */
[----:B------:R-:W-:Y:S02]  /*1fe70*/  LOP3.LUT R15, R15, 0xffff, RZ, 0xc0, !PT ;  /* 0x0000ffff0f0f7812 */ /* 0x000fe400078ec0ff */
[----:B------:R-:W-:Y:S02]  /*1fe80*/  PRMT R38, R6, 0x3340, R38 ;  /* 0x0000334006267816 */ /* 0x000fe40000000026 */
[----:B------:R-:W-:Y:S02]  /*1fe90*/  PRMT R45, R27, 0x3340, R1 ;  /* 0x000033401b2d7816 */ /* 0x000fe40000000001 */
[----:B------:R-:W-:Y:S02]  /*1fea0*/  PRMT R37, R0, 0x3340, R37 ;  /* 0x0000334000257816 */ /* 0x000fe40000000025 */
[--C-:B------:R-:W-:Y:S02]  /*1feb0*/  PRMT R27, R23, 0x3340, R1.reuse ;  /* 0x00003340171b7816 */ /* 0x100fe40000000001 */
[----:B------:R-:W-:-:S02]  /*1fec0*/  PRMT R23, R15, 0x3340, R1 ;  /* 0x000033400f177816 */ /* 0x000fc40000000001 */
[----:B--2---:R-:W-:Y:S02]  /*1fed0*/  SHF.R.U32.HI R17, RZ, 0x8, R51 ;  /* 0x00000008ff117819 */ /* 0x004fe40000011633 */
[----:B------:R-:W2:Y:S01]  /*1fee0*/  LDL.LU R51, [R1+0x68] ;  /* 0x0000680001337983 */ /* 0x000ea20000300800 */
[----:B---3--:R-:W-:-:S03]  /*1fef0*/  SHF.R.U32.HI R6, RZ, 0x8, R31 ;  /* 0x00000008ff067819 */ /* 0x008fc6000001161f */
[----:B------:R-:W3:Y:S04]  /*1ff00*/  LDL.LU R32, [R1+0xe8] ;  /* 0x0000e80001207983 */ /* 0x000ee80000300800 */
[----:B------:R-:W3:Y:S01]  /*1ff10*/  LDL.LU R31, [R1+0xe4] ;  /* 0x0000e400011f7983 */ /* 0x000ee20000300800 */
[----:B------:R-:W-:-:S03]  /*1ff20*/  SHF.R.U32.HI R16, RZ, 0x8, R46 ;  /* 0x00000008ff107819 */ /* 0x000fc6000001162e */
[----:B------:R-:W3:Y:S01]  /*1ff30*/  LDL.LU R46, [R1+0xd0] ;  /* 0x0000d000012e7983 */ /* 0x000ee20000300800 */
[----:B----4-:R-:W-:Y:S02]  /*1ff40*/  SHF.R.U32.HI R0, RZ, 0x8, R35 ;  /* 0x00000008ff007819 */ /* 0x010fe40000011623 */
[----:B------:R-:W-:Y:S02]  /*1ff50*/  SHF.R.U32.HI R35, RZ, 0x8, R48 ;  /* 0x00000008ff237819 */ /* 0x000fe40000011630 */
[----:B------:R-:W4:Y:S01]  /*1ff60*/  LDL.LU R48, [R1+0xac] ;  /* 0x0000ac0001307983 */ /* 0x000f220000300800 */
[----:B------:R-:W-:-:S03]  /*1ff70*/  SHF.R.U32.HI R15, RZ, 0x8, R50 ;  /* 0x00000008ff0f7819 */ /* 0x000fc60000011632 */
[----:B------:R-:W4:Y:S01]  /*1ff80*/  LDL.LU R50, [R1+0x44] ;  /* 0x0000440001327983 */ /* 0x000f220000300800 */
[----:B------:R-:W-:Y:S02]  /*1ff90*/  LOP3.LUT R8, R8, 0xffff, RZ, 0xc0, !PT ;  /* 0x0000ffff08087812 */ /* 0x000fe400078ec0ff */
[----:B------:R-:W-:-:S04]  /*1ffa0*/  LOP3.LUT R9, R9, 0xffff, RZ, 0xc0, !PT ;  /* 0x0000ffff09097812 */ /* 0x000fc800078ec0ff */
[----:B------:R-:W-:Y:S02]  /*1ffb0*/  PRMT R40, R8, 0x3340, R9 ;  /* 0x0000334008287816 */ /* 0x000fe40000000009 */
[----:B------:R-:W0:Y:S01]  /*1ffc0*/  S2R R8, SR_TID.X ;  /* 0x0000000000087919 */ /* 0x000e220000002100 */
[----:B------:R-:W-:Y:S02]  /*1ffd0*/  SHF.R.U32.HI R34, RZ, 0x8, R34 ;  /* 0x00000008ff227819 */ /* 0x000fe40000011622 */
[----:B------:R-:W-:Y:S02]  /*1ffe0*/  SHF.R.U32.HI R36, RZ, 0x8, R36 ;  /* 0x00000008ff247819 */ /* 0x000fe40000011624 */
[----:B------:R-:W-:Y:S02]  /*1fff0*/  LOP3.LUT R34, R34, 0xffff, RZ, 0xc0, !PT ;  /* 0x0000ffff22227812 */ /* 0x000fe400078ec0ff */
[----:B------:R-:W-:Y:S02]  /*20000*/  LOP3.LUT R36, R36, 0xffff, RZ, 0xc0, !PT ;  /* 0x0000ffff24247812 */ /* 0x000fe400078ec0ff */
[----:B------:R-:W-:-:S02]  /*20010*/  LOP3.LUT R6, R6, 0xffff, RZ, 0xc0, !PT ;  /* 0x0000ffff06067812 */ /* 0x000fc400078ec0ff */
[----:B------:R-:W-:Y:S02]  /*20020*/  SHF.R.U32.HI R13, RZ, 0x8, R13 ;  /* 0x00000008ff0d7819 */ /* 0x000fe4000001160d */
[----:B------:R-:W-:Y:S02]  /*20030*/  SHF.R.U32.HI R14, RZ, 0x8, R14 ;  /* 0x00000008ff0e7819 */ /* 0x000fe4000001160e */
[----:B------:R-:W-:Y:S02]  /*20040*/  LOP3.LUT R35, R35, 0xffff, RZ, 0xc0, !PT ;  /* 0x0000ffff23237812 */ /* 0x000fe400078ec0ff */
[----:B------:R-:W-:Y:S02]  /*20050*/  LOP3.LUT R0, R0, 0xffff, RZ, 0xc0, !PT ;  /* 0x0000ffff00007812 */ /* 0x000fe400078ec0ff */
[----:B------:R-:W-:Y:S02]  /*20060*/  PRMT R3, R34, 0x3340, R1 ;  /* 0x0000334022037816 */ /* 0x000fe40000000001 */
[----:B------:R-:W-:-:S02]  /*20070*/  PRMT R36, R6, 0x3340, R36 ;  /* 0x0000334006247816 */ /* 0x000fc40000000024 */
[----:B------:R-:W-:Y:S02]  /*20080*/  SHF.R.U32.HI R6, RZ, 0x8, R30 ;  /* 0x00000008ff067819 */ /* 0x000fe4000001161e */
[----:B------:R-:W-:Y:S02]  /*20090*/  SHF.R.U32.HI R34, RZ, 0x8, R33 ;  /* 0x00000008ff227819 */ /* 0x000fe40000011621 */
[----:B------:R-:W-:Y:S02]  /*200a0*/  LOP3.LUT R14, R14, 0xffff, RZ, 0xc0, !PT ;  /* 0x0000ffff0e0e7812 */ /* 0x000fe400078ec0ff */
[----:B------:R-:W-:Y:S02]  /*200b0*/  LOP3.LUT R13, R13, 0xffff, RZ, 0xc0, !PT ;  /* 0x0000ffff0d0d7812 */ /* 0x000fe400078ec0ff */
[----:B------:R-:W-:Y:S02]  /*200c0*/  SHF.R.U32.HI R12, RZ, 0x8, R12 ;  /* 0x00000008ff0c7819 */ /* 0x000fe4000001160c */
[----:B------:R-:W-:-:S02]  /*200d0*/  PRMT R35, R0, 0x3340, R35 ;  /* 0x0000334000237816 */ /* 0x000fc40000000023 */
[----:B------:R-:W-:Y:S02]  /*200e0*/  SHF.R.U32.HI R0, RZ, 0x8, R55 ;  /* 0x00000008ff007819 */ /* 0x000fe40000011637 */
[----:B------:R-:W-:Y:S02]  /*200f0*/  SHF.R.U32.HI R33, RZ, 0x8, R56 ;  /* 0x00000008ff217819 */ /* 0x000fe40000011638 */
[----:B------:R-:W-:Y:S02]  /*20100*/  LOP3.LUT R34, R34, 0xffff, RZ, 0xc0, !PT ;  /* 0x0000ffff22227812 */ /* 0x000fe400078ec0ff */
[----:B------:R-:W-:Y:S02]  /*20110*/  LOP3.LUT R6, R6, 0xffff, RZ, 0xc0, !PT ;  /* 0x0000ffff06067812 */ /* 0x000fe400078ec0ff */
[----:B------:R-:W-:Y:S02]  /*20120*/  PRMT R43, R13, 0x3340, R14 ;  /* 0x000033400d2b7816 */ /* 0x000fe4000000000e */
[----:B------:R-:W-:-:S02]  /*20130*/  LOP3.LUT R12, R12, 0xffff, RZ, 0xc0, !PT ;  /* 0x0000ffff0c0c7812 */ /* 0x000fc400078ec0ff */
[----:B------:R-:W-:Y:S02]  /*20140*/  SHF.R.U32.HI R14, RZ, 0x8, R54 ;  /* 0x00000008ff0e7819 */ /* 0x000fe40000011636 */
[----:B------:R-:W-:Y:S01]  /*20150*/  LOP3.LUT R33, R33, 0xffff, RZ, 0xc0, !PT ;  /* 0x0000ffff21217812 */ /* 0x000fe200078ec0ff */
[----:B------:R-:W4:Y:S01]  /*20160*/  LDL.LU R54, [R1+0x164] ;  /* 0x0001640001367983 */ /* 0x000f220000300800 */
[----:B------:R-:W-:Y:S02]  /*20170*/  LOP3.LUT R0, R0, 0xffff, RZ, 0xc0, !PT ;  /* 0x0000ffff00007812 */ /* 0x000fe400078ec0ff */
[----:B------:R-:W-:Y:S01]  /*20180*/  SHF.R.U32.HI R39, RZ, 0x8, R39 ;  /* 0x00000008ff277819 */ /* 0x000fe20000011627 */
[----:B------:R-:W4:Y:S01]  /*20190*/  LDL.LU R55, [R1+0x160] ;  /* 0x0001600001377983 */ /* 0x000f220000300800 */
[----:B------:R-:W-:Y:S02]  /*201a0*/  SHF.R.U32.HI R60, RZ, 0x8, R60 ;  /* 0x00000008ff3c7819 */ /* 0x000fe4000001163c */
[----:B------:R-:W-:Y:S01]  /*201b0*/  PRMT R34, R6, 0x3340, R34 ;  /* 0x0000334006227816 */ /* 0x000fe20000000022 */
[----:B------:R-:W4:Y:S01]  /*201c0*/  LDL.LU R56, [R1+0x100] ;  /* 0x0001000001387983 */ /* 0x000f220000300800 */
[----:B------:R-:W-:-:S02]  /*201d0*/  SHF.R.U32.HI R7, RZ, 0x8, R7 ;  /* 0x00000008ff077819 */ /* 0x000fc40000011607 */
[----:B------:R-:W-:Y:S02]  /*201e0*/  PRMT R21, R12, 0x3340, R1 ;  /* 0x000033400c157816 */ /* 0x000fe40000000001 */
[----:B------:R-:W-:Y:S02]  /*201f0*/  PRMT R33, R0, 0x3340, R33 ;  /* 0x0000334000217816 */ /* 0x000fe40000000021 */
[----:B------:R-:W-:Y:S02]  /*20200*/  LOP3.LUT R4, R39, 0xffff, RZ, 0xc0, !PT ;  /* 0x0000ffff27047812 */ /* 0x000fe400078ec0ff */
[----:B------:R-:W-:Y:S02]  /*20210*/  LOP3.LUT R39, R60, 0xffff, RZ, 0xc0, !PT ;  /* 0x0000ffff3c277812 */ /* 0x000fe400078ec0ff */
[----:B------:R-:W-:-:S04]  /*20220*/  LOP3.LUT R7, R7, 0xffff, RZ, 0xc0, !PT ;  /* 0x0000ffff07077812 */ /* 0x000fc800078ec0ff */
[----:B------:R-:W-:Y:S02]  /*20230*/  PRMT R39, R39, 0x3340, R7 ;  /* 0x0000334027277816 */ /* 0x000fe40000000007 */
[----:B--2---:R-:W-:Y:S02]  /*20240*/  SHF.R.U32.HI R13, RZ, 0x8, R51 ;  /* 0x00000008ff0d7819 */ /* 0x004fe40000011633 */
[----:B------:R-:W2:Y:S01]  /*20250*/  LDL.LU R51, [R1+0xdc] ;  /* 0x0000dc0001337983 */ /* 0x000ea20000300800 */
[----:B---3--:R-:W-:-:S03]  /*20260*/  SHF.R.U32.HI R6, RZ, 0x8, R32 ;  /* 0x00000008ff067819 */ /* 0x008fc60000011620 */
[----:B------:R-:W3:Y:S01]  /*20270*/  LDL.LU R12, [R1+0xd4] ;  /* 0x0000d400010c7983 */ /* 0x000ee20000300800 */
[----:B------:R-:W-:-:S03]  /*20280*/  SHF.R.U32.HI R32, RZ, 0x8, R31 ;  /* 0x00000008ff207819 */ /* 0x000fc6000001161f */
[----:B------:R-:W3:Y:S01]  /*20290*/  LDL.LU R30, [R1+0xe0] ;  /* 0x0000e000011e7983 */ /* 0x000ee20000300800 */
[----:B------:R-:W-:-:S03]  /*202a0*/  LOP3.LUT R6, R6, 0xffff, RZ, 0xc0, !PT ;  /* 0x0000ffff06067812 */ /* 0x000fc600078ec0ff */
[----:B------:R-:W3:Y:S01]  /*202b0*/  LDL.LU R60, [R1+0x78] ;  /* 0x00007800013c7983 */ /* 0x000ee20000300800 */
[----:B------:R-:W-:-:S03]  /*202c0*/  LOP3.LUT R32, R32, 0xffff, RZ, 0xc0, !PT ;  /* 0x0000ffff20207812 */ /* 0x000fc600078ec0ff */
[----:B------:R-:W3:Y:S01]  /*202d0*/  LDL.LU R9, [R1+0x138] ;  /* 0x0001380001097983 */ /* 0x000ee20000300800 */
[----:B----4-:R-:W-:-:S03]  /*202e0*/  SHF.R.U32.HI R0, RZ, 0x8, R48 ;  /* 0x00000008ff007819 */ /* 0x010fc60000011630 */
[----:B------:R-:W4:Y:S01]  /*202f0*/  LDL.LU R10, [R1+0x120] ;  /* 0x00012000010a7983 */ /* 0x000f220000300800 */
[----:B------:R-:W-:Y:S02]  /*20300*/  SHF.R.U32.HI R31, RZ, 0x8, R50 ;  /* 0x00000008ff1f7819 */ /* 0x000fe40000011632 */
[----:B------:R-:W-:Y:S01]  /*20310*/  LOP3.LUT R0, R0, 0xffff, RZ, 0xc0, !PT ;  /* 0x0000ffff00007812 */ /* 0x000fe200078ec0ff */
[----:B------:R-:W4:Y:S01]  /*20320*/  LDL.LU R11, [R1+0x11c] ;  /* 0x00011c00010b7983 */ /* 0x000f220000300800 */
[----:B------:R-:W-:Y:S02]  /*20330*/  LOP3.LUT R31, R31, 0xffff, RZ, 0xc0, !PT ;  /* 0x0000ffff1f1f7812 */ /* 0x000fe400078ec0ff */
[----:B------:R-:W-:Y:S01]  /*20340*/  SHF.R.U32.HI R7, RZ, 0x8, R46 ;  /* 0x00000008ff077819 */ /* 0x000fe2000001162e */
[----:B------:R-:W4:Y:S01]  /*20350*/  LDL.LU R50, [R1+0x3c] ;  /* 0x00003c0001327983 */ /* 0x000f220000300800 */
[----:B------:R-:W-:Y:S02]  /*20360*/  PRMT R32, R6, 0x3340, R32 ;  /* 0x0000334006207816 */ /* 0x000fe40000000020 */
[----:B------:R-:W-:Y:S01]  /*20370*/  PRMT R31, R0, 0x3340, R31 ;  /* 0x00003340001f7816 */ /* 0x000fe2000000001f */
[----:B------:R-:W4:Y:S01]  /*20380*/  LDL.LU R48, [R1+0x34] ;  /* 0x0000340001307983 */ /* 0x000f220000300800 */
[----:B0-----:R-:W-:-:S03]  /*20390*/  LOP3.LUT R0, R8, 0x1f, RZ, 0xc0, !PT ;  /* 0x0000001f08007812 */ /* 0x001fc600078ec0ff */
[----:B------:R-:W4:Y:S04]  /*203a0*/  LDL.LU R46, [R1+0x38] ;  /* 0x00003800012e7983 */ /* 0x000f280000300800 */
[----:B------:R-:W4:Y:S04]  /*203b0*/  LDL.LU R6, [R1+0x6c] ;  /* 0x00006c0001067983 */ /* 0x000f280000300800 */
[----:B------:R-:W4:Y:S01]  /*203c0*/  LDL.LU R8, [R1+0x148] ;  /* 0x0001480001087983 */ /* 0x000f220000300800 */
[----:B------:R-:W-:Y:S02]  /*203d0*/  LOP3.LUT R54, R54, 0xffff, RZ, 0xc0, !PT ;  /* 0x0000ffff36367812 */ /* 0x000fe400078ec0ff */
[----:B------:R-:W-:-:S03]  /*203e0*/  LOP3.LUT R55, R55, 0xffff, RZ, 0xc0, !PT ;  /* 0x0000ffff37377812 */ /* 0x000fc600078ec0ff */
[----:B------:R0:W-:Y:S01]  /*203f0*/  STL [R1+0x8], R54 ;  /* 0x0000083601007387 */ /* 0x0001e20000100800 */
[----:B------:R-:W-:-:S03]  /*20400*/  LOP3.LUT R56, R56, 0xffff, RZ, 0xc0, !PT ;  /* 0x0000ffff38387812 */ /* 0x000fc600078ec0ff */
[----:B------:R1:W-:Y:S04]  /*20410*/  STL [R1+0xc], R55 ;  /* 0x00000c3701007387 */ /* 0x0003e80000100800 */
[----:B------:R0:W-:Y:S01]  /*20420*/  STL [R1+0x28], R56 ;  /* 0x0000283801007387 */ /* 0x0001e20000100800 */
[----:B--2---:R-:W-:-:S05]  /*20430*/  LOP3.LUT R51, R51, 0xffff, RZ, 0xc0, !PT ;  /* 0x0000ffff33337812 */ /* 0x004fca00078ec0ff */
[----:B------:R2:W-:Y:S01]  /*20440*/  STL [R1+0x30], R51 ;  /* 0x0000303301007387 */ /* 0x0005e20000100800 */
[----:B---3--:R-:W-:Y:S02]  /*20450*/  PRMT R9, R9, 0x4210, R55 ;  /* 0x0000421009097816 */ /* 0x008fe40000000037 */
[----:B----4-:R-:W-:Y:S02]  /*20460*/  PRMT R10, R10, 0x4210, R56 ;  /* 0x000042100a0a7816 */ /* 0x010fe40000000038 */
[----:B------:R-:W-:Y:S02]  /*20470*/  PRMT R11, R11, 0x4210, R51 ;  /* 0x000042100b0b7816 */ /* 0x000fe40000000033 */
[----:B------:R-:W-:Y:S02]  /*20480*/  PRMT R8, R8, 0x4210, R54 ;  /* 0x0000421008087816 */ /* 0x000fe40000000036 */
[----:B0-----:R-:W3:Y:S04]  /*20490*/  LDL.LU R54, [R1+0xca8] ;  /* 0x000ca80001367983 */ /* 0x001ee80000300800 */
[----:B-1----:R-:W4:Y:S04]  /*204a0*/  LDL.LU R55, [R1+0xca4] ;  /* 0x000ca40001377983 */ /* 0x002f280000300800 */
[----:B------:R-:W3:Y:S04]  /*204b0*/  LDL.LU R56, [R1+0xca0] ;  /* 0x000ca00001387983 */ /* 0x000ee80000300800 */
[----:B--2---:R-:W2:Y:S01]  /*204c0*/  LDL.LU R51, [R1+0xc9c] ;  /* 0x000c9c0001337983 */ /* 0x004ea20000300800 */
[----:B------:R-:W-:Y:S01]  /*204d0*/  UMOV UR4, 0x400 ;  /* 0x0000040000047882 */ /* 0x000fe20000000000 */
[----:B------:R-:W-:Y:S01]  /*204e0*/  SHF.R.U32.HI R12, RZ, 0x8, R12 ;  /* 0x00000008ff0c7819 */ /* 0x000fe2000001160c */
[----:B------:R-:W-:Y:S01]  /*204f0*/  ULEA UR4, UR5, UR4, 0x18 ;  /* 0x0000000405047291 */ /* 0x000fe2000f8ec0ff */
[----:B------:R-:W-:-:S02]  /*20500*/  SHF.R.U32.HI R30, RZ, 0x8, R30 ;  /* 0x00000008ff1e7819 */ /* 0x000fc4000001161e */
[----:B------:R-:W-:Y:S02]  /*20510*/  SHF.R.U32.HI R60, RZ, 0x8, R60 ;  /* 0x00000008ff3c7819 */ /* 0x000fe4000001163c */
[----:B------:R-:W-:Y:S02]  /*20520*/  LOP3.LUT R12, R12, 0xffff, RZ, 0xc0, !PT ;  /* 0x0000ffff0c0c7812 */ /* 0x000fe400078ec0ff */
[----:B------:R-:W-:Y:S02]  /*20530*/  LOP3.LUT R30, R30, 0xffff, RZ, 0xc0, !PT ;  /* 0x0000ffff1e1e7812 */ /* 0x000fe400078ec0ff */
[----:B------:R-:W-:Y:S02]  /*20540*/  LOP3.LUT R60, R60, 0xffff, RZ, 0xc0, !PT ;  /* 0x0000ffff3c3c7812 */ /* 0x000fe400078ec0ff */
[----:B------:R-:W-:Y:S01]  /*20550*/  LEA R0, R0, UR4, 0x4 ;  /* 0x0000000400007c11 */ /* 0x000fe2000f8e20ff */
[----:B------:R-:W0:Y:S01]  /*20560*/  LDCU UR4, c[0x0][0x3b4] ;  /* 0x00007680ff0477ac */ /* 0x000e220008000800 */
[----:B------:R-:W-:-:S02]  /*20570*/  PRMT R30, R30, 0x3340, R12 ;  /* 0x000033401e1e7816 */ /* 0x000fc4000000000c */
[----:B------:R-:W-:Y:S01]  /*20580*/  PRMT R12, R60, 0x3340, R1 ;  /* 0x000033403c0c7816 */ /* 0x000fe20000000001 */
[----:B------:R1:W-:Y:S04]  /*20590*/  STSM.16.M88.4 [R0], R8 ;  /* 0x0000000800007844 */ /* 0x0003e80000000200 */
[----:B------:R-:W3:Y:S04]  /*205a0*/  LDL.LU R60, [R1] ;  /* 0x00000000013c7983 */ /* 0x000ee80000300800 */
[----:B-1----:R-:W3:Y:S04]  /*205b0*/  LDL.LU R8, [R1+0x24] ;  /* 0x0000240001087983 */ /* 0x002ee80000300800 */
[----:B------:R-:W3:Y:S04]  /*205c0*/  LDL.LU R9, [R1+0x2c] ;  /* 0x00002c0001097983 */ /* 0x000ee80000300800 */
[----:B------:R-:W4:Y:S04]  /*205d0*/  LDL.LU R10, [R1+0x1c] ;  /* 0x00001c00010a7983 */ /* 0x000f280000300800 */
[----:B------:R-:W3:Y:S01]  /*205e0*/  LDL.LU R11, [R1+0x20] ;  /* 0x00002000010b7983 */ /* 0x000ee20000300800 */
[----:B------:R-:W-:-:S02]  /*205f0*/  PRMT R3, R47, 0x5410, R3 ;  /* 0x000054102f037816 */ /* 0x000fc40000000003 */
[----:B------:R-:W-:Y:S02]  /*20600*/  PRMT R2, R2, 0x5410, R45 ;  /* 0x0000541002027816 */ /* 0x000fe4000000002d */
[----:B------:R-:W-:Y:S02]  /*20610*/  PRMT R26, R44, 0x5410, R26 ;  /* 0x000054102c1a7816 */ /* 0x000fe4000000001a */
[----:B------:R-:W-:Y:S02]  /*20620*/  LOP3.LUT R17, R17, 0xffff, RZ, 0xc0, !PT ;  /* 0x0000ffff11117812 */ /* 0x000fe400078ec0ff */
[----:B--2---:R-:W-:Y:S02]  /*20630*/  PRMT R51, R50, 0x5410, R51 ;  /* 0x0000541032337816 */ /* 0x004fe40000000033 */
[----:B------:R-:W2:Y:S01]  /*20640*/  LDL.LU R50, [R1+0xc98] ;  /* 0x000c980001327983 */ /* 0x000ea20000300800 */
[----:B------:R-:W-:Y:S02]  /*20650*/  PRMT R5, R5, 0x5410, R49 ;  /* 0x0000541005057816 */ /* 0x000fe40000000031 */
[----:B------:R-:W-:-:S02]  /*20660*/  PRMT R58, R58, 0x5410, R28 ;  /* 0x000054103a3a7816 */ /* 0x000fc4000000001c */
[----:B------:R-:W-:Y:S02]  /*20670*/  PRMT R61, R61, 0x5410, R24 ;  /* 0x000054103d3d7816 */ /* 0x000fe40000000018 */
[----:B------:R-:W-:Y:S02]  /*20680*/  PRMT R59, R59, 0x5410, R29 ;  /* 0x000054103b3b7816 */ /* 0x000fe4000000001d */
[----:B------:R-:W-:Y:S02]  /*20690*/  LOP3.LUT R14, R14, 0xffff, RZ, 0xc0, !PT ;  /* 0x0000ffff0e0e7812 */ /* 0x000fe400078ec0ff */
[----:B------:R-:W-:Y:S02]  /*206a0*/  LOP3.LUT R13, R13, 0xffff, RZ, 0xc0, !PT ;  /* 0x0000ffff0d0d7812 */ /* 0x000fe400078ec0ff */
[----:B------:R-:W-:Y:S02]  /*206b0*/  LOP3.LUT R7, R7, 0xffff, RZ, 0xc0, !PT ;  /* 0x0000ffff07077812 */ /* 0x000fe400078ec0ff */
[----:B------:R-:W-:-:S02]  /*206c0*/  PRMT R4, R4, 0x3340, R1 ;  /* 0x0000334004047816 */ /* 0x000fc40000000001 */
[----:B------:R-:W-:Y:S02]  /*206d0*/  PRMT R22, R42, 0x5410, R22 ;  /* 0x000054102a167816 */ /* 0x000fe40000000016 */
[----:B------:R-:W-:Y:S02]  /*206e0*/  LOP3.LUT R15, R15, 0xffff, RZ, 0xc0, !PT ;  /* 0x0000ffff0f0f7812 */ /* 0x000fe400078ec0ff */
[----:B------:R-:W-:Y:S02]  /*206f0*/  PRMT R23, R43, 0x5410, R23 ;  /* 0x000054102b177816 */ /* 0x000fe40000000017 */
[----:B------:R-:W-:Y:S02]  /*20700*/  PRMT R27, R57, 0x5410, R27 ;  /* 0x00005410391b7816 */ /* 0x000fe4000000001b */
[----:B------:R-:W-:Y:S02]  /*20710*/  SHF.R.U32.HI R6, RZ, 0x8, R6 ;  /* 0x00000008ff067819 */ /* 0x000fe40000011606 */
[----:B------:R-:W-:Y:S01]  /*20720*/  LOP3.LUT R18, R18, 0xffff, RZ, 0xc0, !PT ;  /* 0x0000ffff12127812 */ /* 0x000fe200078ec0ff */
[----:B------:R-:W-:Y:S01]  /*20730*/  NOP ;  /* 0x0000000000007918 */ /* 0x000fe20000000000 */
[----:B--2---:R-:W-:-:S02]  /*20740*/  PRMT R50, R48, 0x5410, R50 ;  /* 0x0000541030327816 */ /* 0x004fc40000000032 */
[----:B------:R-:W2:Y:S02]  /*20750*/  LDL.LU R48, [R1+0xc94] ;  /* 0x000c940001307983 */ /* 0x000ea40000300800 */
[----:B--2---:R-:W-:Y:S02]  /*20760*/  PRMT R48, R46, 0x5410, R48 ;  /* 0x000054102e307816 */ /* 0x004fe40000000030 */
[----:B------:R-:W2:Y:S01]  /*20770*/  LDL.LU R46, [R1+0xc90] ;  /* 0x000c9000012e7983 */ /* 0x000ea20000300800 */
[----:B------:R-:W-:Y:S02]  /*20780*/  PRMT R17, R17, 0x3340, R1 ;  /* 0x0000334011117816 */ /* 0x000fe40000000001 */
[----:B---3--:R-:W-:Y:S02]  /*20790*/  PRMT R49, R60, 0x5410, R25 ;  /* 0x000054103c317816 */ /* 0x008fe40000000019 */
[----:B------:R-:W-:Y:S02]  /*207a0*/  PRMT R17, R37, 0x5410, R17 ;  /* 0x0000541025117816 */ /* 0x000fe40000000011 */
[----:B--2---:R-:W-:-:S02]  /*207b0*/  PRMT R46, R8, 0x5410, R46 ;  /* 0x00005410082e7816 */ /* 0x004fc4000000002e */
[----:B------:R-:W-:Y:S02]  /*207c0*/  PRMT R8, R9, 0x5410, R56 ;  /* 0x0000541009087816 */ /* 0x000fe40000000038 */
[----:B------:R-:W2:Y:S04]  /*207d0*/  LDL.LU R56, [R1+0x4] ;  /* 0x0000040001387983 */ /* 0x000ea80000300800 */
[----:B------:R-:W3:Y:S04]  /*207e0*/  LDL.LU R47, [R1+0x30] ;  /* 0x00003000012f7983 */ /* 0x000ee80000300800 */
[----:B------:R-:W3:Y:S04]  /*207f0*/  LDL.LU R45, [R1+0x28] ;  /* 0x00002800012d7983 */ /* 0x000ee80000300800 */
[----:B------:R-:W3:Y:S01]  /*20800*/  LDL.LU R44, [R1+0xc] ;  /* 0x00000c00012c7983 */ /* 0x000ee20000300800 */
[----:B----4-:R-:W-:-:S03]  /*20810*/  PRMT R9, R10, 0x5410, R55 ;  /* 0x000054100a097816 */ /* 0x010fc60000000037 */
[----:B------:R-:W4:Y:S01]  /*20820*/  LDL.LU R25, [R1+0x154] ;  /* 0x0001540001197983 */ /* 0x000f220000300800 */
[----:B------:R-:W-:-:S03]  /*20830*/  PRMT R10, R11, 0x5410, R54 ;  /* 0x000054100b0a7816 */ /* 0x000fc60000000036 */
[----:B------:R-:W4:Y:S01]  /*20840*/  LDL.LU R28, [R1+0x150] ;  /* 0x00015000011c7983 */ /* 0x000f220000300800 */
[----:B------:R-:W-:-:S03]  /*20850*/  PRMT R11, R52, 0x5410, R53 ;  /* 0x00005410340b7816 */ /* 0x000fc60000000035 */
[----:B------:R-:W4:Y:S01]  /*20860*/  LDL.LU R24, [R1+0x8] ;  /* 0x0000080001187983 */ /* 0x000f220000300800 */
[----:B------:R-:W-:Y:S02]  /*20870*/  PRMT R53, R39, 0x5410, R19 ;  /* 0x0000541027357816 */ /* 0x000fe40000000013 */
[----:B------:R-:W-:Y:S01]  /*20880*/  PRMT R54, R40, 0x5410, R20 ;  /* 0x0000541028367816 */ /* 0x000fe20000000014 */
[----:B------:R-:W4:Y:S04]  /*20890*/  LDL.LU R39, [R1+0x108] ;  /* 0x0001080001277983 */ /* 0x000f280000300800 */
[----:B------:R-:W4:Y:S04]  /*208a0*/  LDL.LU R40, [R1+0x104] ;  /* 0x0001040001287983 */ /* 0x000f280000300800 */
[----:B------:R-:W-:Y:S04]  /*208b0*/  STL [R1+0x10], R17 ;  /* 0x0000101101007387 */ /* 0x000fe80000100800 */
[----:B------:R-:W4:Y:S01]  /*208c0*/  LDL.LU R29, [R1+0x1d4] ;  /* 0x0001d400011d7983 */ /* 0x000f220000300800 */
[----:B------:R-:W-:-:S02]  /*208d0*/  PRMT R14, R14, 0x3340, R1 ;  /* 0x000033400e0e7816 */ /* 0x000fc40000000001 */
[----:B------:R-:W-:Y:S02]  /*208e0*/  PRMT R13, R13, 0x3340, R1 ;  /* 0x000033400d0d7816 */ /* 0x000fe40000000001 */
[----:B------:R-:W-:Y:S02]  /*208f0*/  PRMT R55, R41, 0x5410, R21 ;  /* 0x0000541029377816 */ /* 0x000fe40000000015 */
[--C-:B------:R-:W-:Y:S01]  /*20900*/  PRMT R7, R7, 0x3340, R1.reuse ;  /* 0x0000334007077816 */ /* 0x100fe20000000001 */
[----:B------:R-:W4:Y:S04]  /*20910*/  LDL.LU R41, [R1+0x1d0] ;  /* 0x0001d00001297983 */ /* 0x000f280000300800 */
[----:B------:R-:W4:Y:S01]  /*20920*/  LDL.LU R42, [R1+0x18c] ;  /* 0x00018c00012a7983 */ /* 0x000f220000300800 */
[----:B------:R-:W-:-:S03]  /*20930*/  PRMT R15, R15, 0x3340, R1 ;  /* 0x000033400f0f7816 */ /* 0x000fc60000000001 */
[----:B------:R-:W4:Y:S01]  /*20940*/  LDL.LU R43, [R1+0x188] ;  /* 0x00018800012b7983 */ /* 0x000f220000300800 */
[----:B------:R-:W-:Y:S02]  /*20950*/  PRMT R57, R35, 0x5410, R15 ;  /* 0x0000541023397816 */ /* 0x000fe4000000000f */
[----:B------:R-:W-:-:S04]  /*20960*/  LOP3.LUT R6, R6, 0xffff, RZ, 0xc0, !PT ;  /* 0x0000ffff06067812 */ /* 0x000fc800078ec0ff */
[--C-:B------:R-:W-:Y:S02]  /*20970*/  PRMT R6, R6, 0x3340, R1.reuse ;  /* 0x0000334006067816 */ /* 0x100fe40000000001 */
[----:B------:R-:W-:-:S04]  /*20980*/  PRMT R18, R18, 0x3340, R1 ;  /* 0x0000334012127816 */ /* 0x000fc80000000001 */
[----:B------:R-:W-:Y:S02]  /*20990*/  PRMT R52, R38, 0x5410, R18 ;  /* 0x0000541026347816 */ /* 0x000fe40000000012 */
[----:B--2---:R-:W-:Y:S02]  /*209a0*/  PRMT R4, R56, 0x5410, R4 ;  /* 0x0000541038047816 */ /* 0x004fe40000000004 */
[----:B------:R-:W-:Y:S02]  /*209b0*/  PRMT R56, R34, 0x5410, R14 ;  /* 0x0000541022387816 */ /* 0x000fe4000000000e */
[----:B------:R-:W-:Y:S02]  /*209c0*/  PRMT R14, R33, 0x5410, R13 ;  /* 0x00005410210e7816 */ /* 0x000fe4000000000d */
[----:B------:R-:W-:-:S03]  /*209d0*/  PRMT R13, R32, 0x5410, R7 ;  /* 0x00005410200d7816 */ /* 0x000fc60000000007 */
[----:B------:R1:W-:Y:S01]  /*209e0*/  STL [R1+0x20], R14 ;  /* 0x0000200e01007387 */ /* 0x0003e20000100800 */
[----:B---3--:R-:W-:-:S03]  /*209f0*/  PRMT R15, R46, 0x5210, R47 ;  /* 0x000052102e0f7816 */ /* 0x008fc6000000002f */
[----:B------:R2:W-:Y:S01]  /*20a00*/  STL [R1+0x1c], R13 ;  /* 0x00001c0d01007387 */ /* 0x0005e20000100800 */
[----:B-1----:R-:W-:Y:S02]  /*20a10*/  PRMT R14, R48, 0x5210, R45 ;  /* 0x00005210300e7816 */ /* 0x002fe4000000002d */
[----:B--2---:R-:W-:Y:S02]  /*20a20*/  PRMT R13, R50, 0x5210, R44 ;  /* 0x00005210320d7816 */ /* 0x004fe4000000002c */
[----:B------:R-:W1:Y:S01]  /*20a30*/  LDS.128 R44, [R0] ;  /* 0x00000000002c7984 */ /* 0x000e620000000c00 */
[----:B------:R-:W-:Y:S02]  /*20a40*/  PRMT R7, R31, 0x5410, R6 ;  /* 0x000054101f077816 */ /* 0x000fe40000000006 */
[----:B------:R-:W-:-:S03]  /*20a50*/  PRMT R6, R30, 0x5410, R12 ;  /* 0x000054101e067816 */ /* 0x000fc6000000000c */
[----:B------:R2:W-:Y:S01]  /*20a60*/  STL [R1+0x18], R7 ;  /* 0x0000180701007387 */ /* 0x0005e20000100800 */
[----:B----4-:R-:W-:Y:S01]  /*20a70*/  PRMT R12, R51, 0x5210, R24 ;  /* 0x00005210330c7816 */ /* 0x010fe20000000018 */
[----:B------:R-:W-:Y:S02]  /*20a80*/  NOP ;  /* 0x0000000000007918 */ /* 0x000fe40000000000 */
[----:B------:R3:W-:Y:S01]  /*20a90*/  STL [R1+0x14], R6 ;  /* 0x0000140601007387 */ /* 0x0007e20000100800 */
[----:B--2---:R-:W-:-:S03]  /*20aa0*/  LOP3.LUT R7, R28, 0xffff, RZ, 0xc0, !PT ;  /* 0x0000ffff1c077812 */ /* 0x004fc600078ec0ff */
[----:B------:R2:W-:Y:S01]  /*20ab0*/  STSM.16.M88.4 [R0], R12 ;  /* 0x0000000c00007844 */ /* 0x0005e20000000200 */
[----:B---3--:R-:W-:-:S03]  /*20ac0*/  LOP3.LUT R6, R25, 0xffff, RZ, 0xc0, !PT ;  /* 0x0000ffff19067812 */ /* 0x008fc600078ec0ff */
[----:B-1----:R-:W-:Y:S04]  /*20ad0*/  STL.64 [R1+0xc78], R46 ;  /* 0x000c782e01007387 */ /* 0x002fe80000100a00 */
[----:B------:R-:W3:Y:S04]  /*20ae0*/  LDL.LU R18, [R1+0x144] ;  /* 0x0001440001127983 */ /* 0x000ee80000300800 */
[----:B------:R-:W4:Y:S04]  /*20af0*/  LDL.LU R19, [R1+0x140] ;  /* 0x0001400001137983 */ /* 0x000f280000300800 */
[----:B------:R-:W4:Y:S01]  /*20b00*/  LDL.LU R20, [R1+0x110] ;  /* 0x0001100001147983 */ /* 0x000f220000300800 */
[----:B--2---:R-:W-:-:S03]  /*20b10*/  PRMT R12, R29, 0x4210, R6 ;  /* 0x000042101d0c7816 */ /* 0x004fc60000000006 */
[----:B------:R-:W2:Y:S04]  /*20b20*/  LDL.LU R21, [R1+0x10c] ;  /* 0x00010c0001157983 */ /* 0x000ea80000300800 */
[----:B------:R-:W2:Y:S04]  /*20b30*/  LDL.LU R24, [R1+0x1c0] ;  /* 0x0001c00001187983 */ /* 0x000ea80000300800 */
[----:B------:R-:W2:Y:S04]  /*20b40*/  LDL.LU R25, [R1+0x1b8] ;  /* 0x0001b80001197983 */ /* 0x000ea80000300800 */
[----:B------:R-:W2:Y:S04]  /*20b50*/  LDL.LU R28, [R1+0x17c] ;  /* 0x00017c00011c7983 */ /* 0x000ea80000300800 */
[----:B------:R-:W2:Y:S01]  /*20b60*/  LDL.LU R29, [R1+0x174] ;  /* 0x00017400011d7983 */ /* 0x000ea20000300800 */
[----:B------:R-:W-:-:S04]  /*20b70*/  LOP3.LUT R16, R16, 0xffff, RZ, 0xc0, !PT ;  /* 0x0000ffff10107812 */ /* 0x000fc800078ec0ff */
[----:B------:R-:W-:Y:S02]  /*20b80*/  PRMT R16, R16, 0x3340, R1 ;  /* 0x0000334010107816 */ /* 0x000fe40000000001 */
[----:B------:R-:W-:Y:S02]  /*20b90*/  LOP3.LUT R17, R40, 0xffff, RZ, 0xc0, !PT ;  /* 0x0000ffff28117812 */ /* 0x000fe400078ec0ff */
[----:B------:R-:W-:Y:S02]  /*20ba0*/  PRMT R60, R36, 0x5410, R16 ;  /* 0x00005410243c7816 */ /* 0x000fe40000000010 */
[----:B------:R-:W-:Y:S01]  /*20bb0*/  LOP3.LUT R16, R39, 0xffff, RZ, 0xc0, !PT ;  /* 0x0000ffff27107812 */ /* 0x000fe200078ec0ff */
[----:B------:R-:W-:Y:S01]  /*20bc0*/  NOP ;  /* 0x0000000000007918 */ /* 0x000fe20000000000 */
[----:B------:R-:W-:Y:S01]  /*20bd0*/  PRMT R13, R41, 0x4210, R7 ;  /* 0x00004210290d7816 */ /* 0x000fe20000000007 */
[----:B------:R-:W1:Y:S01]  /*20be0*/  LDS.128 R36, [R0] ;  /* 0x0000000000247984 */ /* 0x000e620000000c00 */
[----:B------:R-:W-:-:S02]  /*20bf0*/  PRMT R14, R42, 0x4210, R16 ;  /* 0x000042102a0e7816 */ /* 0x000fc40000000010 */
[----:B------:R-:W-:Y:S01]  /*20c00*/  PRMT R15, R43, 0x4210, R17 ;  /* 0x000042102b0f7816 */ /* 0x000fe20000000011 */
[----:B------:R-:W-:-:S04]  /*20c10*/  NOP ;  /* 0x0000000000007918 */ /* 0x000fc80000000000 */
[----:B------:R-:W-:Y:S01]  /*20c20*/  STSM.16.M88.4 [R0], R12 ;  /* 0x0000000c00007844 */ /* 0x000fe20000000200 */
[----:B------:R-:W-:-:S03]  /*20c30*/  NOP ;  /* 0x0000000000007918 */ /* 0x000fc60000000000 */
[----:B------:R-:W0:Y:S01]  /*20c40*/  LDS.128 R40, [R0] ;  /* 0x0000000000287984 */ /* 0x000e220000000c00 */
[----:B------:R-:W-:Y:S02]  /*20c50*/  PRMT R8, R8, 0x5210, R6 ;  /* 0x0000521008087816 */ /* 0x000fe40000000006 */
[----:B------:R-:W-:Y:S02]  /*20c60*/  PRMT R9, R9, 0x5210, R7 ;  /* 0x0000521009097816 */ /* 0x000fe40000000007 */
[----:B------:R-:W-:Y:S02]  /*20c70*/  PRMT R10, R10, 0x5210, R16 ;  /* 0x000052100a0a7816 */ /* 0x000fe40000000010 */
[----:B------:R-:W-:Y:S01]  /*20c80*/  PRMT R11, R11, 0x5210, R17 ;  /* 0x000052100b0b7816 */ /* 0x000fe20000000011 */
[----:B------:R-:W-:-:S04]  /*20c90*/  NOP ;  /* 0x0000000000007918 */ /* 0x000fc80000000000 */
[----:B------:R0:W-:Y:S01]  /*20ca0*/  STSM.16.M88.4 [R0], R8 ;  /* 0x0000000800007844 */ /* 0x0001e20000000200 */
[----:B------:R-:W-:-:S03]  /*20cb0*/  NOP ;  /* 0x0000000000007918 */ /* 0x000fc60000000000 */
[----:B------:R-:W2:Y:S04]  /*20cc0*/  LDS.128 R32, [R0] ;  /* 0x0000000000207984 */ /* 0x000ea80000000c00 */
[----:B-1----:R-:W-:Y:S04]  /*20cd0*/  STL.64 [R1+0xc80], R38 ;  /* 0x000c802601007387 */ /* 0x002fe80000100a00 */
[----:B0-----:R-:W-:Y:S04]  /*20ce0*/  STL [R1+0xc60], R41 ;  /* 0x000c602901007387 */ /* 0x001fe80000100800 */
[----:B------:R-:W-:Y:S04]  /*20cf0*/  STL [R1+0xc70], R40 ;  /* 0x000c702801007387 */ /* 0x000fe80000100800 */
[----:B------:R-:W-:Y:S04]  /*20d00*/  STL [R1+0xc5c], R42 ;  /* 0x000c5c2a01007387 */ /* 0x000fe80000100800 */
[----:B------:R0:W-:Y:S04]  /*20d10*/  STL [R1+0xc54], R43 ;  /* 0x000c542b01007387 */ /* 0x0001e80000100800 */
[----:B------:R-:W2:Y:S01]  /*20d20*/  LDL.LU R31, [R1+0x15c] ;  /* 0x00015c00011f7983 */ /* 0x000ea20000300800 */
[----:B---3--:R-:W-:-:S02]  /*20d30*/  LOP3.LUT R13, R18, 0xffff, RZ, 0xc0, !PT ;  /* 0x0000ffff120d7812 */ /* 0x008fc400078ec0ff */
[----:B----4-:R-:W-:Y:S02]  /*20d40*/  LOP3.LUT R6, R19, 0xffff, RZ, 0xc0, !PT ;  /* 0x0000ffff13067812 */ /* 0x010fe400078ec0ff */
[----:B------:R-:W3:Y:S01]  /*20d50*/  LDL.LU R19, [R1+0x158] ;  /* 0x0001580001137983 */ /* 0x000ee20000300800 */
[----:B------:R-:W-:-:S03]  /*20d60*/  LOP3.LUT R7, R20, 0xffff, RZ, 0xc0, !PT ;  /* 0x0000ffff14077812 */ /* 0x000fc600078ec0ff */
[----:B------:R-:W4:Y:S01]  /*20d70*/  LDL.LU R20, [R1+0x118] ;  /* 0x0001180001147983 */ /* 0x000f220000300800 */
[----:B--2---:R-:W-:-:S03]  /*20d80*/  LOP3.LUT R12, R21, 0xffff, RZ, 0xc0, !PT ;  /* 0x0000ffff150c7812 */ /* 0x004fc600078ec0ff */
[----:B------:R-:W2:Y:S01]  /*20d90*/  LDL.LU R21, [R1+0x114] ;  /* 0x0001140001157983 */ /* 0x000ea20000300800 */
[----:B------:R-:W-:-:S03]  /*20da0*/  PRMT R8, R24, 0x4210, R13 ;  /* 0x0000421018087816 */ /* 0x000fc6000000000d */
[----:B------:R-:W3:Y:S01]  /*20db0*/  LDL.LU R24, [R1+0x1b4] ;  /* 0x0001b40001187983 */ /* 0x000ee20000300800 */
[----:B------:R-:W-:-:S03]  /*20dc0*/  PRMT R9, R25, 0x4210, R6 ;  /* 0x0000421019097816 */ /* 0x000fc60000000006 */
[----:B------:R-:W3:Y:S01]  /*20dd0*/  LDL.LU R25, [R1+0x1b0] ;  /* 0x0001b00001197983 */ /* 0x000ee20000300800 */
[----:B------:R-:W-:-:S03]  /*20de0*/  PRMT R10, R28, 0x4210, R7 ;  /* 0x000042101c0a7816 */ /* 0x000fc60000000007 */
[----:B------:R-:W3:Y:S01]  /*20df0*/  LDL.LU R28, [R1+0x14c] ;  /* 0x00014c00011c7983 */ /* 0x000ee20000300800 */
[----:B------:R-:W-:Y:S01]  /*20e00*/  PRMT R11, R29, 0x4210, R12 ;  /* 0x000042101d0b7816 */ /* 0x000fe2000000000c */
[----:B------:R-:W-:Y:S02]  /*20e10*/  NOP ;  /* 0x0000000000007918 */ /* 0x000fe40000000000 */
[----:B------:R-:W3:Y:S04]  /*20e20*/  LDL.LU R29, [R1+0x13c] ;  /* 0x00013c00011d7983 */ /* 0x000ee80000300800 */
[----:B------:R-:W-:Y:S04]  /*20e30*/  STL.64 [R1], R32 ;  /* 0x0000002001007387 */ /* 0x000fe80000100a00 */
[----:B------:R-:W-:Y:S04]  /*20e40*/  STL [R1+0xc], R35 ;  /* 0x00000c2301007387 */ /* 0x000fe80000100800 */
[----:B------:R-:W3:Y:S04]  /*20e50*/  LDL.LU R46, [R1+0x19c] ;  /* 0x00019c00012e7983 */ /* 0x000ee80000300800 */
[----:B------:R-:W3:Y:S01]  /*20e60*/  LDL.LU R47, [R1+0x198] ;  /* 0x00019800012f7983 */ /* 0x000ee20000300800 */
[----:B0-----:R-:W-:Y:S01]  /*20e70*/  IMAD.MOV.U32 R43, RZ, RZ, R34 ;  /* 0x000000ffff2b7224 */ /* 0x001fe200078e0022 */
[----:B------:R-:W-:-:S02]  /*20e80*/  PRMT R5, R5, 0x5210, R6 ;  /* 0x0000521005057816 */ /* 0x000fc40000000006 */
[----:B------:R-:W-:Y:S01]  /*20e90*/  STSM.16.M88.4 [R0], R8 ;  /* 0x0000000800007844 */ /* 0x000fe20000000200 */
[----:B------:R-:W-:-:S03]  /*20ea0*/  NOP ;  /* 0x0000000000007918 */ /* 0x000fc60000000000 */
[----:B------:R-:W0:Y:S01]  /*20eb0*/  LDS.128 R32, [R0] ;  /* 0x0000000000207984 */ /* 0x000e220000000c00 */
[----:B------:R-:W-:Y:S02]  /*20ec0*/  PRMT R6, R3, 0x5210, R7 ;  /* 0x0000521003067816 */ /* 0x000fe40000000007 */
[----:B------:R-:W-:Y:S01]  /*20ed0*/  PRMT R4, R4, 0x5210, R13 ;  /* 0x0000521004047816 */ /* 0x000fe2000000000d */
[----:B------:R-:W3:Y:S01]  /*20ee0*/  LDL.LU R48, [R1+0x12c] ;  /* 0x00012c0001307983 */ /* 0x000ee20000300800 */
[----:B------:R-:W-:Y:S01]  /*20ef0*/  PRMT R7, R2, 0x5210, R12 ;  /* 0x0000521002077816 */ /* 0x000fe2000000000c */
[----:B------:R-:W-:-:S04]  /*20f00*/  NOP ;  /* 0x0000000000007918 */ /* 0x000fc80000000000 */
[----:B------:R1:W-:Y:S04]  /*20f10*/  STSM.16.M88.4 [R0], R4 ;  /* 0x0000000400007844 */ /* 0x0003e80000000200 */
[----:B------:R-:W3:Y:S04]  /*20f20*/  LDL.LU R50, [R1+0x124] ;  /* 0x0001240001327983 */ /* 0x000ee80000300800 */
[----:B------:R-:W3:Y:S04]  /*20f30*/  LDL.LU R18, [R1+0x1ac] ;  /* 0x0001ac0001127983 */ /* 0x000ee80000300800 */
[----:B------:R-:W-:Y:S01]  /*20f40*/  STL [R1+0xc58], R43 ;  /* 0x000c582b01007387 */ /* 0x000fe20000100800 */
[----:B-1----:R-:W-:-:S03]  /*20f50*/  LOP3.LUT R4, R31, 0xffff, RZ, 0xc0, !PT ;  /* 0x0000ffff1f047812 */ /* 0x002fc600078ec0ff */
[----:B0-----:R-:W-:Y:S04]  /*20f60*/  STL.64 [R1+0xc68], R32 ;  /* 0x000c682001007387 */ /* 0x001fe80000100a00 */
[----:B------:R-:W-:Y:S04]  /*20f70*/  STL [R1+0xc50], R34 ;  /* 0x000c502201007387 */ /* 0x000fe80000100800 */
[----:B------:R-:W-:Y:S01]  /*20f80*/  STL [R1+0xc4c], R35 ;  /* 0x000c4c2301007387 */ /* 0x000fe20000100800 */
[----:B----4-:R-:W-:Y:S02]  /*20f90*/  LOP3.LUT R6, R20, 0xffff, RZ, 0xc0, !PT ;  /* 0x0000ffff14067812 */ /* 0x010fe400078ec0ff */
[----:B--2---:R-:W-:-:S02]  /*20fa0*/  LOP3.LUT R7, R21, 0xffff, RZ, 0xc0, !PT ;  /* 0x0000ffff15077812 */ /* 0x004fc400078ec0ff */
[----:B---3--:R-:W-:Y:S02]  /*20fb0*/  PRMT R10, R28, 0x4210, R6 ;  /* 0x000042101c0a7816 */ /* 0x008fe40000000006 */
[----:B------:R-:W-:Y:S01]  /*20fc0*/  PRMT R11, R29, 0x4210, R7 ;  /* 0x000042101d0b7816 */ /* 0x000fe20000000007 */
[----:B------:R-:W-:Y:S01]  /*20fd0*/  NOP ;  /* 0x0000000000007918 */ /* 0x000fe20000000000 */
[----:B------:R-:W0:Y:S01]  /*20fe0*/  LDS.128 R28, [R0] ;  /* 0x00000000001c7984 */ /* 0x000e220000000c00 */
[----:B------:R-:W-:-:S03]  /*20ff0*/  LOP3.LUT R5, R19, 0xffff, RZ, 0xc0, !PT ;  /* 0x0000ffff13057812 */ /* 0x000fc600078ec0ff */
[----:B------:R-:W2:Y:S04]  /*21000*/  LDL.LU R19, [R1+0x1a4] ;  /* 0x0001a40001137983 */ /* 0x000ea80000300800 */
[----:B------:R-:W3:Y:S04]  /*21010*/  LDL.LU R20, [R1+0x134] ;  /* 0x0001340001147983 */ /* 0x000ee80000300800 */
[----:B------:R-:W4:Y:S01]  /*21020*/  LDL.LU R21, [R1+0x130] ;  /* 0x0001300001157983 */ /* 0x000f220000300800 */
[----:B------:R-:W-:Y:S02]  /*21030*/  PRMT R8, R24, 0x4210, R4 ;  /* 0x0000421018087816 */ /* 0x000fe40000000004 */
[----:B------:R-:W-:Y:S01]  /*21040*/  PRMT R9, R25, 0x4210, R5 ;  /* 0x0000421019097816 */ /* 0x000fe20000000005 */
[----:B------:R-:W4:Y:S01]  /*21050*/  LDL.LU R51, [R1+0x1c4] ;  /* 0x0001c40001337983 */ /* 0x000f220000300800 */
[----:B------:R-:W-:-:S03]  /*21060*/  NOP ;  /* 0x0000000000007918 */ /* 0x000fc60000000000 */
[----:B------:R1:W-:Y:S04]  /*21070*/  STSM.16.M88.4 [R0], R8 ;  /* 0x0000000800007844 */ /* 0x0003e80000000200 */
[----:B0-----:R-:W-:Y:S01]  /*21080*/  STL.64 [R1+0xc88], R30 ;  /* 0x000c881e01007387 */ /* 0x001fe20000100a00 */
[----:B-1----:R-:W-:-:S03]  /*21090*/  LOP3.LUT R9, R46, 0xffff, RZ, 0xc0, !PT ;  /* 0x0000ffff2e097812 */ /* 0x002fc600078ec0ff */
[----:B------:R-:W4:Y:S01]  /*210a0*/  LDL.LU R41, [R1+0x1bc] ;  /* 0x0001bc0001297983 */ /* 0x000f220000300800 */
[----:B------:R-:W-:-:S03]  /*210b0*/  LOP3.LUT R8, R47, 0xffff, RZ, 0xc0, !PT ;  /* 0x0000ffff2f087812 */ /* 0x000fc600078ec0ff */
[----:B------:R-:W4:Y:S04]  /*210c0*/  LDL.LU R17, [R1+0x170] ;  /* 0x0001700001117983 */ /* 0x000f280000300800 */
[----:B------:R-:W4:Y:S04]  /*210d0*/  LDL.LU R16, [R1+0x168] ;  /* 0x0001680001107983 */ /* 0x000f280000300800 */
[----:B------:R-:W4:Y:S04]  /*210e0*/  LDL.LU R46, [R1+0x194] ;  /* 0x00019400012e7983 */ /* 0x000f280000300800 */
[----:B------:R-:W4:Y:S01]  /*210f0*/  LDL.LU R47, [R1+0x190] ;  /* 0x00019000012f7983 */ /* 0x000f220000300800 */
[----:B------:R-:W-:-:S02]  /*21100*/  PRMT R4, R59, 0x5210, R4 ;  /* 0x000052103b047816 */ /* 0x000fc40000000004 */
[----:B------:R-:W-:Y:S02]  /*21110*/  PRMT R5, R58, 0x5210, R5 ;  /* 0x000052103a057816 */ /* 0x000fe40000000005 */
[----:B------:R-:W-:Y:S02]  /*21120*/  PRMT R6, R27, 0x5210, R6 ;  /* 0x000052101b067816 */ /* 0x000fe40000000006 */
[----:B------:R-:W-:Y:S01]  /*21130*/  PRMT R7, R26, 0x5210, R7 ;  /* 0x000052101a077816 */ /* 0x000fe20000000007 */
[----:B------:R-:W-:Y:S01]  /*21140*/  NOP ;  /* 0x0000000000007918 */ /* 0x000fe20000000000 */
[----:B------:R-:W-:Y:S01]  /*21150*/  LDS.128 R24, [R0] ;  /* 0x0000000000187984 */ /* 0x000fe20000000c00 */
[----:B------:R-:W-:-:S03]  /*21160*/  NOP ;  /* 0x0000000000007918 */ /* 0x000fc60000000000 */
[----:B------:R0:W-:Y:S01]  /*21170*/  STSM.16.M88.4 [R0], R4 ;  /* 0x0000000400007844 */ /* 0x0001e20000000200 */
[----:B------:R-:W-:-:S03]  /*21180*/  NOP ;  /* 0x0000000000007918 */ /* 0x000fc60000000000 */
[----:B------:R-:W1:Y:S01]  /*21190*/  LDS.128 R12, [R0] ;  /* 0x00000000000c7984 */ /* 0x000e620000000c00 */
[----:B------:R-:W-:Y:S02]  /*211a0*/  LOP3.LUT R3, R48, 0xffff, RZ, 0xc0, !PT ;  /* 0x0000ffff30037812 */ /* 0x000fe400078ec0ff */
[----:B------:R-:W-:Y:S02]  /*211b0*/  LOP3.LUT R2, R50, 0xffff, RZ, 0xc0, !PT ;  /* 0x0000ffff32027812 */ /* 0x000fe400078ec0ff */
[----:B0-----:R-:W-:Y:S02]  /*211c0*/  PRMT R4, R18, 0x4210, R9 ;  /* 0x0000421012047816 */ /* 0x001fe40000000009 */
[----:B------:R-:W4:Y:S01]  /*211d0*/  LDL.LU R18, [R1+0x128] ;  /* 0x0001280001127983 */ /* 0x000f220000300800 */
[----:B------:R-:W-:Y:S01]  /*211e0*/  NOP ;  /* 0x0000000000007918 */ /* 0x000fe20000000000 */
[----:B--2---:R-:W-:Y:S02]  /*211f0*/  PRMT R5, R19, 0x4210, R8 ;  /* 0x0000421013057816 */ /* 0x004fe40000000008 */
[----:B------:R-:W2:Y:S01]  /*21200*/  LDL.LU R19, [R1+0xfc] ;  /* 0x0000fc0001137983 */ /* 0x000ea20000300800 */
[----:B---3--:R-:W-:-:S02]  /*21210*/  PRMT R6, R20, 0x4210, R3 ;  /* 0x0000421014067816 */ /* 0x008fc40000000003 */
[----:B----4-:R-:W-:Y:S01]  /*21220*/  PRMT R7, R21, 0x4210, R2 ;  /* 0x0000421015077816 */ /* 0x010fe20000000002 */
[----:B-1----:R-:W-:Y:S04]  /*21230*/  STL.64 [R1+0x30], R12 ;  /* 0x0000300c01007387 */ /* 0x002fe80000100a00 */
[----:B------:R0:W-:Y:S04]  /*21240*/  STSM.16.M88.4 [R0], R4 ;  /* 0x0000000400007844 */ /* 0x0001e80000000200 */
[----:B------:R1:W-:Y:S04]  /*21250*/  STL.64 [R1+0x38], R14 ;  /* 0x0000380e01007387 */ /* 0x0003e80000100a00 */
[----:B------:R-:W3:Y:S01]  /*21260*/  LDL.LU R48, [R1+0x1dc] ;  /* 0x0001dc0001307983 */ /* 0x000ee20000300800 */
[----:B0-----:R-:W-:-:S03]  /*21270*/  PRMT R4, R49, 0x5210, R9 ;  /* 0x0000521031047816 */ /* 0x001fc60000000009 */
[----:B-1----:R-:W4:Y:S01]  /*21280*/  LDL.LU R14, [R1+0x1d8] ;  /* 0x0001d800010e7983 */ /* 0x002f220000300800 */
[----:B------:R-:W-:Y:S02]  /*21290*/  PRMT R5, R61, 0x5210, R8 ;  /* 0x000052103d057816 */ /* 0x000fe40000000008 */
[----:B------:R-:W-:Y:S01]  /*212a0*/  PRMT R6, R23, 0x5210, R3 ;  /* 0x0000521017067816 */ /* 0x000fe20000000003 */
[----:B------:R-:W4:Y:S01]  /*212b0*/  LDL.LU R50, [R1+0x1a8] ;  /* 0x0001a80001327983 */ /* 0x000f220000300800 */
[----:B------:R-:W-:Y:S01]  /*212c0*/  PRMT R7, R22, 0x5210, R2 ;  /* 0x0000521016077816 */ /* 0x000fe20000000002 */
[----:B------:R-:W-:Y:S01]  /*212d0*/  NOP ;  /* 0x0000000000007918 */ /* 0x000fe20000000000 */
[----:B------:R-:W-:Y:S01]  /*212e0*/  LOP3.LUT R9, R51, 0xffff, RZ, 0xc0, !PT ;  /* 0x0000ffff33097812 */ /* 0x000fe200078ec0ff */
[----:B------:R-:W-:Y:S01]  /*212f0*/  LDS.128 R20, [R0] ;  /* 0x0000000000147984 */ /* 0x000fe20000000c00 */
[----:B------:R-:W-:Y:S01]  /*21300*/  LOP3.LUT R8, R41, 0xffff, RZ, 0xc0, !PT ;  /* 0x0000ffff29087812 */ /* 0x000fe200078ec0ff */
[----:B------:R-:W-:-:S02]  /*21310*/  NOP ;  /* 0x0000000000007918 */ /* 0x000fc40000000000 */
[----:B------:R-:W4:Y:S04]  /*21320*/  LDL.LU R51, [R1+0x1a0] ;  /* 0x0001a00001337983 */ /* 0x000f280000300800 */
[----:B------:R-:W4:Y:S04]  /*21330*/  LDL.LU R15, [R1+0x184] ;  /* 0x00018400010f7983 */ /* 0x000f280000300800 */
[----:B------:R0:W-:Y:S04]  /*21340*/  STSM.16.M88.4 [R0], R4 ;  /* 0x0000000400007844 */ /* 0x0001e80000000200 */
[----:B------:R-:W4:Y:S04]  /*21350*/  LDL.LU R38, [R1+0x180] ;  /* 0x0001800001267983 */ /* 0x000f280000300800 */
[----:B------:R-:W4:Y:S01]  /*21360*/  LDL.LU R39, [R1+0xf8] ;  /* 0x0000f80001277983 */ /* 0x000f220000300800 */
[----:B0-----:R-:W-:-:S03]  /*21370*/  PRMT R4, R46, 0x4210, R9 ;  /* 0x000042102e047816 */ /* 0x001fc60000000009 */
[----:B------:R-:W4:Y:S01]  /*21380*/  LDL.LU R46, [R1+0xf0] ;  /* 0x0000f000012e7983 */ /* 0x000f220000300800 */
[----:B------:R-:W-:-:S03]  /*21390*/  PRMT R5, R47, 0x4210, R8 ;  /* 0x000042102f057816 */ /* 0x000fc60000000008 */
        /* <DEDUP_REMOVED lines=9> */
[----:B------:R-:W-:-:S02]  /*21430*/  LOP3.LUT R3, R17, 0xffff, RZ, 0xc0, !PT ;  /* 0x0000ffff11037812 */ /* 0x000fc400078ec0ff */
[----:B------:R-:W-:Y:S01]  /*21440*/  LOP3.LUT R2, R16, 0xffff, RZ, 0xc0, !PT ;  /* 0x0000ffff10027812 */ /* 0x000fe200078ec0ff */
[----:B------:R-:W4:Y:S01]  /*21450*/  LDL.LU R41, [R1+0x20] ;  /* 0x0000200001297983 */ /* 0x000f220000300800 */
[----:B------:R-:W-:-:S03]  /*21460*/  PRMT R6, R18, 0x4210, R3 ;  /* 0x0000421012067816 */ /* 0x000fc60000000003 */
[----:B------:R-:W4:Y:S01]  /*21470*/  LDL R31, [R1+0x550] ;  /* 0x00055000011f7983 */ /* 0x000f220000100800 */
[----:B--2---:R-:W-:Y:S01]  /*21480*/  PRMT R7, R19, 0x4210, R2 ;  /* 0x0000421013077816 */ /* 0x004fe20000000002 */
[----:B------:R-:W-:Y:S02]  /*21490*/  NOP ;  /* 0x0000000000007918 */ /* 0x000fe40000000000 */
[----:B------:R-:W-:Y:S01]  /*214a0*/  LDS.128 R16, [R0] ;  /* 0x0000000000107984 */ /* 0x000fe20000000c00 */
[----:B------:R-:W-:-:S03]  /*214b0*/  NOP ;  /* 0x0000000000007918 */ /* 0x000fc60000000000 */
[----:B------:R0:W-:Y:S01]  /*214c0*/  STSM.16.M88.4 [R0], R4 ;  /* 0x0000000400007844 */ /* 0x0001e20000000200 */
[----:B---3--:R-:W-:Y:S02]  /*214d0*/  LOP3.LUT R48, R48, 0xffff, RZ, 0xc0, !PT ;  /* 0x0000ffff30307812 */ /* 0x008fe400078ec0ff */
[----:B----4-:R-:W-:Y:S02]  /*214e0*/  LOP3.LUT R49, R14, 0xffff, RZ, 0xc0, !PT ;  /* 0x0000ffff0e317812 */ /* 0x010fe400078ec0ff */
[----:B0-----:R-:W-:Y:S02]  /*214f0*/  PRMT R4, R55, 0x5210, R9 ;  /* 0x0000521037047816 */ /* 0x001fe40000000009 */
[----:B------:R-:W-:Y:S01]  /*21500*/  PRMT R5, R54, 0x5210, R8 ;  /* 0x0000521036057816 */ /* 0x000fe20000000008 */
[----:B------:R-:W-:Y:S01]  /*21510*/  NOP ;  /* 0x0000000000007918 */ /* 0x000fe20000000000 */
[----:B------:R-:W-:Y:S01]  /*21520*/  PRMT R6, R53, 0x5210, R3 ;  /* 0x0000521035067816 */ /* 0x000fe20000000003 */
[----:B------:R-:W-:Y:S01]  /*21530*/  LDS.128 R8, [R0] ;  /* 0x0000000000087984 */ /* 0x000fe20000000c00 */
[----:B------:R-:W-:Y:S01]  /*21540*/  PRMT R7, R52, 0x5210, R2 ;  /* 0x0000521034077816 */ /* 0x000fe20000000002 */
[----:B------:R-:W-:Y:S01]  /*21550*/  NOP ;  /* 0x0000000000007918 */ /* 0x000fe20000000000 */
[----:B------:R-:W-:-:S02]  /*21560*/  LOP3.LUT R50, R50, 0xffff, RZ, 0xc0, !PT ;  /* 0x0000ffff32327812 */ /* 0x000fc400078ec0ff */
[----:B------:R-:W-:Y:S01]  /*21570*/  LOP3.LUT R51, R51, 0xffff, RZ, 0xc0, !PT ;  /* 0x0000ffff33337812 */ /* 0x000fe200078ec0ff */
[----:B------:R0:W-:Y:S02]  /*21580*/  STSM.16.M88.4 [R0], R4 ;  /* 0x0000000400007844 */ /* 0x0001e40000000200 */
[----:B0-----:R-:W-:Y:S01]  /*21590*/  PRMT R4, R15, 0x4210, R48 ;  /* 0x000042100f047816 */ /* 0x001fe20000000030 */
[----:B------:R-:W-:Y:S01]  /*215a0*/  NOP ;  /* 0x0000000000007918 */ /* 0x000fe20000000000 */
[----:B------:R-:W-:Y:S01]  /*215b0*/  PRMT R5, R38, 0x4210, R49 ;  /* 0x0000421026057816 */ /* 0x000fe20000000031 */
[----:B------:R-:W-:Y:S01]  /*215c0*/  LDS.128 R12, [R0] ;  /* 0x00000000000c7984 */ /* 0x000fe20000000c00 */
[--C-:B------:R-:W-:Y:S02]  /*215d0*/  PRMT R6, R39, 0x4210, R50.reuse ;  /* 0x0000421027067816 */ /* 0x100fe40000000032 */
[--C-:B------:R-:W-:Y:S01]  /*215e0*/  PRMT R7, R46, 0x4210, R51.reuse ;  /* 0x000042102e077816 */ /* 0x100fe20000000033 */
[----:B------:R-:W-:Y:S01]  /*215f0*/  NOP ;  /* 0x0000000000007918 */ /* 0x000fe20000000000 */
[----:B------:R-:W-:Y:S01]  /*21600*/  PRMT R51, R56, 0x5210, R51 ;  /* 0x0000521038337816 */ /* 0x000fe20000000033 */
[----:B------:R-:W2:Y:S01]  /*21610*/  LDL.LU R38, [R1+0x1c] ;  /* 0x00001c0001267983 */ /* 0x000ea20000300800 */
[----:B------:R-:W-:-:S02]  /*21620*/  PRMT R50, R57, 0x5210, R50 ;  /* 0x0000521039327816 */ /* 0x000fc40000000032 */
[----:B------:R-:W-:Y:S01]  /*21630*/  LOP3.LUT R56, R59, 0xffff, RZ, 0xc0, !PT ;  /* 0x0000ffff3b387812 */ /* 0x000fe200078ec0ff */
[----:B------:R-:W-:Y:S01]  /*21640*/  STSM.16.M88.4 [R0], R4 ;  /* 0x0000000400007844 */ /* 0x000fe20000000200 */
[----:B------:R-:W-:Y:S01]  /*21650*/  PRMT R48, R47, 0x5210, R48 ;  /* 0x000052102f307816 */ /* 0x000fe20000000030 */
[----:B------:R-:W-:Y:S01]  /*21660*/  NOP ;  /* 0x0000000000007918 */ /* 0x000fe20000000000 */
[----:B------:R-:W-:Y:S01]  /*21670*/  PRMT R49, R60, 0x5210, R49 ;  /* 0x000052103c317816 */ /* 0x000fe20000000031 */
[----:B------:R-:W-:Y:S01]  /*21680*/  LDS.128 R4, [R0] ;  /* 0x0000000000047984 */ /* 0x000fe20000000c00 */
[----:B------:R-:W-:Y:S01]  /*21690*/  LOP3.LUT R57, R30, 0xffff, RZ, 0xc0, !PT ;  /* 0x0000ffff1e397812 */ /* 0x000fe200078ec0ff */
[----:B------:R-:W-:Y:S01]  /*216a0*/  NOP ;  /* 0x0000000000007918 */ /* 0x000fe20000000000 */
[----:B------:R-:W-:Y:S01]  /*216b0*/  LOP3.LUT R58, R35, 0xffff, RZ, 0xc0, !PT ;  /* 0x0000ffff233a7812 */ /* 0x000fe200078ec0ff */
[----:B------:R-:W3:Y:S01]  /*216c0*/  LDL.LU R46, [R1+0x18] ;  /* 0x00001800012e7983 */ /* 0x000ee20000300800 */
[----:B------:R-:W-:-:S02]  /*216d0*/  LOP3.LUT R59, R32, 0xffff, RZ, 0xc0, !PT ;  /* 0x0000ffff203b7812 */ /* 0x000fc400078ec0ff */
[----:B------:R-:W-:Y:S01]  /*216e0*/  PRMT R52, R33, 0x4210, R56 ;  /* 0x0000421021347816 */ /* 0x000fe20000000038 */
[----:B------:R-:W-:Y:S01]  /*216f0*/  STSM.16.M88.4 [R0], R48 ;  /* 0x0000003000007844 */ /* 0x000fe20000000200 */
[----:B------:R-:W-:Y:S01]  /*21700*/  PRMT R53, R43, 0x4210, R57 ;  /* 0x000042102b357816 */ /* 0x000fe20000000039 */
[----:B------:R-:W-:Y:S01]  /*21710*/  NOP ;  /* 0x0000000000007918 */ /* 0x000fe20000000000 */
[----:B------:R-:W-:Y:S01]  /*21720*/  PRMT R54, R42, 0x4210, R58 ;  /* 0x000042102a367816 */ /* 0x000fe2000000003a */
[----:B------:R-:W-:Y:S01]  /*21730*/  LDS.128 R48, [R0] ;  /* 0x0000000000307984 */ /* 0x000fe20000000c00 */
[----:B------:R-:W-:Y:S01]  /*21740*/  PRMT R55, R40, 0x4210, R59 ;  /* 0x0000421028377816 */ /* 0x000fe2000000003b */
[----:B------:R-:W-:-:S04]  /*21750*/  NOP ;  /* 0x0000000000007918 */ /* 0x000fc80000000000 */
[----:B------:R-:W-:Y:S01]  /*21760*/  STSM.16.M88.4 [R0], R52 ;  /* 0x0000003400007844 */ /* 0x000fe20000000200 */
[----:B------:R-:W-:-:S03]  /*21770*/  NOP ;  /* 0x0000000000007918 */ /* 0x000fc60000000000 */
[----:B------:R-:W0:Y:S01]  /*21780*/  LDS.128 R52, [R0] ;  /* 0x0000000000347984 */ /* 0x000e220000000c00 */
[----:B------:R-:W1:Y:S03]  /*21790*/  LDC R32, c[0x0][0x3b4] ;  /* 0x0000ed00ff207b82 */ /* 0x000e660000000800 */
[----:B------:R-:W4:Y:S04]  /*217a0*/  LDL.LU R47, [R1+0x14] ;  /* 0x00001400012f7983 */ /* 0x000f280000300800 */
[----:B------:R-:W4:Y:S04]  /*217b0*/  LDL R34, [R1+0x3d0] ;  /* 0x0003d00001227983 */ /* 0x000f280000100800 */
[----:B------:R-:W4:Y:S04]  /*217c0*/  LDL R35, [R1+0x5e4] ;  /* 0x0005e40001237983 */ /* 0x000f280000100800 */
[----:B0-----:R0:W-:Y:S04]  /*217d0*/  STL [R1+0xc48], R55 ;  /* 0x000c483701007387 */ /* 0x0011e80000100800 */
[----:B------:R-:W4:Y:S04]  /*217e0*/  LDL R42, [R1+0x560] ;  /* 0x00056000012a7983 */ /* 0x000f280000100800 */
[----:B0-----:R-:W4:Y:S04]  /*217f0*/  LDL.LU R55, [R1+0x550] ;  /* 0x0005500001377983 */ /* 0x001f280000300800 */
[----:B------:R-:W4:Y:S01]  /*21800*/  LDL R43, [R1+0x55c] ;  /* 0x00055c00012b7983 */ /* 0x000f220000100800 */
[C---:B------:R-:W-:Y:S01]  /*21810*/  IMAD R39, R31.reuse, UR4, RZ ;  /* 0x000000041f277c24 */ /* 0x040fe2000f8e02ff */
[----:B------:R-:W-:Y:S01]  /*21820*/  ISETP.GE.AND P3, PT, R31, UR16, PT ;  /* 0x000000101f007c0c */ /* 0x000fe2000bf66270 */
[----:B------:R-:W0:Y:S01]  /*21830*/  LDCU.64 UR4, c[0x0][0x398] ;  /* 0x00007300ff0477ac */ /* 0x000e220008000a00 */
[----:B------:R-:W0:Y:S02]  /*21840*/  LDC R31, c[0x0][0x3b4] ;  /* 0x0000ed00ff1f7b82 */ /* 0x000e240000000800 */
[----:B------:R-:W-:-:S02]  /*21850*/  IADD3 R2, P1, PT, R39, UR6, RZ ;  /* 0x0000000627027c10 */ /* 0x000fc4000ff3e0ff */
[----:B------:R-:W-:Y:S02]  /*21860*/  PRMT R56, R41, 0x5210, R56 ;  /* 0x0000521029387816 */ /* 0x000fe40000000038 */
[----:B------:R-:W-:Y:S01]  /*21870*/  LEA.HI.X.SX32 R3, R39, UR7, 0x1, P1 ;  /* 0x0000000727037c11 */ /* 0x000fe200088f0eff */
[----:B------:R-:W0:Y:S01]  /*21880*/  LDCU.64 UR6, c[0x0][0x398] ;  /* 0x00007300ff0677ac */ /* 0x000e220008000a00 */
[----:B------:R-:W-:Y:S02]  /*21890*/  PRMT R40, R44, 0x7771, RZ ;  /* 0x000077712c287816 */ /* 0x000fe400000000ff */
[----:B--2---:R-:W-:Y:S02]  /*218a0*/  PRMT R57, R38, 0x5210, R57 ;  /* 0x0000521026397816 */ /* 0x004fe40000000039 */
[----:B------:R-:W2:Y:S01]  /*218b0*/  LDC R38, c[0x0][0x3b4] ;  /* 0x0000ed00ff267b82 */ /* 0x000ea20000000800 */
[----:B---3--:R-:W-:Y:S02]  /*218c0*/  PRMT R58, R46, 0x5210, R58 ;  /* 0x000052102e3a7816 */ /* 0x008fe4000000003a */
[----:B----4-:R-:W-:Y:S01]  /*218d0*/  PRMT R59, R47, 0x5210, R59 ;  /* 0x000052102f3b7816 */ /* 0x010fe2000000003b */
[----:B------:R-:W-:Y:S01]  /*218e0*/  NOP ;  /* 0x0000000000007918 */ /* 0x000fe20000000000 */
[C---:B------:R-:W-:Y:S01]  /*218f0*/  IMAD R30, R34.reuse, UR10, RZ ;  /* 0x0000000a221e7c24 */ /* 0x040fe2000f8e02ff */
[----:B------:R-:W-:-:S02]  /*21900*/  ISETP.LT.AND P3, PT, R34, UR29, !P3 ;  /* 0x0000001d22007c0c */ /* 0x000fc4000df61270 */
[----:B------:R3:W-:Y:S01]  /*21910*/  STSM.16.M88.4 [R0], R56 ;  /* 0x0000003800007844 */ /* 0x0007e20000000200 */
[----:B------:R-:W4:Y:S01]  /*21920*/  LDCU.64 UR10, c[0x0][0x398] ;  /* 0x00007300ff0a77ac */ /* 0x000f220008000a00 */
[----:B------:R-:W-:Y:S02]  /*21930*/  SHF.R.S32.HI R33, RZ, 0x1f, R30 ;  /* 0x0000001fff217819 */ /* 0x000fe4000001141e */
[----:B------:R-:W-:-:S05]  /*21940*/  IADD3 R60, P1, PT, R30, R2, RZ ;  /* 0x000000021e3c7210 */ /* 0x000fca0007f3e0ff */
[----:B------:R-:W-:Y:S01]  /*21950*/  IMAD.X R61, R33, 0x1, R3, P1 ;  /* 0x00000001213d7824 */ /* 0x000fe200008e0603 */
[----:B------:R-:W-:Y:S01]  /*21960*/  ISETP.GE.AND P1, PT, R34, UR17, PT ;  /* 0x0000001122007c0c */ /* 0x000fe2000bf26270 */
[----:B------:R-:W4:Y:S01]  /*21970*/  LDCU.64 UR16, c[0x0][0x390] ;  /* 0x00007200ff1077ac */ /* 0x000f220008000a00 */
[----:B---3--:R-:W-:Y:S01]  /*21980*/  PRMT R56, R44, 0x7770, RZ ;  /* 0x000077702c387816 */ /* 0x008fe200000000ff */
[----:B--2---:R-:W-:Y:S01]  /*21990*/  IMAD R57, R38, 0x20, R39 ;  /* 0x0000002026397824 */ /* 0x004fe200078e0227 */
[----:B------:R-:W-:-:S03]  /*219a0*/  NOP ;  /* 0x0000000000007918 */ /* 0x000fc60000000000 */
[----:B------:R2:W-:Y:S01]  /*219b0*/  @P3 STG.E.U8 desc[UR8][R60.64], R56 ;  /* 0x000000383c003986 */ /* 0x0005e2000c101108 */
[----:B-1----:R-:W-:Y:S01]  /*219c0*/  IMAD R59, R32, 0x20, R57 ;  /* 0x00000020203b7824 */ /* 0x002fe200078e0239 */
[----:B0-----:R-:W-:Y:S01]  /*219d0*/  ISETP.LT.AND P3, PT, R35, UR4, !P1 ;  /* 0x0000000423007c0c */ /* 0x001fe2000cf61270 */
[C---:B------:R-:W-:Y:S01]  /*219e0*/  VIADD R46, R30.reuse, UR18 ;  /* 0x000000121e2e7c36 */ /* 0x040fe20008000000 */
[----:B--2---:R-:W-:Y:S01]  /*219f0*/  IADD3 R56, P4, PT, R57, UR12, RZ ;  /* 0x0000000c39387c10 */ /* 0x004fe2000ff9e0ff */
[----:B------:R-:W-:Y:S01]  /*21a00*/  IMAD R31, R31, 0x20, R59 ;  /* 0x000000201f1f7824 */ /* 0x000fe200078e023b */
[----:B------:R-:W-:Y:S01]  /*21a10*/  IADD3 R58, P5, PT, R59, UR14, RZ ;  /* 0x0000000e3b3a7c10 */ /* 0x000fe2000ffbe0ff */
[----:B------:R-:W0:Y:S01]  /*21a20*/  LDCU UR4, c[0x0][0x3b8] ;  /* 0x00007700ff0477ac */ /* 0x000e220008000800 */
[----:B------:R-:W-:Y:S02]  /*21a30*/  LEA.HI.X.SX32 R57, R57, UR13, 0x1, P4 ;  /* 0x0000000d39397c11 */ /* 0x000fe4000a0f0eff */
[----:B------:R-:W-:Y:S01]  /*21a40*/  IADD3 R60, P6, PT, R30, R56, RZ ;  /* 0x000000381e3c7210 */ /* 0x000fe20007fde0ff */
[----:B------:R-:W1:Y:S01]  /*21a50*/  LDCU.64 UR12, c[0x0][0x398] ;  /* 0x00007300ff0c77ac */ /* 0x000e620008000a00 */
[----:B------:R-:W-:-:S02]  /*21a60*/  ISETP.LT.AND P4, PT, R42, UR6, !P1 ;  /* 0x000000062a007c0c */ /* 0x000fc4000cf81270 */
[----:B------:R-:W-:Y:S01]  /*21a70*/  LEA.HI.X.SX32 R59, R59, UR15, 0x1, P5 ;  /* 0x0000000f3b3b7c11 */ /* 0x000fe2000a8f0eff */
[C---:B------:R-:W-:Y:S01]  /*21a80*/  IMAD.X R61, R33.reuse, 0x1, R57, P6 ;  /* 0x00000001213d7824 */ /* 0x040fe200030e0639 */
[----:B------:R-:W-:Y:S01]  /*21a90*/  IADD3 R38, P5, PT, R30, R58, RZ ;  /* 0x0000003a1e267210 */ /* 0x000fe20007fbe0ff */
[----:B------:R-:W2:Y:S01]  /*21aa0*/  LDCU.64 UR14, c[0x0][0x398] ;  /* 0x00007300ff0e77ac */ /* 0x000ea20008000a00 */
[----:B------:R-:W-:Y:S02]  /*21ab0*/  PRMT R32, R44, 0x7772, RZ ;  /* 0x000077722c207816 */ /* 0x000fe400000000ff */
[----:B------:R3:W-:Y:S01]  /*21ac0*/  @P3 STG.E.U8 desc[UR8][R60.64], R40 ;  /* 0x000000283c003986 */ /* 0x0007e2000c101108 */
[----:B------:R-:W-:Y:S01]  /*21ad0*/  IMAD.X R39, R33, 0x1, R59, P5 ;  /* 0x0000000121277824 */ /* 0x000fe200028e063b */
[----:B----4-:R-:W-:Y:S01]  /*21ae0*/  ISETP.LT.AND P1, PT, R43, UR10, !P1 ;  /* 0x0000000a2b007c0c */ /* 0x010fe2000cf21270 */
[----:B------:R-:W4:Y:S03]  /*21af0*/  LDCU UR6, c[0x0][0x39c] ;  /* 0x00007380ff0677ac */ /* 0x000f260008000800 */
[----:B------:R0:W-:Y:S01]  /*21b00*/  @P4 STG.E.U8 desc[UR8][R38.64], R32 ;  /* 0x0000002026004986 */ /* 0x0001e2000c101108 */
[----:B------:R-:W2:Y:S01]  /*21b10*/  LDCU UR10, c[0x0][0x39c] ;  /* 0x00007380ff0a77ac */ /* 0x000ea20008000800 */
[----:B---3--:R-:W-:-:S04]  /*21b20*/  IADD3 R60, P3, PT, R31, UR16, RZ ;  /* 0x000000101f3c7c10 */ /* 0x008fc8000ff7e0ff */
[----:B------:R-:W-:Y:S01]  /*21b30*/  LEA.HI.X.SX32 R61, R31, UR17, 0x1, P3 ;  /* 0x000000111f3d7c11 */ /* 0x000fe200098f0eff */
[----:B------:R-:W3:Y:S01]  /*21b40*/  LDCU.64 UR16, c[0x0][0x398] ;  /* 0x00007300ff1077ac */ /* 0x000ee20008000a00 */
[----:B------:R-:W-:Y:S01]  /*21b50*/  IADD3 R40, P4, PT, R30, R60, RZ ;  /* 0x0000003c1e287210 */ /* 0x000fe20007f9e0ff */
[----:B0-----:R-:W-:Y:S01]  /*21b60*/  VIADD R32, R34, 0x2 ;  /* 0x0000000222207836 */ /* 0x001fe20000000000 */
[----:B-1----:R-:W-:Y:S01]  /*21b70*/  ISETP.LT.AND P3, PT, R55, UR12, !P2 ;  /* 0x0000000c37007c0c */ /* 0x002fe2000d761270 */
[----:B------:R-:W0:Y:S01]  /*21b80*/  LDCU UR12, c[0x0][0x398] ;  /* 0x00007300ff0c77ac */ /* 0x000e220008000800 */
[----:B------:R-:W-:Y:S02]  /*21b90*/  SHF.R.S32.HI R39, RZ, 0x1f, R46 ;  /* 0x0000001fff277819 */ /* 0x000fe4000001142e */
[----:B------:R-:W-:Y:S01]  /*21ba0*/  IADD3 R30, P5, PT, R46, R2, RZ ;  /* 0x000000022e1e7210 */ /* 0x000fe20007fbe0ff */
[----:B------:R-:W-:Y:S01]  /*21bb0*/  IMAD.X R41, R33, 0x1, R61, P4 ;  /* 0x0000000121297824 */ /* 0x000fe200020e063d */
[----:B------:R-:W-:Y:S01]  /*21bc0*/  ISETP.GE.AND P4, PT, R32, UR19, PT ;  /* 0x0000001320007c0c */ /* 0x000fe2000bf86270 */
[----:B------:R-:W1:Y:S01]  /*21bd0*/  LDCU.64 UR18, c[0x0][0x398] ;  /* 0x00007300ff1277ac */ /* 0x000e620008000a00 */
[----:B------:R-:W-:Y:S01]  /*21be0*/  PRMT R32, R44, 0x7773, RZ ;  /* 0x000077732c207816 */ /* 0x000fe200000000ff */
[----:B------:R-:W-:Y:S01]  /*21bf0*/  IMAD.X R31, R39, 0x1, R3, P5 ;  /* 0x00000001271f7824 */ /* 0x000fe200028e0603 */
[----:B------:R-:W-:-:S02]  /*21c00*/  PRMT R44, R36, 0x7770, RZ ;  /* 0x00007770242c7816 */ /* 0x000fc400000000ff */
[----:B--2---:R-:W-:Y:S01]  /*21c10*/  ISETP.LT.AND P6, PT, R35, UR14, !P2 ;  /* 0x0000000e23007c0c */ /* 0x004fe2000d7c1270 */
[----:B------:R-:W-:Y:S01]  /*21c20*/  @P1 STG.E.U8 desc[UR8][R40.64], R32 ;  /* 0x0000002028001986 */ /* 0x000fe2000c101108 */
[----:B------:R-:W-:Y:S01]  /*21c30*/  PRMT R38, R36, 0x7772, RZ ;  /* 0x0000777224267816 */ /* 0x000fe200000000ff */
[----:B------:R-:W2:Y:S02]  /*21c40*/  LDCU UR14, c[0x0][0x398] ;  /* 0x00007300ff0e77ac */ /* 0x000ea40008000800 */
[----:B------:R0:W-:Y:S01]  /*21c50*/  @P3 STG.E.U8 desc[UR8][R30.64], R44 ;  /* 0x0000002c1e003986 */ /* 0x0001e2000c101108 */
[----:B---3--:R-:W-:Y:S01]  /*21c60*/  ISETP.LT.AND P3, PT, R42, UR16, !P2 ;  /* 0x000000102a007c0c */ /* 0x008fe2000d761270 */
[----:B------:R-:W3:Y:S01]  /*21c70*/  LDCU UR16, c[0x0][0x398] ;  /* 0x00007300ff1077ac */ /* 0x000ee20008000800 */
[----:B------:R-:W-:Y:S02]  /*21c80*/  ISETP.LT.AND P2, PT, R43, UR24, !P2 ;  /* 0x000000182b007c0c */ /* 0x000fe4000d741270 */
[----:B0-----:R-:W-:Y:S01]  /*21c90*/  IADD3 R30, P1, PT, R46, R56, RZ ;  /* 0x000000382e1e7210 */ /* 0x001fe20007f3e0ff */
[----:B------:R-:W-:Y:S01]  /*21ca0*/  VIADD R44, R34, 0x3 ;  /* 0x00000003222c7836 */ /* 0x000fe20000000000 */
[----:B------:R-:W-:-:S02]  /*21cb0*/  PRMT R32, R36, 0x7771, RZ ;  /* 0x0000777124207816 */ /* 0x000fc400000000ff */
[----:B------:R-:W-:Y:S01]  /*21cc0*/  IADD3 R40, P5, PT, R46, R58, RZ ;  /* 0x0000003a2e287210 */ /* 0x000fe20007fbe0ff */
[C---:B------:R-:W-:Y:S01]  /*21cd0*/  IMAD.X R31, R39.reuse, 0x1, R57, P1 ;  /* 0x00000001271f7824 */ /* 0x040fe200008e0639 */
[----:B----4-:R-:W-:Y:S01]  /*21ce0*/  ISETP.GE.AND P1, PT, R44, UR6, PT ;  /* 0x000000062c007c0c */ /* 0x010fe2000bf26270 */
[----:B------:R-:W-:Y:S01]  /*21cf0*/  VIADD R44, R46, UR4 ;  /* 0x000000042e2c7c36 */ /* 0x000fe20008000000 */
[----:B------:R-:W-:Y:S01]  /*21d00*/  PRMT R36, R36, 0x7773, RZ ;  /* 0x0000777324247816 */ /* 0x000fe200000000ff */
[----:B------:R-:W-:Y:S01]  /*21d10*/  IMAD.X R41, R39, 0x1, R59, P5 ;  /* 0x0000000127297824 */ /* 0x000fe200028e063b */
[----:B------:R0:W-:Y:S01]  /*21d20*/  @P6 STG.E.U8 desc[UR8][R30.64], R32 ;  /* 0x000000201e006986 */ /* 0x0001e2000c101108 */
[----:B-1----:R-:W-:Y:S01]  /*21d30*/  ISETP.LT.AND P5, PT, R55, UR18, !P4 ;  /* 0x0000001237007c0c */ /* 0x002fe2000e7a1270 */
[----:B------:R-:W1:Y:S02]  /*21d40*/  LDCU UR4, c[0x0][0x3b8] ;  /* 0x00007700ff0477ac */ /* 0x000e640008000800 */
[----:B------:R4:W-:Y:S01]  /*21d50*/  @P3 STG.E.U8 desc[UR8][R40.64], R38 ;  /* 0x0000002628003986 */ /* 0x0009e2000c101108 */
[----:B------:R-:W1:Y:S01]  /*21d60*/  LDCU UR6, c[0x0][0x39c] ;  /* 0x00007380ff0677ac */ /* 0x000e620008000800 */
[----:B------:R-:W1:Y:S01]  /*21d70*/  LDCU UR18, c[0x0][0x398] ;  /* 0x00007300ff1277ac */ /* 0x000e620008000800 */
[----:B0-----:R-:W-:Y:S01]  /*21d80*/  IADD3 R32, P6, PT, R46, R60, RZ ;  /* 0x0000003c2e207210 */ /* 0x001fe20007fde0ff */
[----:B------:R-:W3:Y:S01]  /*21d90*/  LDL.LU.64 R30, [R1+0xc88] ;  /* 0x000c8800011e7983 */ /* 0x000ee20000300a00 */
[----:B------:R-:W-:-:S02]  /*21da0*/  IADD3 R46, P3, PT, R44, R2, RZ ;  /* 0x000000022c2e7210 */ /* 0x000fc40007f7e0ff */
[----:B----4-:R-:W-:Y:S01]  /*21db0*/  SHF.R.S32.HI R40, RZ, 0x1f, R44 ;  /* 0x0000001fff287819 */ /* 0x010fe2000001142c */
[----:B------:R-:W-:Y:S01]  /*21dc0*/  IMAD.X R33, R39, 0x1, R61, P6 ;  /* 0x0000000127217824 */ /* 0x000fe200030e063d */
[----:B------:R-:W-:Y:S01]  /*21dd0*/  ISETP.LT.AND P6, PT, R35, UR22, !P4 ;  /* 0x0000001623007c0c */ /* 0x000fe2000e7c1270 */
[----:B------:R-:W0:Y:S02]  /*21de0*/  LDCU UR22, c[0x0][0x398] ;  /* 0x00007300ff1677ac */ /* 0x000e240008000800 */
[----:B------:R-:W-:Y:S01]  /*21df0*/  IMAD.X R47, R40, 0x1, R3, P3 ;  /* 0x00000001282f7824 */ /* 0x000fe200018e0603 */
[----:B------:R4:W-:Y:S01]  /*21e00*/  @P2 STG.E.U8 desc[UR8][R32.64], R36 ;  /* 0x0000002420002986 */ /* 0x0009e2000c101108 */
[----:B------:R-:W-:Y:S02]  /*21e10*/  IADD3 R38, P3, PT, R44, R56, RZ ;  /* 0x000000382c267210 */ /* 0x000fe40007f7e0ff */
[----:B------:R-:W-:Y:S01]  /*21e20*/  ISETP.LT.AND P2, PT, R42, UR20, !P4 ;  /* 0x000000142a007c0c */ /* 0x000fe2000e741270 */
[----:B------:R-:W0:Y:S01]  /*21e30*/  LDCU UR20, c[0x0][0x398] ;  /* 0x00007300ff1477ac */ /* 0x000e220008000800 */
[----:B----4-:R-:W-:Y:S01]  /*21e40*/  PRMT R32, R45, 0x7770, RZ ;  /* 0x000077702d207816 */ /* 0x010fe200000000ff */
[----:B------:R-:W-:-:S04]  /*21e50*/  VIADD R36, R34, 0x4 ;  /* 0x0000000422247836 */ /* 0x000fc80000000000 */
[----:B------:R4:W-:Y:S01]  /*21e60*/  @P5 STG.E.U8 desc[UR8][R46.64], R32 ;  /* 0x000000202e005986 */ /* 0x0009e2000c101108 */
[----:B------:R-:W-:Y:S01]  /*21e70*/  IMAD.X R39, R40, 0x1, R57, P3 ;  /* 0x0000000128277824 */ /* 0x000fe200018e0639 */
[----:B------:R-:W-:Y:S01]  /*21e80*/  ISETP.GE.AND P3, PT, R36, UR10, PT ;  /* 0x0000000a24007c0c */ /* 0x000fe2000bf66270 */
[----:B------:R-:W0:Y:S01]  /*21e90*/  LDCU UR10, c[0x0][0x398] ;  /* 0x00007300ff0a77ac */ /* 0x000e220008000800 */
[C---:B------:R-:W-:Y:S02]  /*21ea0*/  PRMT R36, R45.reuse, 0x7771, RZ ;  /* 0x000077712d247816 */ /* 0x040fe400000000ff */
[----:B----4-:R-:W-:Y:S02]  /*21eb0*/  IADD3 R46, P5, PT, R44, R58, RZ ;  /* 0x0000003a2c2e7210 */ /* 0x010fe40007fbe0ff */
[----:B------:R-:W-:-:S03]  /*21ec0*/  PRMT R32, R45, 0x7772, RZ ;  /* 0x000077722d207816 */ /* 0x000fc600000000ff */
[----:B------:R-:W-:Y:S01]  /*21ed0*/  IMAD.X R47, R40, 0x1, R59, P5 ;  /* 0x00000001282f7824 */ /* 0x000fe200028e063b */
[----:B------:R-:W-:Y:S01]  /*21ee0*/  ISETP.LT.AND P4, PT, R43, UR26, !P4 ;  /* 0x0000001a2b007c0c */ /* 0x000fe2000e781270 */
[----:B------:R1:W-:Y:S04]  /*21ef0*/  @P6 STG.E.U8 desc[UR8][R38.64], R36 ;  /* 0x0000002426006986 */ /* 0x0003e8000c101108 */
[----:B------:R4:W-:Y:S01]  /*21f00*/  @P2 STG.E.U8 desc[UR8][R46.64], R32 ;  /* 0x000000202e002986 */ /* 0x0009e2000c101108 */
[----:B------:R-:W-:Y:S02]  /*21f10*/  ISETP.LT.AND P2, PT, R55, UR28, !P1 ;  /* 0x0000001c37007c0c */ /* 0x000fe4000cf41270 */
[----:B------:R-:W-:Y:S01]  /*21f20*/  PRMT R45, R45, 0x7773, RZ ;  /* 0x000077732d2d7816 */ /* 0x000fe200000000ff */
[C---:B-1----:R-:W-:Y:S01]  /*21f30*/  VIADD R36, R44.reuse, UR4 ;  /* 0x000000042c247c36 */ /* 0x042fe20008000000 */
[----:B------:R-:W3:Y:S01]  /*21f40*/  LDL.LU.64 R38, [R1+0xc80] ;  /* 0x000c800001267983 */ /* 0x000ee20000300a00 */
[----:B------:R-:W1:Y:S01]  /*21f50*/  LDCU UR4, c[0x0][0x3b8] ;  /* 0x00007700ff0477ac */ /* 0x000e620008000800 */
[----:B----4-:R-:W-:-:S05]  /*21f60*/  IADD3 R32, P5, PT, R44, R60, RZ ;  /* 0x0000003c2c207210 */ /* 0x010fca0007fbe0ff */
[----:B------:R-:W-:Y:S01]  /*21f70*/  IMAD.X R33, R40, 0x1, R61, P5 ;  /* 0x0000000128217824 */ /* 0x000fe200028e063d */
[----:B------:R-:W-:Y:S02]  /*21f80*/  SHF.R.S32.HI R40, RZ, 0x1f, R36 ;  /* 0x0000001fff287819 */ /* 0x000fe40000011424 */
[C---:B------:R-:W-:Y:S02]  /*21f90*/  IADD3 R44, P5, PT, R36.reuse, R2, RZ ;  /* 0x00000002242c7210 */ /* 0x040fe40007fbe0ff */
[----:B------:R4:W-:Y:S01]  /*21fa0*/  @P4 STG.E.U8 desc[UR8][R32.64], R45 ;  /* 0x0000002d20004986 */ /* 0x0009e2000c101108 */
[----:B------:R-:W-:Y:S02]  /*21fb0*/  IADD3 R46, P6, PT, R36, R56, RZ ;  /* 0x00000038242e7210 */ /* 0x000fe40007fde0ff */
[----:B----4-:R-:W-:Y:S01]  /*21fc0*/  IMAD.X R45, R40, 0x1, R3, P5 ;  /* 0x00000001282d7824 */ /* 0x010fe200028e0603 */
[----:B0-----:R-:W-:Y:S01]  /*21fd0*/  ISETP.LT.AND P5, PT, R35, UR10, !P1 ;  /* 0x0000000a23007c0c */ /* 0x001fe2000cfa1270 */
[----:B------:R-:W-:Y:S01]  /*21fe0*/  VIADD R32, R34, 0x5 ;  /* 0x0000000522207836 */ /* 0x000fe20000000000 */
[C---:B------:R-:W-:Y:S01]  /*21ff0*/  PRMT R33, R37.reuse, 0x7770, RZ ;  /* 0x0000777025217816 */ /* 0x040fe200000000ff */
[----:B------:R-:W-:Y:S01]  /*22000*/  IMAD.X R47, R40, 0x1, R57, P6 ;  /* 0x00000001282f7824 */ /* 0x000fe200030e0639 */
[----:B------:R-:W0:Y:S03]  /*22010*/  LDCU UR10, c[0x0][0x398] ;  /* 0x00007300ff0a77ac */ /* 0x000e260008000800 */
[----:B------:R-:W-:Y:S01]  /*22020*/  @P2 STG.E.U8 desc[UR8][R44.64], R33 ;  /* 0x000000212c002986 */ /* 0x000fe2000c101108 */
[----:B------:R-:W-:Y:S01]  /*22030*/  ISETP.GE.AND P2, PT, R32, UR6, PT ;  /* 0x0000000620007c0c */ /* 0x000fe2000bf46270 */
[----:B------:R-:W4:Y:S01]  /*22040*/  LDCU UR6, c[0x0][0x398] ;  /* 0x00007300ff0677ac */ /* 0x000f220008000800 */
[----:B------:R-:W-:-:S05]  /*22050*/  PRMT R32, R37, 0x7771, RZ ;  /* 0x0000777125207816 */ /* 0x000fca00000000ff */
[----:B------:R0:W-:Y:S04]  /*22060*/  @P5 STG.E.U8 desc[UR8][R46.64], R32 ;  /* 0x000000202e005986 */ /* 0x0001e8000c101108 */
[----:B0-----:R-:W3:Y:S01]  /*22070*/  LDL.LU.64 R46, [R1+0xc78] ;  /* 0x000c7800012e7983 */ /* 0x001ee20000300a00 */
[----:B------:R-:W-:Y:S01]  /*22080*/  ISETP.LT.AND P4, PT, R42, UR12, !P1 ;  /* 0x0000000c2a007c0c */ /* 0x000fe2000cf81270 */
[----:B------:R-:W0:Y:S01]  /*22090*/  LDCU UR12, c[0x0][0x398] ;  /* 0x00007300ff0c77ac */ /* 0x000e220008000800 */
[----:B------:R-:W-:Y:S02]  /*220a0*/  IADD3 R44, P6, PT, R36, R58, RZ ;  /* 0x0000003a242c7210 */ /* 0x000fe40007fde0ff */
[----:B------:R-:W-:-:S03]  /*220b0*/  PRMT R41, R37, 0x7772, RZ ;  /* 0x0000777225297816 */ /* 0x000fc600000000ff */
[----:B------:R-:W-:Y:S01]  /*220c0*/  IMAD.X R45, R40, 0x1, R59, P6 ;  /* 0x00000001282d7824 */ /* 0x000fe200030e063b */
[----:B--2---:R-:W-:Y:S01]  /*220d0*/  ISETP.LT.AND P1, PT, R43, UR14, !P1 ;  /* 0x0000000e2b007c0c */ /* 0x004fe2000cf21270 */
[----:B------:R-:W2:Y:S01]  /*220e0*/  LDCU UR14, c[0x0][0x398] ;  /* 0x00007300ff0e77ac */ /* 0x000ea20008000800 */
[----:B------:R-:W-:-:S03]  /*220f0*/  IADD3 R32, P5, PT, R36, R60, RZ ;  /* 0x0000003c24207210 */ /* 0x000fc60007fbe0ff */
[----:B------:R1:W-:Y:S01]  /*22100*/  @P4 STG.E.U8 desc[UR8][R44.64], R41 ;  /* 0x000000292c004986 */ /* 0x0003e2000c101108 */
[----:B------:R-:W-:Y:S01]  /*22110*/  ISETP.LT.AND P4, PT, R55, UR10, !P3 ;  /* 0x0000000a37007c0c */ /* 0x000fe2000df81270 */
[----:B------:R-:W-:Y:S01]  /*22120*/  IMAD.X R33, R40, 0x1, R61, P5 ;  /* 0x0000000128217824 */ /* 0x000fe200028e063d */
[----:B------:R-:W-:Y:S01]  /*22130*/  PRMT R37, R37, 0x7773, RZ ;  /* 0x0000777325257816 */ /* 0x000fe200000000ff */
[----:B------:R-:W0:Y:S01]  /*22140*/  LDCU UR10, c[0x0][0x398] ;  /* 0x00007300ff0a77ac */ /* 0x000e220008000800 */
[----:B-1----:R-:W-:Y:S01]  /*22150*/  VIADD R44, R36, UR4 ;  /* 0x00000004242c7c36 */ /* 0x002fe20008000000 */
[----:B------:R-:W1:Y:S04]  /*22160*/  LDCU UR4, c[0x0][0x3b8] ;  /* 0x00007700ff0477ac */ /* 0x000e680008000800 */
[----:B------:R-:W-:-:S02]  /*22170*/  SHF.R.S32.HI R45, RZ, 0x1f, R44 ;  /* 0x0000001fff2d7819 */ /* 0x000fc4000001142c */
[C---:B------:R-:W-:Y:S01]  /*22180*/  IADD3 R36, P5, PT, R44.reuse, R2, RZ ;  /* 0x000000022c247210 */ /* 0x040fe20007fbe0ff */
[----:B------:R0:W-:Y:S01]  /*22190*/  @P1 STG.E.U8 desc[UR8][R32.64], R37 ;  /* 0x0000002520001986 */ /* 0x0001e2000c101108 */
[----:B----4-:R-:W-:Y:S01]  /*221a0*/  ISETP.LT.AND P1, PT, R35, UR6, !P3 ;  /* 0x0000000623007c0c */ /* 0x010fe2000df21270 */
[----:B------:R-:W4:Y:S01]  /*221b0*/  LDCU UR6, c[0x0][0x39c] ;  /* 0x00007380ff0677ac */ /* 0x000f220008000800 */
[----:B------:R-:W-:Y:S01]  /*221c0*/  IADD3 R40, P6, PT, R44, R56, RZ ;  /* 0x000000382c287210 */ /* 0x000fe20007fde0ff */
[----:B0-----:R-:W-:Y:S01]  /*221d0*/  IMAD.X R37, R45, 0x1, R3, P5 ;  /* 0x000000012d257824 */ /* 0x001fe200028e0603 */
[----:B------:R-:W-:-:S03]  /*221e0*/  ISETP.LT.AND P5, PT, R42, UR12, !P3 ;  /* 0x0000000c2a007c0c */ /* 0x000fc6000dfa1270 */
[----:B------:R-:W-:Y:S01]  /*221f0*/  IMAD.X R41, R45, 0x1, R57, P6 ;  /* 0x000000012d297824 */ /* 0x000fe200030e0639 */
[----:B------:R-:W0:Y:S01]  /*22200*/  LDCU UR12, c[0x0][0x398] ;  /* 0x00007300ff0c77ac */ /* 0x000e220008000800 */
[----:B---3--:R-:W-:-:S05]  /*22210*/  PRMT R32, R46, 0x7770, RZ ;  /* 0x000077702e207816 */ /* 0x008fca00000000ff */
[----:B------:R3:W-:Y:S01]  /*22220*/  @P4 STG.E.U8 desc[UR8][R36.64], R32 ;  /* 0x0000002024004986 */ /* 0x0007e2000c101108 */
[----:B------:R-:W-:Y:S02]  /*22230*/  PRMT R33, R46, 0x7771, RZ ;  /* 0x000077712e217816 */ /* 0x000fe400000000ff */
[----:B---3--:R-:W-:Y:S02]  /*22240*/  IADD3 R36, P4, PT, R44, R58, RZ ;  /* 0x0000003a2c247210 */ /* 0x008fe40007f9e0ff */
[----:B------:R-:W-:-:S03]  /*22250*/  PRMT R32, R46, 0x7772, RZ ;  /* 0x000077722e207816 */ /* 0x000fc600000000ff */
[----:B------:R-:W-:Y:S01]  /*22260*/  IMAD.X R37, R45, 0x1, R59, P4 ;  /* 0x000000012d257824 */ /* 0x000fe200020e063b */
[----:B------:R3:W-:Y:S01]  /*22270*/  @P1 STG.E.U8 desc[UR8][R40.64], R33 ;  /* 0x0000002128001986 */ /* 0x0007e2000c101108 */
[----:B------:R-:W-:Y:S01]  /*22280*/  ISETP.LT.AND P1, PT, R43, UR10, !P3 ;  /* 0x0000000a2b007c0c */ /* 0x000fe2000df21270 */
[----:B------:R-:W0:Y:S02]  /*22290*/  LDCU UR10, c[0x0][0x39c] ;  /* 0x00007380ff0a77ac */ /* 0x000e240008000800 */
[----:B------:R1:W-:Y:S01]  /*222a0*/  @P5 STG.E.U8 desc[UR8][R36.64], R32 ;  /* 0x0000002024005986 */ /* 0x0003e2000c101108 */
[----:B--2---:R-:W-:Y:S01]  /*222b0*/  ISETP.LT.AND P4, PT, R55, UR14, !P2 ;  /* 0x0000000e37007c0c */ /* 0x004fe2000d781270 */
[----:B------:R-:W2:Y:S01]  /*222c0*/  LDCU UR14, c[0x0][0x398] ;  /* 0x00007300ff0e77ac */ /* 0x000ea20008000800 */
[C---:B---3--:R-:W-:Y:S01]  /*222d0*/  IADD3 R40, P3, PT, R44.reuse, R60, RZ ;  /* 0x0000003c2c287210 */ /* 0x048fe20007f7e0ff */
[----:B-1----:R-:W-:Y:S01]  /*222e0*/  VIADD R36, R44, UR4 ;  /* 0x000000042c247c36 */ /* 0x002fe20008000000 */
[----:B------:R-:W1:Y:S01]  /*222f0*/  LDCU UR4, c[0x0][0x3b8] ;  /* 0x00007700ff0477ac */ /* 0x000e620008000800 */
[----:B------:R-:W-:-:S02]  /*22300*/  VIADD R32, R34, 0x6 ;  /* 0x0000000622207836 */ /* 0x000fc40000000000 */
[----:B------:R-:W-:Y:S01]  /*22310*/  IMAD.X R41, R45, 0x1, R61, P3 ;  /* 0x000000012d297824 */ /* 0x000fe200018e063d */
[----:B------:R-:W-:Y:S02]  /*22320*/  SHF.R.S32.HI R37, RZ, 0x1f, R36 ;  /* 0x0000001fff257819 */ /* 0x000fe40000011424 */
[----:B------:R-:W-:Y:S02]  /*22330*/  IADD3 R44, P5, PT, R36, R2, RZ ;  /* 0x00000002242c7210 */ /* 0x000fe40007fbe0ff */
[----:B----4-:R-:W-:Y:S01]  /*22340*/  ISETP.GE.AND P3, PT, R32, UR6, PT ;  /* 0x0000000620007c0c */ /* 0x010fe2000bf66270 */
[----:B------:R-:W3:Y:S01]  /*22350*/  LDCU UR6, c[0x0][0x398] ;  /* 0x00007300ff0677ac */ /* 0x000ee20008000800 */
[----:B------:R-:W-:Y:S01]  /*22360*/  PRMT R32, R46, 0x7773, RZ ;  /* 0x000077732e207816 */ /* 0x000fe200000000ff */
[----:B------:R-:W-:Y:S01]  /*22370*/  IMAD.X R45, R37, 0x1, R3, P5 ;  /* 0x00000001252d7824 */ /* 0x000fe200028e0603 */
[----:B0-----:R-:W-:Y:S01]  /*22380*/  ISETP.LT.AND P5, PT, R35, UR12, !P2 ;  /* 0x0000000c23007c0c */ /* 0x001fe2000d7a1270 */
[----:B------:R-:W0:Y:S01]  /*22390*/  LDCU UR12, c[0x0][0x398] ;  /* 0x00007300ff0c77ac */ /* 0x000e220008000800 */
[----:B------:R-:W-:Y:S01]  /*223a0*/  PRMT R46, R38, 0x7770, RZ ;  /* 0x00007770262e7816 */ /* 0x000fe200000000ff */
[----:B------:R4:W-:Y:S04]  /*223b0*/  @P1 STG.E.U8 desc[UR8][R40.64], R32 ;  /* 0x0000002028001986 */ /* 0x0009e8000c101108 */
[----:B------:R0:W-:Y:S01]  /*223c0*/  @P4 STG.E.U8 desc[UR8][R44.64], R46 ;  /* 0x0000002e2c004986 */ /* 0x0001e2000c101108 */
[----:B----4-:R-:W-:-:S02]  /*223d0*/  IADD3 R40, P1, PT, R36, R56, RZ ;  /* 0x0000003824287210 */ /* 0x010fc40007f3e0ff */
[----:B0-----:R-:W-:-:S03]  /*223e0*/  PRMT R46, R38, 0x7771, RZ ;  /* 0x00007771262e7816 */ /* 0x001fc600000000ff */
[----:B------:R-:W-:-:S05]  /*223f0*/  IMAD.X R41, R37, 0x1, R57, P1 ;  /* 0x0000000125297824 */ /* 0x000fca00008e0639 */
[----:B------:R0:W-:Y:S04]  /*22400*/  @P5 STG.E.U8 desc[UR8][R40.64], R46 ;  /* 0x0000002e28005986 */ /* 0x0001e8000c101108 */
[----:B0-----:R-:W4:Y:S01]  /*22410*/  LDL.LU R40, [R1+0xc70] ;  /* 0x000c700001287983 */ /* 0x001f220000300800 */
[----:B------:R-:W-:Y:S01]  /*22420*/  ISETP.LT.AND P4, PT, R42, UR16, !P2 ;  /* 0x000000102a007c0c */ /* 0x000fe2000d781270 */
[----:B------:R-:W-:Y:S01]  /*22430*/  VIADD R45, R34, 0x7 ;  /* 0x00000007222d7836 */ /* 0x000fe20000000000 */
[----:B------:R-:W-:Y:S01]  /*22440*/  IADD3 R44, P6, PT, R36, R58, RZ ;  /* 0x0000003a242c7210 */ /* 0x000fe20007fde0ff */
[----:B------:R-:W0:Y:S01]  /*22450*/  LDCU UR16, c[0x0][0x398] ;  /* 0x00007300ff1077ac */ /* 0x000e220008000800 */
[C---:B------:R-:W-:Y:S02]  /*22460*/  PRMT R32, R38.reuse, 0x7772, RZ ;  /* 0x0000777226207816 */ /* 0x040fe400000000ff */
[----:B------:R-:W-:Y:S01]  /*22470*/  ISETP.GE.AND P1, PT, R45, UR10, PT ;  /* 0x0000000a2d007c0c */ /* 0x000fe2000bf26270 */
[----:B------:R-:W-:Y:S01]  /*22480*/  IMAD.X R45, R37, 0x1, R59, P6 ;  /* 0x00000001252d7824 */ /* 0x000fe200030e063b */
[----:B---3--:R-:W-:Y:S01]  /*22490*/  ISETP.LT.AND P2, PT, R43, UR6, !P2 ;  /* 0x000000062b007c0c */ /* 0x008fe2000d741270 */
[----:B------:R-:W3:Y:S04]  /*224a0*/  LDCU UR10, c[0x0][0x39c] ;  /* 0x00007380ff0a77ac */ /* 0x000ee80008000800 */
[----:B------:R0:W-:Y:S01]  /*224b0*/  @P4 STG.E.U8 desc[UR8][R44.64], R32 ;  /* 0x000000202c004986 */ /* 0x0001e2000c101108 */
[----:B------:R-:W-:Y:S01]  /*224c0*/  ISETP.LT.AND P6, PT, R55, UR12, !P3 ;  /* 0x0000000c37007c0c */ /* 0x000fe2000dfc1270 */
[----:B------:R-:W2:Y:S01]  /*224d0*/  LDCU UR6, c[0x0][0x3b8] ;  /* 0x00007700ff0677ac */ /* 0x000ea20008000800 */
[----:B------:R-:W-:Y:S01]  /*224e0*/  PRMT R38, R38, 0x7773, RZ ;  /* 0x0000777326267816 */ /* 0x000fe200000000ff */
[----:B------:R-:W-:Y:S01]  /*224f0*/  VIADD R46, R34, 0x8 ;  /* 0x00000008222e7836 */ /* 0x000fe20000000000 */
[----:B------:R-:W2:Y:S01]  /*22500*/  LDCU UR12, c[0x0][0x398] ;  /* 0x00007300ff0c77ac */ /* 0x000ea20008000800 */
[C---:B0-----:R-:W-:Y:S01]  /*22510*/  IADD3 R32, P4, PT, R36.reuse, R60, RZ ;  /* 0x0000003c24207210 */ /* 0x041fe20007f9e0ff */
[----:B-1----:R-:W-:Y:S01]  /*22520*/  VIADD R36, R36, UR4 ;  /* 0x0000000424247c36 */ /* 0x002fe20008000000 */
[----:B------:R-:W0:Y:S03]  /*22530*/  LDCU UR4, c[0x0][0x398] ;  /* 0x00007300ff0477ac */ /* 0x000e260008000800 */
[----:B------:R-:W-:Y:S01]  /*22540*/  IMAD.X R33, R37, 0x1, R61, P4 ;  /* 0x0000000125217824 */ /* 0x000fe200020e063d */
[----:B------:R-:W-:-:S02]  /*22550*/  SHF.R.S32.HI R37, RZ, 0x1f, R36 ;  /* 0x0000001fff257819 */ /* 0x000fc40000011424 */
[----:B------:R-:W-:Y:S02]  /*22560*/  IADD3 R44, P4, PT, R36, R2, RZ ;  /* 0x00000002242c7210 */ /* 0x000fe40007f9e0ff */
[----:B------:R1:W-:Y:S01]  /*22570*/  @P2 STG.E.U8 desc[UR8][R32.64], R38 ;  /* 0x0000002620002986 */ /* 0x0003e2000c101108 */
[----:B--2---:R-:W-:Y:S01]  /*22580*/  ISETP.LT.AND P5, PT, R35, UR14, !P3 ;  /* 0x0000000e23007c0c */ /* 0x004fe2000dfa1270 */
[----:B------:R-:W2:Y:S01]  /*22590*/  LDCU UR14, c[0x0][0x398] ;  /* 0x00007300ff0e77ac */ /* 0x000ea20008000800 */
[----:B------:R-:W-:Y:S01]  /*225a0*/  IMAD.X R45, R37, 0x1, R3, P4 ;  /* 0x00000001252d7824 */ /* 0x000fe200020e0603 */
[----:B------:R-:W-:Y:S02]  /*225b0*/  ISETP.LT.AND P4, PT, R42, UR16, !P3 ;  /* 0x000000102a007c0c */ /* 0x000fe4000df81270 */
[C---:B------:R-:W-:Y:S01]  /*225c0*/  PRMT R41, R47.reuse, 0x7773, RZ ;  /* 0x000077732f297816 */ /* 0x040fe200000000ff */
[----:B------:R-:W0:Y:S01]  /*225d0*/  LDCU UR16, c[0x0][0x398] ;  /* 0x00007300ff1077ac */ /* 0x000e220008000800 */
[----:B-1----:R-:W-:-:S02]  /*225e0*/  PRMT R38, R47, 0x7770, RZ ;  /* 0x000077702f267816 */ /* 0x002fc400000000ff */
[----:B------:R-:W-:-:S03]  /*225f0*/  IADD3 R32, P2, PT, R36, R56, RZ ;  /* 0x0000003824207210 */ /* 0x000fc60007f5e0ff */
[----:B------:R1:W-:Y:S02]  /*22600*/  @P6 STG.E.U8 desc[UR8][R44.64], R38 ;  /* 0x000000262c006986 */ /* 0x0003e4000c101108 */
[----:B------:R-:W-:Y:S01]  /*22610*/  IMAD.X R33, R37, 0x1, R57, P2 ;  /* 0x0000000125217824 */ /* 0x000fe200010e0639 */
[----:B---3--:R-:W-:Y:S01]  /*22620*/  ISETP.GE.AND P2, PT, R46, UR10, PT ;  /* 0x0000000a2e007c0c */ /* 0x008fe2000bf46270 */
[----:B------:R-:W3:Y:S01]  /*22630*/  LDCU UR10, c[0x0][0x398] ;  /* 0x00007300ff0a77ac */ /* 0x000ee20008000800 */
[C---:B------:R-:W-:Y:S02]  /*22640*/  PRMT R46, R47.reuse, 0x7772, RZ ;  /* 0x000077722f2e7816 */ /* 0x040fe400000000ff */
[----:B-1----:R-:W-:Y:S02]  /*22650*/  IADD3 R44, P6, PT, R36, R58, RZ ;  /* 0x0000003a242c7210 */ /* 0x002fe40007fde0ff */
[----:B------:R-:W-:-:S03]  /*22660*/  PRMT R38, R47, 0x7771, RZ ;  /* 0x000077712f267816 */ /* 0x000fc600000000ff */
[----:B------:R-:W-:Y:S01]  /*22670*/  IMAD.X R45, R37, 0x1, R59, P6 ;  /* 0x00000001252d7824 */ /* 0x000fe200030e063b */
[----:B0-----:R-:W-:Y:S01]  /*22680*/  ISETP.LT.AND P3, PT, R43, UR4, !P3 ;  /* 0x000000042b007c0c */ /* 0x001fe2000df61270 */
[----:B------:R0:W-:Y:S01]  /*22690*/  @P5 STG.E.U8 desc[UR8][R32.64], R38 ;  /* 0x0000002620005986 */ /* 0x0001e2000c101108 */
[----:B------:R-:W-:Y:S01]  /*226a0*/  ISETP.LT.AND P5, PT, R55, UR12, !P1 ;  /* 0x0000000c37007c0c */ /* 0x000fe2000cfa1270 */
[----:B------:R-:W1:Y:S02]  /*226b0*/  LDCU UR12, c[0x0][0x398] ;  /* 0x00007300ff0c77ac */ /* 0x000e640008000800 */
[----:B------:R2:W-:Y:S01]  /*226c0*/  @P4 STG.E.U8 desc[UR8][R44.64], R46 ;  /* 0x0000002e2c004986 */ /* 0x0005e2000c101108 */
[----:B------:R-:W-:Y:S01]  /*226d0*/  PRMT R47, R39, 0x7770, RZ ;  /* 0x00007770272f7816 */ /* 0x000fe200000000ff */
[----:B------:R-:W1:Y:S01]  /*226e0*/  LDCU UR4, c[0x0][0x3b8] ;  /* 0x00007700ff0477ac */ /* 0x000e620008000800 */
[C---:B0-----:R-:W-:Y:S01]  /*226f0*/  VIADD R38, R36.reuse, UR6 ;  /* 0x0000000624267c36 */ /* 0x041fe20008000000 */
[----:B------:R-:W-:Y:S01]  /*22700*/  IADD3 R36, P4, PT, R36, R60, RZ ;  /* 0x0000003c24247210 */ /* 0x000fe20007f9e0ff */
[----:B------:R-:W0:Y:S01]  /*22710*/  LDCU UR6, c[0x0][0x39c] ;  /* 0x00007380ff0677ac */ /* 0x000e220008000800 */
[----:B------:R-:W4:Y:S02]  /*22720*/  LDL.LU.64 R32, [R1+0xc68] ;  /* 0x000c680001207983 */ /* 0x000f240000300a00 */
[----:B--2---:R-:W-:Y:S01]  /*22730*/  SHF.R.S32.HI R46, RZ, 0x1f, R38 ;  /* 0x0000001fff2e7819 */ /* 0x004fe20000011426 */
[----:B------:R-:W-:Y:S01]  /*22740*/  IMAD.X R37, R37, 0x1, R61, P4 ;  /* 0x0000000125257824 */ /* 0x000fe200020e063d */
[----:B------:R-:W-:-:S02]  /*22750*/  IADD3 R44, P6, PT, R38, R2, RZ ;  /* 0x00000002262c7210 */ /* 0x000fc40007fde0ff */
[----:B---3--:R-:W-:Y:S01]  /*22760*/  ISETP.LT.AND P4, PT, R35, UR10, !P1 ;  /* 0x0000000a23007c0c */ /* 0x008fe2000cf81270 */
[----:B------:R-:W2:Y:S01]  /*22770*/  LDCU UR10, c[0x0][0x398] ;  /* 0x00007300ff0a77ac */ /* 0x000ea20008000800 */
[----:B------:R3:W-:Y:S01]  /*22780*/  @P3 STG.E.U8 desc[UR8][R36.64], R41 ;  /* 0x0000002924003986 */ /* 0x0007e2000c101108 */
[----:B------:R-:W-:-:S05]  /*22790*/  IMAD.X R45, R46, 0x1, R3, P6 ;  /* 0x000000012e2d7824 */ /* 0x000fca00030e0603 */
[----:B------:R0:W-:Y:S01]  /*227a0*/  @P5 STG.E.U8 desc[UR8][R44.64], R47 ;  /* 0x0000002f2c005986 */ /* 0x0001e2000c101108 */
[----:B---3--:R-:W-:-:S03]  /*227b0*/  IADD3 R36, P3, PT, R38, R56, RZ ;  /* 0x0000003826247210 */ /* 0x008fc60007f7e0ff */
[----:B------:R-:W3:Y:S01]  /*227c0*/  LDL.LU R41, [R1+0xc60] ;  /* 0x000c600001297983 */ /* 0x000ee20000300800 */
[----:B------:R-:W-:Y:S01]  /*227d0*/  ISETP.LT.AND P5, PT, R42, UR14, !P1 ;  /* 0x0000000e2a007c0c */ /* 0x000fe2000cfa1270 */
[----:B------:R-:W2:Y:S01]  /*227e0*/  LDCU UR14, c[0x0][0x398] ;  /* 0x00007300ff0e77ac */ /* 0x000ea20008000800 */
[----:B------:R-:W-:Y:S01]  /*227f0*/  IMAD.X R37, R46, 0x1, R57, P3 ;  /* 0x000000012e257824 */ /* 0x000fe200018e0639 */
[----:B0-----:R-:W-:Y:S01]  /*22800*/  PRMT R45, R39, 0x7771, RZ ;  /* 0x00007771272d7816 */ /* 0x001fe200000000ff */
[----:B------:R-:W-:Y:S01]  /*22810*/  VIADD R44, R34, 0x9 ;  /* 0x00000009222c7836 */ /* 0x000fe20000000000 */
[----:B-1----:R-:W-:Y:S01]  /*22820*/  ISETP.LT.AND P1, PT, R43, UR12, !P1 ;  /* 0x0000000c2b007c0c */ /* 0x002fe2000cf21270 */
[----:B------:R-:W0:Y:S02]  /*22830*/  LDCU UR12, c[0x0][0x398] ;  /* 0x00007300ff0c77ac */ /* 0x000e240008000800 */
[----:B------:R1:W-:Y:S01]  /*22840*/  @P4 STG.E.U8 desc[UR8][R36.64], R45 ;  /* 0x0000002d24004986 */ /* 0x0003e2000c101108 */
[----:B------:R-:W-:Y:S01]  /*22850*/  ISETP.GE.AND P3, PT, R44, UR6, PT ;  /* 0x000000062c007c0c */ /* 0x000fe2000bf66270 */
[----:B------:R-:W0:Y:S01]  /*22860*/  LDCU UR6, c[0x0][0x39c] ;  /* 0x00007380ff0677ac */ /* 0x000e220008000800 */
[----:B------:R-:W-:-:S02]  /*22870*/  IADD3 R44, P6, PT, R38, R60, RZ ;  /* 0x0000003c262c7210 */ /* 0x000fc40007fde0ff */
[C---:B------:R-:W-:Y:S02]  /*22880*/  PRMT R47, R39.reuse, 0x7772, RZ ;  /* 0x00007772272f7816 */ /* 0x040fe400000000ff */
[----:B-1----:R-:W-:Y:S01]  /*22890*/  IADD3 R36, P4, PT, R38, R58, RZ ;  /* 0x0000003a26247210 */ /* 0x002fe20007f9e0ff */
[----:B------:R-:W-:Y:S01]  /*228a0*/  IMAD.X R45, R46, 0x1, R61, P6 ;  /* 0x000000012e2d7824 */ /* 0x000fe200030e063d */
[----:B------:R-:W-:Y:S01]  /*228b0*/  PRMT R39, R39, 0x7773, RZ ;  /* 0x0000777327277816 */ /* 0x000fe200000000ff */
[----:B------:R-:W-:Y:S02]  /*228c0*/  VIADD R38, R38, UR4 ;  /* 0x0000000426267c36 */ /* 0x000fe40008000000 */
[----:B------:R-:W-:Y:S01]  /*228d0*/  IMAD.X R37, R46, 0x1, R59, P4 ;  /* 0x000000012e257824 */ /* 0x000fe200020e063b */
[----:B--2---:R-:W-:Y:S01]  /*228e0*/  ISETP.LT.AND P6, PT, R55, UR10, !P2 ;  /* 0x0000000a37007c0c */ /* 0x004fe2000d7c1270 */
[----:B------:R-:W-:Y:S01]  /*228f0*/  VIADD R46, R34, 0xa ;  /* 0x0000000a222e7836 */ /* 0x000fe20000000000 */
[----:B------:R-:W-:Y:S01]  /*22900*/  ISETP.LT.AND P4, PT, R42, UR14, !P2 ;  /* 0x0000000e2a007c0c */ /* 0x000fe2000d781270 */
[----:B------:R-:W1:Y:S01]  /*22910*/  LDCU UR10, c[0x0][0x398] ;  /* 0x00007300ff0a77ac */ /* 0x000e620008000800 */
[----:B------:R2:W-:Y:S01]  /*22920*/  @P5 STG.E.U8 desc[UR8][R36.64], R47 ;  /* 0x0000002f24005986 */ /* 0x0005e2000c101108 */
[----:B------:R-:W1:Y:S03]  /*22930*/  LDCU UR4, c[0x0][0x3b8] ;  /* 0x00007700ff0477ac */ /* 0x000e660008000800 */
[----:B------:R1:W-:Y:S01]  /*22940*/  @P1 STG.E.U8 desc[UR8][R44.64], R39 ;  /* 0x000000272c001986 */ /* 0x0003e2000c101108 */
[----:B0-----:R-:W-:Y:S01]  /*22950*/  ISETP.LT.AND P5, PT, R35, UR12, !P2 ;  /* 0x0000000c23007c0c */ /* 0x001fe2000d7a1270 */
[----:B------:R-:W0:Y:S01]  /*22960*/  LDCU UR12, c[0x0][0x398] ;  /* 0x00007300ff0c77ac */ /* 0x000e220008000800 */
[----:B------:R-:W0:Y:S01]  /*22970*/  LDCU UR14, c[0x0][0x398] ;  /* 0x00007300ff0e77ac */ /* 0x000e220008000800 */
[----:B--2---:R-:W-:-:S02]  /*22980*/  IADD3 R36, P1, PT, R38, R2, RZ ;  /* 0x0000000226247210 */ /* 0x004fc40007f3e0ff */
[----:B-1----:R-:W-:-:S05]  /*22990*/  SHF.R.S32.HI R39, RZ, 0x1f, R38 ;  /* 0x0000001fff277819 */ /* 0x002fca0000011426 */
[----:B------:R-:W-:Y:S01]  /*229a0*/  IMAD.X R37, R39, 0x1, R3, P1 ;  /* 0x0000000127257824 */ /* 0x000fe200008e0603 */
[----:B------:R-:W-:Y:S02]  /*229b0*/  IADD3 R44, P1, PT, R38, R56, RZ ;  /* 0x00000038262c7210 */ /* 0x000fe40007f3e0ff */
[----:B----4-:R-:W-:-:S05]  /*229c0*/  PRMT R45, R40, 0x7770, RZ ;  /* 0x00007770282d7816 */ /* 0x010fca00000000ff */
[----:B------:R1:W-:Y:S01]  /*229d0*/  @P6 STG.E.U8 desc[UR8][R36.64], R45 ;  /* 0x0000002d24006986 */ /* 0x0003e2000c101108 */
[----:B------:R-:W-:Y:S02]  /*229e0*/  PRMT R47, R40, 0x7772, RZ ;  /* 0x00007772282f7816 */ /* 0x000fe400000000ff */
[----:B-1----:R-:W-:Y:S01]  /*229f0*/  IADD3 R36, P6, PT, R38, R58, RZ ;  /* 0x0000003a26247210 */ /* 0x002fe20007fde0ff */
[C---:B------:R-:W-:Y:S01]  /*22a00*/  IMAD.X R45, R39.reuse, 0x1, R57, P1 ;  /* 0x00000001272d7824 */ /* 0x040fe200008e0639 */
[----:B------:R-:W-:Y:S01]  /*22a10*/  ISETP.GE.AND P1, PT, R46, UR6, PT ;  /* 0x000000062e007c0c */ /* 0x000fe2000bf26270 */
[----:B------:R-:W1:Y:S01]  /*22a20*/  LDCU UR6, c[0x0][0x3b8] ;  /* 0x00007700ff0677ac */ /* 0x000e620008000800 */
[----:B------:R-:W-:Y:S01]  /*22a30*/  PRMT R46, R40, 0x7771, RZ ;  /* 0x00007771282e7816 */ /* 0x000fe200000000ff */
[----:B------:R-:W-:-:S04]  /*22a40*/  IMAD.X R37, R39, 0x1, R59, P6 ;  /* 0x0000000127257824 */ /* 0x000fc800030e063b */
[----:B------:R-:W-:Y:S04]  /*22a50*/  @P5 STG.E.U8 desc[UR8][R44.64], R46 ;  /* 0x0000002e2c005986 */ /* 0x000fe8000c101108 */
[----:B------:R2:W-:Y:S04]  /*22a60*/  @P4 STG.E.U8 desc[UR8][R36.64], R47 ;  /* 0x0000002f24004986 */ /* 0x0005e8000c101108 */
[----:B--2---:R-:W2:Y:S01]  /*22a70*/  LDL.LU R47, [R1] ;  /* 0x00000000012f7983 */ /* 0x004ea20000300800 */
[----:B------:R-:W-:Y:S01]  /*22a80*/  ISETP.LT.AND P2, PT, R43, UR10, !P2 ;  /* 0x0000000a2b007c0c */ /* 0x000fe2000d741270 */
[----:B------:R-:W4:Y:S01]  /*22a90*/  LDCU UR10, c[0x0][0x398] ;  /* 0x00007300ff0a77ac */ /* 0x000f220008000800 */
[C---:B------:R-:W-:Y:S01]  /*22aa0*/  IADD3 R44, P5, PT, R38.reuse, R60, RZ ;  /* 0x0000003c262c7210 */ /* 0x040fe20007fbe0ff */
[----:B------:R-:W-:Y:S01]  /*22ab0*/  VIADD R36, R38, UR4 ;  /* 0x0000000426247c36 */ /* 0x000fe20008000000 */
[----:B0-----:R-:W-:Y:S01]  /*22ac0*/  ISETP.LT.AND P4, PT, R55, UR12, !P3 ;  /* 0x0000000c37007c0c */ /* 0x001fe2000df81270 */
[----:B------:R-:W0:Y:S01]  /*22ad0*/  LDCU UR12, c[0x0][0x398] ;  /* 0x00007300ff0c77ac */ /* 0x000e220008000800 */
[----:B------:R-:W-:Y:S01]  /*22ae0*/  PRMT R40, R40, 0x7773, RZ ;  /* 0x0000777328287816 */ /* 0x000fe200000000ff */
[----:B------:R-:W-:Y:S01]  /*22af0*/  IMAD.X R45, R39, 0x1, R61, P5 ;  /* 0x00000001272d7824 */ /* 0x000fe200028e063d */
[----:B------:R-:W-:Y:S01]  /*22b00*/  SHF.R.S32.HI R37, RZ, 0x1f, R36 ;  /* 0x0000001fff257819 */ /* 0x000fe20000011424 */
[----:B------:R-:W0:Y:S01]  /*22b10*/  LDCU UR4, c[0x0][0x3b8] ;  /* 0x00007700ff0477ac */ /* 0x000e220008000800 */
[----:B------:R-:W-:-:S03]  /*22b20*/  IADD3 R38, P5, PT, R36, R2, RZ ;  /* 0x0000000224267210 */ /* 0x000fc60007fbe0ff */
[----:B------:R1:W-:Y:S01]  /*22b30*/  @P2 STG.E.U8 desc[UR8][R44.64], R40 ;  /* 0x000000282c002986 */ /* 0x0003e2000c101108 */
[----:B------:R-:W-:Y:S01]  /*22b40*/  ISETP.LT.AND P2, PT, R35, UR14, !P3 ;  /* 0x0000000e23007c0c */ /* 0x000fe2000df41270 */
[----:B------:R-:W-:Y:S01]  /*22b50*/  IMAD.X R39, R37, 0x1, R3, P5 ;  /* 0x0000000125277824 */ /* 0x000fe200028e0603 */
[----:B------:R-:W0:Y:S01]  /*22b60*/  LDCU UR14, c[0x0][0x398] ;  /* 0x00007300ff0e77ac */ /* 0x000e220008000800 */
[----:B----4-:R-:W-:Y:S01]  /*22b70*/  ISETP.LT.AND P5, PT, R42, UR10, !P3 ;  /* 0x0000000a2a007c0c */ /* 0x010fe2000dfa1270 */
[----:B------:R-:W4:Y:S01]  /*22b80*/  LDCU UR10, c[0x0][0x39c] ;  /* 0x00007380ff0a77ac */ /* 0x000f220008000800 */
[----:B-1----:R-:W-:-:S05]  /*22b90*/  IADD3 R44, P6, PT, R36, R56, RZ ;  /* 0x00000038242c7210 */ /* 0x002fca0007fde0ff */
[----:B------:R-:W-:Y:S01]  /*22ba0*/  IMAD.X R45, R37, 0x1, R57, P6 ;  /* 0x00000001252d7824 */ /* 0x000fe200030e0639 */
[----:B--2---:R-:W-:-:S05]  /*22bb0*/  PRMT R40, R47, 0x7770, RZ ;  /* 0x000077702f287816 */ /* 0x004fca00000000ff */
[----:B------:R1:W-:Y:S02]  /*22bc0*/  @P4 STG.E.U8 desc[UR8][R38.64], R40 ;  /* 0x0000002826004986 */ /* 0x0003e4000c101108 */
[----:B-1----:R-:W-:-:S05]  /*22bd0*/  PRMT R40, R47, 0x7771, RZ ;  /* 0x000077712f287816 */ /* 0x002fca00000000ff */
[----:B------:R1:W-:Y:S01]  /*22be0*/  @P2 STG.E.U8 desc[UR8][R44.64], R40 ;  /* 0x000000282c002986 */ /* 0x0003e2000c101108 */
[----:B------:R-:W-:Y:S02]  /*22bf0*/  PRMT R46, R47, 0x7772, RZ ;  /* 0x000077722f2e7816 */ /* 0x000fe400000000ff */
[----:B-1----:R-:W-:Y:S01]  /*22c00*/  IADD3 R44, P2, PT, R36, R60, RZ ;  /* 0x0000003c242c7210 */ /* 0x002fe20007f5e0ff */
[----:B------:R-:W-:-:S04]  /*22c10*/  VIADD R40, R34, 0xb ;  /* 0x0000000b22287836 */ /* 0x000fc80000000000 */
[----:B------:R-:W-:Y:S01]  /*22c20*/  IMAD.X R45, R37, 0x1, R61, P2 ;  /* 0x00000001252d7824 */ /* 0x000fe200010e063d */
[----:B----4-:R-:W-:Y:S01]  /*22c30*/  ISETP.GE.AND P2, PT, R40, UR10, PT ;  /* 0x0000000a28007c0c */ /* 0x010fe2000bf46270 */
[----:B------:R-:W1:Y:S01]  /*22c40*/  LDCU UR10, c[0x0][0x398] ;  /* 0x00007300ff0a77ac */ /* 0x000e620008000800 */
[----:B------:R-:W-:Y:S02]  /*22c50*/  PRMT R40, R47, 0x7773, RZ ;  /* 0x000077732f287816 */ /* 0x000fe400000000ff */
[----:B------:R-:W2:Y:S01]  /*22c60*/  LDL.LU R47, [R1+0x4] ;  /* 0x00000400012f7983 */ /* 0x000ea20000300800 */
[----:B------:R-:W-:-:S05]  /*22c70*/  IADD3 R38, P4, PT, R36, R58, RZ ;  /* 0x0000003a24267210 */ /* 0x000fca0007f9e0ff */
[----:B------:R-:W-:Y:S01]  /*22c80*/  IMAD.X R39, R37, 0x1, R59, P4 ;  /* 0x0000000125277824 */ /* 0x000fe200020e063b */
[----:B0-----:R-:W-:Y:S01]  /*22c90*/  ISETP.LT.AND P3, PT, R43, UR12, !P3 ;  /* 0x0000000c2b007c0c */ /* 0x001fe2000df61270 */
[----:B------:R-:W0:Y:S03]  /*22ca0*/  LDCU UR12, c[0x0][0x398] ;  /* 0x00007300ff0c77ac */ /* 0x000e260008000800 */
[----:B------:R4:W-:Y:S01]  /*22cb0*/  @P5 STG.E.U8 desc[UR8][R38.64], R46 ;  /* 0x0000002e26005986 */ /* 0x0009e2000c101108 */
[----:B------:R-:W-:Y:S01]  /*22cc0*/  ISETP.LT.AND P4, PT, R55, UR16, !P1 ;  /* 0x0000001037007c0c */ /* 0x000fe2000cf81270 */
[----:B------:R-:W0:Y:S01]  /*22cd0*/  LDCU UR16, c[0x0][0x398] ;  /* 0x00007300ff1077ac */ /* 0x000e220008000800 */
[----:B----4-:R-:W-:Y:S01]  /*22ce0*/  VIADD R39, R36, UR6 ;  /* 0x0000000624277c36 */ /* 0x010fe20008000000 */
[----:B------:R-:W4:Y:S04]  /*22cf0*/  LDCU UR6, c[0x0][0x39c] ;  /* 0x00007380ff0677ac */ /* 0x000f280008000800 */
[----:B------:R-:W-:-:S02]  /*22d00*/  SHF.R.S32.HI R38, RZ, 0x1f, R39 ;  /* 0x0000001fff267819 */ /* 0x000fc40000011427 */
[----:B------:R-:W-:Y:S02]  /*22d10*/  IADD3 R36, P5, PT, R39, R2, RZ ;  /* 0x0000000227247210 */ /* 0x000fe40007fbe0ff */
[----:B---3--:R-:W-:-:S03]  /*22d20*/  PRMT R46, R41, 0x7770, RZ ;  /* 0x00007770292e7816 */ /* 0x008fc600000000ff */
[----:B------:R-:W-:Y:S01]  /*22d30*/  IMAD.X R37, R38, 0x1, R3, P5 ;  /* 0x0000000126257824 */ /* 0x000fe200028e0603 */
[----:B------:R3:W-:Y:S01]  /*22d40*/  @P3 STG.E.U8 desc[UR8][R44.64], R40 ;  /* 0x000000282c003986 */ /* 0x0007e2000c101108 */
[----:B------:R-:W-:Y:S01]  /*22d50*/  ISETP.LT.AND P5, PT, R35, UR14, !P1 ;  /* 0x0000000e23007c0c */ /* 0x000fe2000cfa1270 */
[----:B------:R-:W0:Y:S02]  /*22d60*/  LDCU UR14, c[0x0][0x398] ;  /* 0x00007300ff0e77ac */ /* 0x000e240008000800 */
[----:B------:R1:W-:Y:S01]  /*22d70*/  @P4 STG.E.U8 desc[UR8][R36.64], R46 ;  /* 0x0000002e24004986 */ /* 0x0003e2000c101108 */
[----:B------:R-:W-:Y:S01]  /*22d80*/  ISETP.LT.AND P4, PT, R42, UR18, !P1 ;  /* 0x000000122a007c0c */ /* 0x000fe2000cf81270 */
[----:B------:R-:W0:Y:S01]  /*22d90*/  LDCU UR18, c[0x0][0x398] ;  /* 0x00007300ff1277ac */ /* 0x000e220008000800 */
[C---:B---3--:R-:W-:Y:S01]  /*22da0*/  IADD3 R44, P3, PT, R39.reuse, R56, RZ ;  /* 0x00000038272c7210 */ /* 0x048fe20007f7e0ff */
[----:B-1----:R-:W-:Y:S01]  /*22db0*/  VIADD R37, R34, 0xc ;  /* 0x0000000c22257836 */ /* 0x002fe20000000000 */
[----:B------:R-:W-:-:S03]  /*22dc0*/  IADD3 R36, P6, PT, R39, R58, RZ ;  /* 0x0000003a27247210 */ /* 0x000fc60007fde0ff */
[C---:B------:R-:W-:Y:S01]  /*22dd0*/  IMAD.X R45, R38.reuse, 0x1, R57, P3 ;  /* 0x00000001262d7824 */ /* 0x040fe200018e0639 */
[----:B------:R-:W-:Y:S02]  /*22de0*/  PRMT R40, R41, 0x7771, RZ ;  /* 0x0000777129287816 */ /* 0x000fe400000000ff */
[----:B----4-:R-:W-:Y:S01]  /*22df0*/  ISETP.GE.AND P3, PT, R37, UR6, PT ;  /* 0x0000000625007c0c */ /* 0x010fe2000bf66270 */
[C---:B------:R-:W-:Y:S01]  /*22e00*/  IMAD.X R37, R38.reuse, 0x1, R59, P6 ;  /* 0x0000000126257824 */ /* 0x040fe200030e063b */
[----:B------:R-:W-:Y:S01]  /*22e10*/  PRMT R46, R41, 0x7772, RZ ;  /* 0x00007772292e7816 */ /* 0x000fe200000000ff */
[----:B------:R-:W-:Y:S01]  /*22e20*/  @P5 STG.E.U8 desc[UR8][R44.64], R40 ;  /* 0x000000282c005986 */ /* 0x000fe2000c101108 */
[----:B------:R-:W-:Y:S01]  /*22e30*/  ISETP.LT.AND P1, PT, R43, UR10, !P1 ;  /* 0x0000000a2b007c0c */ /* 0x000fe2000cf21270 */
[----:B------:R-:W1:Y:S02]  /*22e40*/  LDCU UR6, c[0x0][0x3b8] ;  /* 0x00007700ff0677ac */ /* 0x000e640008000800 */
[----:B------:R3:W-:Y:S01]  /*22e50*/  @P4 STG.E.U8 desc[UR8][R36.64], R46 ;  /* 0x0000002e24004986 */ /* 0x0007e2000c101108 */
[----:B0-----:R-:W-:Y:S01]  /*22e60*/  ISETP.LT.AND P4, PT, R55, UR12, !P2 ;  /* 0x0000000c37007c0c */ /* 0x001fe2000d781270 */
[----:B------:R-:W0:Y:S01]  /*22e70*/  LDCU UR12, c[0x0][0x398] ;  /* 0x00007300ff0c77ac */ /* 0x000e220008000800 */
[----:B------:R-:W-:Y:S01]  /*22e80*/  PRMT R41, R41, 0x7773, RZ ;  /* 0x0000777329297816 */ /* 0x000fe200000000ff */
[----:B------:R-:W4:Y:S01]  /*22e90*/  LDCU UR10, c[0x0][0x39c] ;  /* 0x00007380ff0a77ac */ /* 0x000f220008000800 */
[C---:B---3--:R-:W-:Y:S01]  /*22ea0*/  IADD3 R36, P5, PT, R39.reuse, R60, RZ ;  /* 0x0000003c27247210 */ /* 0x048fe20007fbe0ff */
[----:B------:R-:W-:Y:S01]  /*22eb0*/  VIADD R39, R39, UR4 ;  /* 0x0000000427277c36 */ /* 0x000fe20008000000 */
[----:B------:R-:W3:Y:S03]  /*22ec0*/  LDCU UR4, c[0x0][0x39c] ;  /* 0x00007380ff0477ac */ /* 0x000ee60008000800 */
[----:B------:R-:W-:Y:S01]  /*22ed0*/  IMAD.X R37, R38, 0x1, R61, P5 ;  /* 0x0000000126257824 */ /* 0x000fe200028e063d */
[----:B------:R-:W-:-:S02]  /*22ee0*/  SHF.R.S32.HI R46, RZ, 0x1f, R39 ;  /* 0x0000001fff2e7819 */ /* 0x000fc40000011427 */
[----:B------:R-:W-:Y:S02]  /*22ef0*/  IADD3 R40, P6, PT, R39, R2, RZ ;  /* 0x0000000227287210 */ /* 0x000fe40007fde0ff */
[----:B------:R0:W-:Y:S03]  /*22f00*/  @P1 STG.E.U8 desc[UR8][R36.64], R41 ;  /* 0x0000002924001986 */ /* 0x0001e6000c101108 */
[----:B0-----:R-:W-:Y:S01]  /*22f10*/  IMAD.X R41, R46, 0x1, R3, P6 ;  /* 0x000000012e297824 */ /* 0x001fe200030e0603 */
[----:B--2---:R-:W-:-:S05]  /*22f20*/  PRMT R38, R47, 0x7770, RZ ;  /* 0x000077702f267816 */ /* 0x004fca00000000ff */
[----:B------:R1:W-:Y:S01]  /*22f30*/  @P4 STG.E.U8 desc[UR8][R40.64], R38 ;  /* 0x0000002628004986 */ /* 0x0003e2000c101108 */
[----:B------:R-:W-:Y:S01]  /*22f40*/  ISETP.LT.AND P4, PT, R42, UR16, !P2 ;  /* 0x000000102a007c0c */ /* 0x000fe2000d781270 */
[----:B------:R-:W0:Y:S02]  /*22f50*/  LDCU UR16, c[0x0][0x398] ;  /* 0x00007300ff1077ac */ /* 0x000e240008000800 */
[----:B------:R-:W2:Y:S01]  /*22f60*/  LDL.LU R42, [R1+0xc5c] ;  /* 0x000c5c00012a7983 */ /* 0x000ea20000300800 */
[----:B------:R-:W-:Y:S01]  /*22f70*/  ISETP.LT.AND P5, PT, R35, UR14, !P2 ;  /* 0x0000000e23007c0c */ /* 0x000fe2000d7a1270 */
[----:B------:R-:W0:Y:S01]  /*22f80*/  LDCU UR14, c[0x0][0x398] ;  /* 0x00007300ff0e77ac */ /* 0x000e220008000800 */
[----:B------:R-:W-:Y:S02]  /*22f90*/  IADD3 R36, P1, PT, R39, R56, RZ ;  /* 0x0000003827247210 */ /* 0x000fe40007f3e0ff */
[----:B------:R-:W-:-:S03]  /*22fa0*/  PRMT R44, R47, 0x7771, RZ ;  /* 0x000077712f2c7816 */ /* 0x000fc600000000ff */
[----:B------:R-:W-:Y:S01]  /*22fb0*/  IMAD.X R37, R46, 0x1, R57, P1 ;  /* 0x000000012e257824 */ /* 0x000fe200008e0639 */
[----:B------:R-:W-:Y:S01]  /*22fc0*/  ISETP.LT.AND P1, PT, R43, UR18, !P2 ;  /* 0x000000122b007c0c */ /* 0x000fe2000d721270 */
[----:B-1----:R-:W-:-:S04]  /*22fd0*/  VIADD R38, R39, UR6 ;  /* 0x0000000627267c36 */ /* 0x002fc80008000000 */
[----:B------:R1:W-:Y:S01]  /*22fe0*/  @P5 STG.E.U8 desc[UR8][R36.64], R44 ;  /* 0x0000002c24005986 */ /* 0x0003e2000c101108 */
[----:B------:R-:W-:Y:S01]  /*22ff0*/  ISETP.LT.AND P5, PT, R55, UR20, !P3 ;  /* 0x0000001437007c0c */ /* 0x000fe2000dfa1270 */
[----:B------:R-:W0:Y:S01]  /*23000*/  LDCU UR6, c[0x0][0x398] ;  /* 0x00007300ff0677ac */ /* 0x000e220008000800 */
[----:B------:R-:W-:Y:S02]  /*23010*/  IADD3 R40, P2, PT, R39, R60, RZ ;  /* 0x0000003c27287210 */ /* 0x000fe40007f5e0ff */
[----:B------:R-:W-:Y:S01]  /*23020*/  PRMT R43, R47, 0x7772, RZ ;  /* 0x000077722f2b7816 */ /* 0x000fe200000000ff */
[----:B------:R-:W0:Y:S01]  /*23030*/  LDCU UR18, c[0x0][0x398] ;  /* 0x00007300ff1277ac */ /* 0x000e220008000800 */
[----:B-1----:R-:W-:Y:S01]  /*23040*/  IADD3 R44, P6, PT, R39, R58, RZ ;  /* 0x0000003a272c7210 */ /* 0x002fe20007fde0ff */
[----:B------:R-:W-:Y:S01]  /*23050*/  VIADD R37, R34, 0xd ;  /* 0x0000000d22257836 */ /* 0x000fe20000000000 */
[----:B------:R-:W-:Y:S01]  /*23060*/  SHF.R.S32.HI R39, RZ, 0x1f, R38 ;  /* 0x0000001fff277819 */ /* 0x000fe20000011426 */
[----:B------:R-:W1:Y:S02]  /*23070*/  LDCU UR20, c[0x0][0x398] ;  /* 0x00007300ff1477ac */ /* 0x000e640008000800 */
[----:B------:R-:W-:Y:S01]  /*23080*/  IMAD.X R45, R46, 0x1, R59, P6 ;  /* 0x000000012e2d7824 */ /* 0x000fe200030e063b */
[----:B------:R-:W-:Y:S01]  /*23090*/  IADD3 R36, P6, PT, R38, R2, RZ ;  /* 0x0000000226247210 */ /* 0x000fe20007fde0ff */
[----:B------:R-:W-:Y:S01]  /*230a0*/  IMAD.X R41, R46, 0x1, R61, P2 ;  /* 0x000000012e297824 */ /* 0x000fe200010e063d */
[----:B---3--:R-:W-:Y:S01]  /*230b0*/  ISETP.GE.AND P2, PT, R37, UR4, PT ;  /* 0x0000000425007c0c */ /* 0x008fe2000bf46270 */
[----:B------:R-:W3:Y:S01]  /*230c0*/  LDCU UR4, c[0x0][0x3b8] ;  /* 0x00007700ff0477ac */ /* 0x000ee20008000800 */
[----:B------:R-:W-:Y:S01]  /*230d0*/  PRMT R46, R47, 0x7773, RZ ;  /* 0x000077732f2e7816 */ /* 0x000fe200000000ff */
[----:B------:R-:W-:Y:S01]  /*230e0*/  IMAD.X R37, R39, 0x1, R3, P6 ;  /* 0x0000000127257824 */ /* 0x000fe200030e0603 */
[----:B------:R0:W-:Y:S04]  /*230f0*/  @P4 STG.E.U8 desc[UR8][R44.64], R43 ;  /* 0x0000002b2c004986 */ /* 0x0001e8000c101108 */
[----:B------:R1:W-:Y:S04]  /*23100*/  @P1 STG.E.U8 desc[UR8][R40.64], R46 ;  /* 0x0000002e28001986 */ /* 0x0003e8000c101108 */
[----:B0-----:R-:W3:Y:S04]  /*23110*/  LDL.LU R43, [R1+0xc58] ;  /* 0x000c5800012b7983 */ /* 0x001ee80000300800 */
[----:B-1----:R-:W3:Y:S01]  /*23120*/  LDL.LU R46, [R1+0x55c] ;  /* 0x00055c00012e7983 */ /* 0x002ee20000300800 */
[----:B--2---:R-:W-:-:S05]  /*23130*/  PRMT R47, R42, 0x7770, RZ ;  /* 0x000077702a2f7816 */ /* 0x004fca00000000ff */
[----:B------:R0:W-:Y:S04]  /*23140*/  @P5 STG.E.U8 desc[UR8][R36.64], R47 ;  /* 0x0000002f24005986 */ /* 0x0001e8000c101108 */
[----:B0-----:R-:W2:Y:S01]  /*23150*/  LDL.LU R47, [R1+0x560] ;  /* 0x00056000012f7983 */ /* 0x001ea20000300800 */
[----:B------:R-:W-:Y:S01]  /*23160*/  ISETP.LT.AND P5, PT, R35, UR12, !P3 ;  /* 0x0000000c23007c0c */ /* 0x000fe2000dfa1270 */
[----:B------:R-:W-:Y:S01]  /*23170*/  VIADD R37, R34, 0xe ;  /* 0x0000000e22257836 */ /* 0x000fe20000000000 */
[----:B------:R-:W-:Y:S01]  /*23180*/  IADD3 R36, P6, PT, R38, R56, RZ ;  /* 0x0000003826247210 */ /* 0x000fe20007fde0ff */
[----:B------:R-:W0:Y:S01]  /*23190*/  LDCU UR12, c[0x0][0x398] ;  /* 0x00007300ff0c77ac */ /* 0x000e220008000800 */
[----:B------:R-:W-:Y:S02]  /*231a0*/  PRMT R44, R42, 0x7771, RZ ;  /* 0x000077712a2c7816 */ /* 0x000fe400000000ff */
[----:B----4-:R-:W-:Y:S01]  /*231b0*/  ISETP.GE.AND P1, PT, R37, UR10, PT ;  /* 0x0000000a25007c0c */ /* 0x010fe2000bf26270 */
[----:B------:R-:W-:Y:S01]  /*231c0*/  IMAD.X R37, R39, 0x1, R57, P6 ;  /* 0x0000000127257824 */ /* 0x000fe200030e0639 */
[----:B------:R-:W1:Y:S01]  /*231d0*/  LDCU UR10, c[0x0][0x398] ;  /* 0x00007300ff0a77ac */ /* 0x000e620008000800 */
[----:B------:R-:W-:-:S04]  /*231e0*/  IADD3 R40, P6, PT, R38, R58, RZ ;  /* 0x0000003a26287210 */ /* 0x000fc80007fde0ff */
[----:B------:R4:W-:Y:S01]  /*231f0*/  @P5 STG.E.U8 desc[UR8][R36.64], R44 ;  /* 0x0000002c24005986 */ /* 0x0009e2000c101108 */
[C---:B------:R-:W-:Y:S01]  /*23200*/  IMAD.X R41, R39.reuse, 0x1, R59, P6 ;  /* 0x0000000127297824 */ /* 0x040fe200030e063b */
[C---:B------:R-:W-:Y:S02]  /*23210*/  PRMT R45, R42.reuse, 0x7772, RZ ;  /* 0x000077722a2d7816 */ /* 0x040fe400000000ff */
[----:B------:R-:W-:Y:S02]  /*23220*/  PRMT R42, R42, 0x7773, RZ ;  /* 0x000077732a2a7816 */ /* 0x000fe400000000ff */
[C---:B----4-:R-:W-:Y:S01]  /*23230*/  IADD3 R36, P5, PT, R38.reuse, R60, RZ ;  /* 0x0000003c26247210 */ /* 0x050fe20007fbe0ff */
[----:B---3--:R-:W-:Y:S01]  /*23240*/  VIADD R38, R38, UR4 ;  /* 0x0000000426267c36 */ /* 0x008fe20008000000 */
[----:B------:R-:W3:Y:S03]  /*23250*/  LDCU UR4, c[0x0][0x3b8] ;  /* 0x00007700ff0477ac */ /* 0x000ee60008000800 */
[----:B------:R-:W-:Y:S01]  /*23260*/  IMAD.X R37, R39, 0x1, R61, P5 ;  /* 0x0000000127257824 */ /* 0x000fe200028e063d */
[----:B0-----:R-:W-:Y:S01]  /*23270*/  ISETP.LT.AND P5, PT, R55, UR12, !P2 ;  /* 0x0000000c37007c0c */ /* 0x001fe2000d7a1270 */
[----:B------:R-:W0:Y:S01]  /*23280*/  LDCU UR12, c[0x0][0x398] ;  /* 0x00007300ff0c77ac */ /* 0x000e220008000800 */
[----:B------:R-:W-:-:S02]  /*23290*/  SHF.R.S32.HI R39, RZ, 0x1f, R38 ;  /* 0x0000001fff277819 */ /* 0x000fc40000011426 */
[----:B------:R-:W-:Y:S02]  /*232a0*/  IADD3 R44, P6, PT, R38, R56, RZ ;  /* 0x00000038262c7210 */ /* 0x000fe40007fde0ff */
[----:B--2---:R-:W-:Y:S01]  /*232b0*/  ISETP.LT.AND P4, PT, R47, UR14, !P3 ;  /* 0x0000000e2f007c0c */ /* 0x004fe2000df81270 */
[----:B------:R-:W2:Y:S01]  /*232c0*/  LDCU UR14, c[0x0][0x398] ;  /* 0x00007300ff0e77ac */ /* 0x000ea20008000800 */
[----:B------:R-:W-:Y:S01]  /*232d0*/  ISETP.LT.AND P3, PT, R46, UR6, !P3 ;  /* 0x000000062e007c0c */ /* 0x000fe2000df61270 */
[----:B------:R-:W4:Y:S10]  /*232e0*/  LDCU UR6, c[0x0][0x39c] ;  /* 0x00007380ff0677ac */ /* 0x000f340008000800 */
[----:B------:R-:W-:Y:S04]  /*232f0*/  @P4 STG.E.U8 desc[UR8][R40.64], R45 ;  /* 0x0000002d28004986 */ /* 0x000fe8000c101108 */
[----:B------:R0:W-:Y:S01]  /*23300*/  @P3 STG.E.U8 desc[UR8][R36.64], R42 ;  /* 0x0000002a24003986 */ /* 0x0001e2000c101108 */
[----:B-1----:R-:W-:Y:S01]  /*23310*/  ISETP.LT.AND P3, PT, R35, UR10, !P2 ;  /* 0x0000000a23007c0c */ /* 0x002fe2000d761270 */
[----:B------:R-:W1:Y:S01]  /*23320*/  LDCU UR10, c[0x0][0x39c] ;  /* 0x00007380ff0a77ac */ /* 0x000e620008000800 */
[----:B0-----:R-:W-:-:S02]  /*23330*/  IADD3 R36, P4, PT, R38, R2, RZ ;  /* 0x0000000226247210 */ /* 0x001fc40007f9e0ff */
[----:B------:R-:W-:-:S03]  /*23340*/  PRMT R41, R43, 0x7770, RZ ;  /* 0x000077702b297816 */ /* 0x000fc600000000ff */
[C---:B------:R-:W-:Y:S02]  /*23350*/  IMAD.X R37, R39.reuse, 0x1, R3, P4 ;  /* 0x0000000127257824 */ /* 0x040fe400020e0603 */
[----:B------:R-:W-:Y:S02]  /*23360*/  VIADD R40, R34, 0xf ;  /* 0x0000000f22287836 */ /* 0x000fe40000000000 */
[----:B------:R-:W-:Y:S01]  /*23370*/  IMAD.X R45, R39, 0x1, R57, P6 ;  /* 0x00000001272d7824 */ /* 0x000fe200030e0639 */
[----:B------:R0:W-:Y:S02]  /*23380*/  @P5 STG.E.U8 desc[UR8][R36.64], R41 ;  /* 0x0000002924005986 */ /* 0x0001e4000c101108 */
[----:B----4-:R-:W-:Y:S01]  /*23390*/  ISETP.GE.AND P4, PT, R40, UR6, PT ;  /* 0x0000000628007c0c */ /* 0x010fe2000bf86270 */
[----:B------:R-:W4:Y:S01]  /*233a0*/  LDCU UR6, c[0x0][0x3b8] ;  /* 0x00007700ff0677ac */ /* 0x000f220008000800 */
[----:B------:R-:W-:Y:S02]  /*233b0*/  IADD3 R40, P6, PT, R38, R58, RZ ;  /* 0x0000003a26287210 */ /* 0x000fe40007fde0ff */
[----:B0-----:R-:W-:-:S05]  /*233c0*/  PRMT R36, R43, 0x7771, RZ ;  /* 0x000077712b247816 */ /* 0x001fca00000000ff */
[----:B------:R0:W-:Y:S01]  /*233d0*/  @P3 STG.E.U8 desc[UR8][R44.64], R36 ;  /* 0x000000242c003986 */ /* 0x0001e2000c101108 */
[----:B------:R-:W-:Y:S01]  /*233e0*/  IMAD.X R41, R39, 0x1, R59, P6 ;  /* 0x0000000127297824 */ /* 0x000fe200030e063b */
[----:B------:R-:W-:Y:S02]  /*233f0*/  PRMT R42, R43, 0x7772, RZ ;  /* 0x000077722b2a7816 */ /* 0x000fe400000000ff */
[----:B0-----:R-:W-:-:S05]  /*23400*/  IADD3 R36, P3, PT, R38, R60, RZ ;  /* 0x0000003c26247210 */ /* 0x001fca0007f7e0ff */
[----:B------:R-:W-:Y:S01]  /*23410*/  IMAD.X R37, R39, 0x1, R61, P3 ;  /* 0x0000000127257824 */ /* 0x000fe200018e063d */
[----:B------:R-:W-:Y:S02]  /*23420*/  PRMT R39, R43, 0x7773, RZ ;  /* 0x000077732b277816 */ /* 0x000fe400000000ff */
[----:B------:R-:W4:Y:S01]  /*23430*/  LDL.LU R43, [R1+0xc54] ;  /* 0x000c5400012b7983 */ /* 0x000f220000300800 */
[----:B--2---:R-:W-:Y:S01]  /*23440*/  ISETP.LT.AND P5, PT, R47, UR14, !P2 ;  /* 0x0000000e2f007c0c */ /* 0x004fe2000d7a1270 */
[----:B------:R-:W0:Y:S01]  /*23450*/  LDCU UR14, c[0x0][0x398] ;  /* 0x00007300ff0e77ac */ /* 0x000e220008000800 */
[----:B------:R-:W-:Y:S02]  /*23460*/  ISETP.LT.AND P2, PT, R46, UR12, !P2 ;  /* 0x0000000c2e007c0c */ /* 0x000fe4000d741270 */
[----:B------:R-:W-:Y:S01]  /*23470*/  ISETP.LT.AND P3, PT, R35, UR18, !P1 ;  /* 0x0000001223007c0c */ /* 0x000fe2000cf61270 */
[----:B------:R-:W2:Y:S01]  /*23480*/  LDCU UR12, c[0x0][0x398] ;  /* 0x00007300ff0c77ac */ /* 0x000ea20008000800 */
[----:B------:R-:W2:Y:S01]  /*23490*/  LDL.LU R35, [R1+0xc] ;  /* 0x00000c0001237983 */ /* 0x000ea20000300800 */
[----:B------:R-:W0:Y:S06]  /*234a0*/  LDCU UR18, c[0x0][0x398] ;  /* 0x00007300ff1277ac */ /* 0x000e2c0008000800 */
[----:B------:R3:W-:Y:S04]  /*234b0*/  @P5 STG.E.U8 desc[UR8][R40.64], R42 ;  /* 0x0000002a28005986 */ /* 0x0007e8000c101108 */
[----:B------:R0:W-:Y:S01]  /*234c0*/  @P2 STG.E.U8 desc[UR8][R36.64], R39 ;  /* 0x0000002724002986 */ /* 0x0001e2000c101108 */
[----:B------:R-:W-:Y:S01]  /*234d0*/  ISETP.LT.AND P2, PT, R55, UR16, !P1 ;  /* 0x0000001037007c0c */ /* 0x000fe2000cf41270 */
[----:B------:R-:W1:Y:S01]  /*234e0*/  LDCU UR16, c[0x0][0x398] ;  /* 0x00007300ff1077ac */ /* 0x000e620008000800 */
[----:B---3--:R-:W-:Y:S01]  /*234f0*/  VIADD R42, R38, UR4 ;  /* 0x00000004262a7c36 */ /* 0x008fe20008000000 */
[----:B------:R-:W3:Y:S04]  /*23500*/  LDCU UR4, c[0x0][0x39c] ;  /* 0x00007380ff0477ac */ /* 0x000ee80008000800 */
[----:B------:R-:W-:-:S02]  /*23510*/  SHF.R.S32.HI R40, RZ, 0x1f, R42 ;  /* 0x0000001fff287819 */ /* 0x000fc4000001142a */
[C---:B0-----:R-:W-:Y:S02]  /*23520*/  IADD3 R36, P6, PT, R42.reuse, R2, RZ ;  /* 0x000000022a247210 */ /* 0x041fe40007fde0ff */
[----:B------:R-:W-:-:S03]  /*23530*/  IADD3 R38, P5, PT, R42, R56, RZ ;  /* 0x000000382a267210 */ /* 0x000fc60007fbe0ff */
[C---:B------:R-:W-:Y:S02]  /*23540*/  IMAD.X R37, R40.reuse, 0x1, R3, P6 ;  /* 0x0000000128257824 */ /* 0x040fe400030e0603 */
[----:B------:R-:W-:Y:S01]  /*23550*/  IMAD.X R39, R40, 0x1, R57, P5 ;  /* 0x0000000128277824 */ /* 0x000fe200028e0639 */
[C---:B----4-:R-:W-:Y:S02]  /*23560*/  PRMT R44, R43.reuse, 0x7770, RZ ;  /* 0x000077702b2c7816 */ /* 0x050fe400000000ff */
[----:B------:R-:W-:-:S03]  /*23570*/  PRMT R45, R43, 0x7771, RZ ;  /* 0x000077712b2d7816 */ /* 0x000fc600000000ff */
[----:B------:R-:W-:Y:S04]  /*23580*/  @P2 STG.E.U8 desc[UR8][R36.64], R44 ;  /* 0x0000002c24002986 */ /* 0x000fe8000c101108 */
[----:B------:R0:W-:Y:S04]  /*23590*/  @P3 STG.E.U8 desc[UR8][R38.64], R45 ;  /* 0x0000002d26003986 */ /* 0x0001e8000c101108 */
[----:B0-----:R-:W4:Y:S01]  /*235a0*/  LDL.LU R45, [R1+0x5e4] ;  /* 0x0005e400012d7983 */ /* 0x001f220000300800 */
[----:B------:R-:W-:Y:S01]  /*235b0*/  ISETP.LT.AND P6, PT, R47, UR14, !P1 ;  /* 0x0000000e2f007c0c */ /* 0x000fe2000cfc1270 */
[----:B------:R-:W-:Y:S01]  /*235c0*/  VIADD R41, R34, 0x10 ;  /* 0x0000001022297836 */ /* 0x000fe20000000000 */
[----:B------:R-:W-:Y:S01]  /*235d0*/  IADD3 R36, P5, PT, R42, R58, RZ ;  /* 0x0000003a2a247210 */ /* 0x000fe20007fbe0ff */
[----:B------:R-:W-:Y:S01]  /*235e0*/  VIADD R38, R34, 0x11 ;  /* 0x0000001122267836 */ /* 0x000fe20000000000 */
[----:B------:R-:W-:Y:S01]  /*235f0*/  PRMT R39, R43, 0x7772, RZ ;  /* 0x000077722b277816 */ /* 0x000fe200000000ff */
[----:B------:R-:W0:Y:S01]  /*23600*/  LDCU UR14, c[0x0][0x398] ;  /* 0x00007300ff0e77ac */ /* 0x000e220008000800 */
[----:B-1----:R-:W-:Y:S01]  /*23610*/  ISETP.GE.AND P2, PT, R41, UR10, PT ;  /* 0x0000000a29007c0c */ /* 0x002fe2000bf46270 */
[----:B------:R-:W-:Y:S01]  /*23620*/  IMAD.X R37, R40, 0x1, R59, P5 ;  /* 0x0000000128257824 */ /* 0x000fe200028e063b */
[----:B--2---:R-:W-:Y:S01]  /*23630*/  PRMT R44, R35, 0x7773, RZ ;  /* 0x00007773232c7816 */ /* 0x004fe200000000ff */
[----:B------:R-:W4:Y:S01]  /*23640*/  LDCU UR10, c[0x0][0x398] ;  /* 0x00007300ff0a77ac */ /* 0x000f220008000800 */
[----:B------:R-:W-:Y:S01]  /*23650*/  ISETP.LT.AND P5, PT, R46, UR12, !P1 ;  /* 0x0000000c2e007c0c */ /* 0x000fe2000cfa1270 */
[----:B------:R-:W2:Y:S01]  /*23660*/  LDL.LU R34, [R1+0xc50] ;  /* 0x000c500001227983 */ /* 0x000ea20000300800 */
[----:B---3--:R-:W-:Y:S01]  /*23670*/  ISETP.GE.AND P3, PT, R38, UR4, PT ;  /* 0x0000000426007c0c */ /* 0x008fe2000bf66270 */
[----:B------:R-:W1:Y:S02]  /*23680*/  LDCU UR12, c[0x0][0x398] ;  /* 0x00007300ff0c77ac */ /* 0x000e640008000800 */
[----:B------:R3:W-:Y:S01]  /*23690*/  @P6 STG.E.U8 desc[UR8][R36.64], R39 ;  /* 0x0000002724006986 */ /* 0x0007e2000c101108 */
[C---:B------:R-:W-:Y:S01]  /*236a0*/  IADD3 R38, P6, PT, R42.reuse, R60, RZ ;  /* 0x0000003c2a267210 */ /* 0x040fe20007fde0ff */
[----:B------:R-:W-:Y:S01]  /*236b0*/  VIADD R42, R42, UR6 ;  /* 0x000000062a2a7c36 */ /* 0x000fe20008000000 */
[----:B------:R-:W-:Y:S01]  /*236c0*/  ISETP.LT.AND P1, PT, R55, UR16, !P4 ;  /* 0x0000001037007c0c */ /* 0x000fe2000e721270 */
[----:B------:R-:W0:Y:S01]  /*236d0*/  LDCU UR4, c[0x0][0x3b8] ;  /* 0x00007700ff0477ac */ /* 0x000e220008000800 */
[----:B------:R-:W0:Y:S01]  /*236e0*/  LDCU UR6, c[0x0][0x398] ;  /* 0x00007300ff0677ac */ /* 0x000e220008000800 */
[----:B---3--:R-:W-:Y:S01]  /*236f0*/  IMAD.X R39, R40, 0x1, R61, P6 ;  /* 0x0000000128277824 */ /* 0x008fe200030e063d */
[----:B------:R-:W-:Y:S01]  /*23700*/  PRMT R37, R43, 0x7773, RZ ;  /* 0x000077732b257816 */ /* 0x000fe200000000ff */
[----:B------:R-:W3:Y:S01]  /*23710*/  LDCU UR16, c[0x0][0x398] ;  /* 0x00007300ff1077ac */ /* 0x000ee20008000800 */
[----:B------:R-:W-:-:S02]  /*23720*/  SHF.R.S32.HI R43, RZ, 0x1f, R42 ;  /* 0x0000001fff2b7819 */ /* 0x000fc4000001142a */
[C---:B------:R-:W-:Y:S01]  /*23730*/  IADD3 R36, P6, PT, R42.reuse, R2, RZ ;  /* 0x000000022a247210 */ /* 0x040fe20007fde0ff */
[----:B------:R0:W-:Y:S04]  /*23740*/  @P5 STG.E.U8 desc[UR8][R38.64], R37 ;  /* 0x0000002526005986 */ /* 0x0001e8000c101108 */
[----:B0-----:R-:W-:Y:S01]  /*23750*/  IMAD.X R37, R43, 0x1, R3, P6 ;  /* 0x000000012b257824 */ /* 0x001fe200030e0603 */
[----:B------:R-:W-:Y:S02]  /*23760*/  PRMT R38, R35, 0x7770, RZ ;  /* 0x0000777023267816 */ /* 0x000fe400000000ff */
[----:B------:R-:W-:-:S03]  /*23770*/  IADD3 R40, P6, PT, R42, R56, RZ ;  /* 0x000000382a287210 */ /* 0x000fc60007fde0ff */
[----:B------:R0:W-:Y:S01]  /*23780*/  @P1 STG.E.U8 desc[UR8][R36.64], R38 ;  /* 0x0000002624001986 */ /* 0x0001e2000c101108 */
[----:B-1----:R-:W-:Y:S01]  /*23790*/  ISETP.LT.AND P1, PT, R47, UR12, !P4 ;  /* 0x0000000c2f007c0c */ /* 0x002fe2000e721270 */
[----:B------:R-:W-:Y:S01]  /*237a0*/  IMAD.X R41, R43, 0x1, R57, P6 ;  /* 0x000000012b297824 */ /* 0x000fe200030e0639 */
[----:B------:R-:W1:Y:S01]  /*237b0*/  LDCU UR12, c[0x0][0x398] ;  /* 0x00007300ff0c77ac */ /* 0x000e620008000800 */
[----:B0-----:R-:W-:Y:S02]  /*237c0*/  IADD3 R38, P6, PT, R42, R58, RZ ;  /* 0x0000003a2a267210 */ /* 0x001fe40007fde0ff */
[C---:B------:R-:W-:Y:S02]  /*237d0*/  PRMT R36, R35.reuse, 0x7771, RZ ;  /* 0x0000777123247816 */ /* 0x040fe400000000ff */
[----:B------:R-:W-:Y:S01]  /*237e0*/  PRMT R37, R35, 0x7772, RZ ;  /* 0x0000777223257816 */ /* 0x000fe200000000ff */
[----:B------:R-:W-:Y:S01]  /*237f0*/  IMAD.X R39, R43, 0x1, R59, P6 ;  /* 0x000000012b277824 */ /* 0x000fe200030e063b */
[----:B------:R-:W2:Y:S01]  /*23800*/  LDL.LU R35, [R1+0xc4c] ;  /* 0x000c4c0001237983 */ /* 0x000ea20000300800 */
[----:B----4-:R-:W-:Y:S01]  /*23810*/  ISETP.LT.AND P5, PT, R45, UR10, !P4 ;  /* 0x0000000a2d007c0c */ /* 0x010fe2000e7a1270 */
[----:B------:R-:W0:Y:S01]  /*23820*/  LDCU UR10, c[0x0][0x398] ;  /* 0x00007300ff0a77ac */ /* 0x000e220008000800 */
[----:B------:R-:W-:Y:S01]  /*23830*/  ISETP.LT.AND P4, PT, R46, UR14, !P4 ;  /* 0x0000000e2e007c0c */ /* 0x000fe2000e781270 */
[----:B------:R-:W4:Y:S10]  /*23840*/  LDCU UR14, c[0x0][0x398] ;  /* 0x00007300ff0e77ac */ /* 0x000f340008000800 */
[----:B------:R0:W-:Y:S04]  /*23850*/  @P5 STG.E.U8 desc[UR8][R40.64], R36 ;  /* 0x0000002428005986 */ /* 0x0001e8000c101108 */
[----:B------:R1:W-:Y:S01]  /*23860*/  @P1 STG.E.U8 desc[UR8][R38.64], R37 ;  /* 0x0000002526001986 */ /* 0x0003e2000c101108 */
[----:B0-----:R-:W-:-:S05]  /*23870*/  IADD3 R36, P5, PT, R42, R60, RZ ;  /* 0x0000003c2a247210 */ /* 0x001fca0007fbe0ff */
[----:B-1----:R-:W-:-:S05]  /*23880*/  IMAD.X R37, R43, 0x1, R61, P5 ;  /* 0x000000012b257824 */ /* 0x002fca00028e063d */
[----:B------:R0:W-:Y:S04]  /*23890*/  @P4 STG.E.U8 desc[UR8][R36.64], R44 ;  /* 0x0000002c24004986 */ /* 0x0001e8000c101108 */
[----:B0-----:R-:W2:Y:S01]  /*238a0*/  LDL.LU R44, [R1+0x3d0] ;  /* 0x0003d000012c7983 */ /* 0x001ea20000300800 */
[----:B------:R-:W-:Y:S01]  /*238b0*/  VIADD R42, R42, UR4 ;  /* 0x000000042a2a7c36 */ /* 0x000fe20008000000 */
[----:B------:R-:W-:Y:S01]  /*238c0*/  ISETP.LT.AND P1, PT, R55, UR6, !P2 ;  /* 0x0000000637007c0c */ /* 0x000fe2000d721270 */
[----:B------:R-:W0:Y:S03]  /*238d0*/  LDCU UR4, c[0x0][0x3b8] ;  /* 0x00007700ff0477ac */ /* 0x000e260008000800 */
[----:B------:R-:W-:Y:S01]  /*238e0*/  SHF.R.S32.HI R43, RZ, 0x1f, R42 ;  /* 0x0000001fff2b7819 */ /* 0x000fe2000001142a */
[----:B------:R-:W1:Y:S01]  /*238f0*/  LDCU UR6, c[0x0][0x39c] ;  /* 0x00007380ff0677ac */ /* 0x000e620008000800 */
[----:B------:R-:W-:-:S02]  /*23900*/  IADD3 R40, P5, PT, R42, R2, RZ ;  /* 0x000000022a287210 */ /* 0x000fc40007fbe0ff */
[----:B------:R-:W-:Y:S02]  /*23910*/  PRMT R36, R32, 0x7770, RZ ;  /* 0x0000777020247816 */ /* 0x000fe400000000ff */
[----:B------:R-:W-:Y:S01]  /*23920*/  ISETP.LT.AND P4, PT, R45, UR10, !P2 ;  /* 0x0000000a2d007c0c */ /* 0x000fe2000d781270 */
[----:B------:R-:W-:Y:S01]  /*23930*/  IMAD.X R41, R43, 0x1, R3, P5 ;  /* 0x000000012b297824 */ /* 0x000fe200028e0603 */
[----:B------:R-:W-:Y:S01]  /*23940*/  ISETP.LT.AND P5, PT, R47, UR12, !P2 ;  /* 0x0000000c2f007c0c */ /* 0x000fe2000d7a1270 */
[----:B------:R-:W0:Y:S01]  /*23950*/  LDCU UR12, c[0x0][0x398] ;  /* 0x00007300ff0c77ac */ /* 0x000e220008000800 */
[C---:B------:R-:W-:Y:S02]  /*23960*/  IADD3 R38, P6, PT, R42.reuse, R56, RZ ;  /* 0x000000382a267210 */ /* 0x040fe40007fde0ff */
[----:B------:R1:W-:Y:S01]  /*23970*/  @P1 STG.E.U8 desc[UR8][R40.64], R36 ;  /* 0x0000002428001986 */ /* 0x0003e2000c101108 */
[----:B------:R-:W0:Y:S02]  /*23980*/  LDCU UR10, c[0x0][0x39c] ;  /* 0x00007380ff0a77ac */ /* 0x000e240008000800 */
[----:B------:R-:W-:Y:S01]  /*23990*/  IMAD.X R39, R43, 0x1, R57, P6 ;  /* 0x000000012b277824 */ /* 0x000fe200030e0639 */
[----:B-1----:R-:W-:-:S02]  /*239a0*/  IADD3 R36, P1, PT, R42, R58, RZ ;  /* 0x0000003a2a247210 */ /* 0x002fc40007f3e0ff */
[C---:B------:R-:W-:Y:S02]  /*239b0*/  PRMT R40, R32.reuse, 0x7771, RZ ;  /* 0x0000777120287816 */ /* 0x040fe400000000ff */
[----:B------:R-:W-:Y:S01]  /*239c0*/  PRMT R41, R32, 0x7772, RZ ;  /* 0x0000777220297816 */ /* 0x000fe200000000ff */
[----:B------:R-:W-:Y:S02]  /*239d0*/  IMAD.X R37, R43, 0x1, R59, P1 ;  /* 0x000000012b257824 */ /* 0x000fe400008e063b */
[----:B------:R0:W-:Y:S01]  /*239e0*/  @P4 STG.E.U8 desc[UR8][R38.64], R40 ;  /* 0x0000002826004986 */ /* 0x0001e2000c101108 */
[----:B----4-:R-:W-:Y:S01]  /*239f0*/  ISETP.LT.AND P2, PT, R46, UR14, !P2 ;  /* 0x0000000e2e007c0c */ /* 0x010fe2000d741270 */
[----:B------:R-:W1:Y:S02]  /*23a00*/  LDCU UR14, c[0x0][0x398] ;  /* 0x00007300ff0e77ac */ /* 0x000e640008000800 */
[----:B------:R4:W-:Y:S01]  /*23a10*/  @P5 STG.E.U8 desc[UR8][R36.64], R41 ;  /* 0x0000002924005986 */ /* 0x0009e2000c101108 */
[----:B---3--:R-:W-:Y:S01]  /*23a20*/  ISETP.LT.AND P5, PT, R55, UR16, !P3 ;  /* 0x0000001037007c0c */ /* 0x008fe2000dfa1270 */
[----:B------:R-:W3:Y:S01]  /*23a30*/  LDCU UR16, c[0x0][0x398] ;  /* 0x00007300ff1077ac */ /* 0x000ee20008000800 */
[C---:B0-----:R-:W-:Y:S01]  /*23a40*/  VIADD R40, R42.reuse, UR4 ;  /* 0x000000042a287c36 */ /* 0x041fe20008000000 */
[----:B------:R-:W-:Y:S01]  /*23a50*/  IADD3 R38, P1, PT, R42, R60, RZ ;  /* 0x0000003c2a267210 */ /* 0x000fe20007f3e0ff */
[----:B------:R-:W0:Y:S03]  /*23a60*/  LDCU UR4, c[0x0][0x3b8] ;  /* 0x00007700ff0477ac */ /* 0x000e260008000800 */
[----:B----4-:R-:W-:-:S02]  /*23a70*/  SHF.R.S32.HI R41, RZ, 0x1f, R40 ;  /* 0x0000001fff297819 */ /* 0x010fc40000011428 */
[----:B------:R-:W-:Y:S01]  /*23a80*/  IADD3 R36, P4, PT, R40, R2, RZ ;  /* 0x0000000228247210 */ /* 0x000fe20007f9e0ff */
[----:B------:R-:W-:Y:S01]  /*23a90*/  IMAD.X R39, R43, 0x1, R61, P1 ;  /* 0x000000012b277824 */ /* 0x000fe200008e063d */
[----:B------:R-:W-:Y:S02]  /*23aa0*/  PRMT R42, R32, 0x7773, RZ ;  /* 0x00007773202a7816 */ /* 0x000fe400000000ff */
[----:B------:R-:W-:-:S03]  /*23ab0*/  PRMT R32, R28, 0x7770, RZ ;  /* 0x000077701c207816 */ /* 0x000fc600000000ff */
[----:B------:R4:W-:Y:S02]  /*23ac0*/  @P2 STG.E.U8 desc[UR8][R38.64], R42 ;  /* 0x0000002a26002986 */ /* 0x0009e4000c101108 */
[----:B----4-:R-:W-:Y:S02]  /*23ad0*/  PRMT R42, R28, 0x7772, RZ ;  /* 0x000077721c2a7816 */ /* 0x010fe400000000ff */
[----:B------:R-:W-:Y:S01]  /*23ae0*/  PRMT R43, R29, 0x7773, RZ ;  /* 0x000077731d2b7816 */ /* 0x000fe200000000ff */
[----:B--2---:R-:W-:-:S05]  /*23af0*/  VIADD R37, R44, 0x12 ;  /* 0x000000122c257836 */ /* 0x004fca0000000000 */
[----:B------:R-:W-:Y:S01]  /*23b00*/  ISETP.GE.AND P1, PT, R37, UR6, PT ;  /* 0x0000000625007c0c */ /* 0x000fe2000bf26270 */
[----:B------:R-:W-:Y:S01]  /*23b10*/  IMAD.X R37, R41, 0x1, R3, P4 ;  /* 0x0000000129257824 */ /* 0x000fe200020e0603 */
[----:B------:R-:W-:Y:S01]  /*23b20*/  ISETP.LT.AND P4, PT, R45, UR12, !P3 ;  /* 0x0000000c2d007c0c */ /* 0x000fe2000df81270 */
[----:B------:R-:W2:Y:S03]  /*23b30*/  LDCU UR6, c[0x0][0x398] ;  /* 0x00007300ff0677ac */ /* 0x000ea60008000800 */
[----:B------:R4:W-:Y:S01]  /*23b40*/  @P5 STG.E.U8 desc[UR8][R36.64], R32 ;  /* 0x0000002024005986 */ /* 0x0009e2000c101108 */
[----:B------:R-:W-:Y:S01]  /*23b50*/  ISETP.LT.AND P5, PT, R47, UR18, !P3 ;  /* 0x000000122f007c0c */ /* 0x000fe2000dfa1270 */
[----:B------:R-:W0:Y:S01]  /*23b60*/  LDCU UR12, c[0x0][0x398] ;  /* 0x00007300ff0c77ac */ /* 0x000e220008000800 */
[----:B------:R-:W0:Y:S01]  /*23b70*/  LDCU UR18, c[0x0][0x398] ;  /* 0x00007300ff1277ac */ /* 0x000e220008000800 */
[----:B----4-:R-:W-:Y:S01]  /*23b80*/  IADD3 R36, P6, PT, R40, R56, RZ ;  /* 0x0000003828247210 */ /* 0x010fe20007fde0ff */
[----:B------:R-:W-:-:S04]  /*23b90*/  VIADD R32, R44, 0x13 ;  /* 0x000000132c207836 */ /* 0x000fc80000000000 */
[C---:B------:R-:W-:Y:S01]  /*23ba0*/  IMAD.X R37, R41.reuse, 0x1, R57, P6 ;  /* 0x0000000129257824 */ /* 0x040fe200030e0639 */
[----:B------:R-:W-:Y:S02]  /*23bb0*/  IADD3 R38, P6, PT, R40, R58, RZ ;  /* 0x0000003a28267210 */ /* 0x000fe40007fde0ff */
[----:B------:R-:W-:Y:S01]  /*23bc0*/  ISETP.GE.AND P2, PT, R32, UR10, PT ;  /* 0x0000000a20007c0c */ /* 0x000fe2000bf46270 */
[----:B------:R-:W4:Y:S01]  /*23bd0*/  LDCU UR10, c[0x0][0x398] ;  /* 0x00007300ff0a77ac */ /* 0x000f220008000800 */
[----:B------:R-:W-:Y:S01]  /*23be0*/  PRMT R32, R28, 0x7771, RZ ;  /* 0x000077711c207816 */ /* 0x000fe200000000ff */
[----:B------:R-:W-:-:S04]  /*23bf0*/  IMAD.X R39, R41, 0x1, R59, P6 ;  /* 0x0000000129277824 */ /* 0x000fc800030e063b */
[----:B------:R-:W-:Y:S04]  /*23c00*/  @P4 STG.E.U8 desc[UR8][R36.64], R32 ;  /* 0x0000002024004986 */ /* 0x000fe8000c101108 */
[----:B------:R0:W-:Y:S04]  /*23c10*/  @P5 STG.E.U8 desc[UR8][R38.64], R42 ;  /* 0x0000002a26005986 */ /* 0x0001e8000c101108 */
[----:B0-----:R-:W3:Y:S01]  /*23c20*/  LDL.LU R42, [R1+0x30] ;  /* 0x00003000012a7983 */ /* 0x001ee20000300800 */
[----:B--2---:R-:W-:Y:S01]  /*23c30*/  ISETP.LT.AND P3, PT, R46, UR6, !P3 ;  /* 0x000000062e007c0c */ /* 0x004fe2000df61270 */
[----:B------:R-:W0:Y:S01]  /*23c40*/  LDCU UR6, c[0x0][0x39c] ;  /* 0x00007380ff0677ac */ /* 0x000e220008000800 */
[----:B------:R-:W-:-:S05]  /*23c50*/  IADD3 R36, P4, PT, R40, R60, RZ ;  /* 0x0000003c28247210 */ /* 0x000fca0007f9e0ff */
[----:B------:R-:W-:Y:S01]  /*23c60*/  IMAD.X R37, R41, 0x1, R61, P4 ;  /* 0x0000000129257824 */ /* 0x000fe200020e063d */
[----:B------:R-:W-:Y:S01]  /*23c70*/  PRMT R41, R28, 0x7773, RZ ;  /* 0x000077731c297816 */ /* 0x000fe200000000ff */
[----:B------:R-:W-:Y:S01]  /*23c80*/  VIADD R28, R40, UR4 ;  /* 0x00000004281c7c36 */ /* 0x000fe20008000000 */
[----:B------:R-:W-:Y:S01]  /*23c90*/  ISETP.LT.AND P4, PT, R55, UR12, !P1 ;  /* 0x0000000c37007c0c */ /* 0x000fe2000cf81270 */
[----:B------:R-:W2:Y:S02]  /*23ca0*/  LDCU UR12, c[0x0][0x398] ;  /* 0x00007300ff0c77ac */ /* 0x000ea40008000800 */
[----:B------:R0:W-:Y:S01]  /*23cb0*/  @P3 STG.E.U8 desc[UR8][R36.64], R41 ;  /* 0x0000002924003986 */ /* 0x0001e2000c101108 */
[----:B------:R-:W-:Y:S01]  /*23cc0*/  SHF.R.S32.HI R32, RZ, 0x1f, R28 ;  /* 0x0000001fff207819 */ /* 0x000fe2000001141c */
[----:B------:R-:W2:Y:S01]  /*23cd0*/  LDCU UR4, c[0x0][0x3b8] ;  /* 0x00007700ff0477ac */ /* 0x000ea20008000800 */
[----:B------:R-:W-:Y:S02]  /*23ce0*/  PRMT R39, R33, 0x7770, RZ ;  /* 0x0000777021277816 */ /* 0x000fe400000000ff */
[----:B----4-:R-:W-:Y:S01]  /*23cf0*/  ISETP.LT.AND P5, PT, R45, UR10, !P1 ;  /* 0x0000000a2d007c0c */ /* 0x010fe2000cfa1270 */
[----:B------:R-:W4:Y:S01]  /*23d00*/  LDCU UR10, c[0x0][0x398] ;  /* 0x00007300ff0a77ac */ /* 0x000f220008000800 */
[----:B0-----:R-:W-:Y:S01]  /*23d10*/  IADD3 R36, P3, PT, R28, R2, RZ ;  /* 0x000000021c247210 */ /* 0x001fe20007f7e0ff */
[----:B------:R-:W-:Y:S01]  /*23d20*/  VIADD R40, R44, 0x14 ;  /* 0x000000142c287836 */ /* 0x000fe20000000000 */
[----:B------:R-:W-:-:S03]  /*23d30*/  IADD3 R38, P6, PT, R28, R56, RZ ;  /* 0x000000381c267210 */ /* 0x000fc60007fde0ff */
[----:B------:R-:W-:Y:S01]  /*23d40*/  IMAD.X R37, R32, 0x1, R3, P3 ;  /* 0x0000000120257824 */ /* 0x000fe200018e0603 */
[----:B-1----:R-:W-:Y:S01]  /*23d50*/  ISETP.LT.AND P3, PT, R47, UR14, !P1 ;  /* 0x0000000e2f007c0c */ /* 0x002fe2000cf61270 */
[----:B------:R-:W0:Y:S03]  /*23d60*/  LDCU UR14, c[0x0][0x398] ;  /* 0x00007300ff0e77ac */ /* 0x000e260008000800 */
[----:B------:R1:W-:Y:S01]  /*23d70*/  @P4 STG.E.U8 desc[UR8][R36.64], R39 ;  /* 0x0000002724004986 */ /* 0x0003e2000c101108 */
[C---:B------:R-:W-:Y:S02]  /*23d80*/  PRMT R41, R33.reuse, 0x7772, RZ ;  /* 0x0000777221297816 */ /* 0x040fe400000000ff */
[----:B--2---:R-:W-:Y:S01]  /*23d90*/  ISETP.LT.AND P1, PT, R46, UR12, !P1 ;  /* 0x0000000c2e007c0c */ /* 0x004fe2000cf21270 */
[----:B------:R-:W2:Y:S01]  /*23da0*/  LDCU UR12, c[0x0][0x398] ;  /* 0x00007300ff0c77ac */ /* 0x000ea20008000800 */
[----:B-1----:R-:W-:Y:S01]  /*23db0*/  IADD3 R36, P4, PT, R28, R58, RZ ;  /* 0x0000003a1c247210 */ /* 0x002fe20007f9e0ff */
[----:B------:R-:W-:Y:S01]  /*23dc0*/  IMAD.X R39, R32, 0x1, R57, P6 ;  /* 0x0000000120277824 */ /* 0x000fe200030e0639 */
[----:B------:R-:W-:Y:S01]  /*23dd0*/  ISETP.GE.AND P6, PT, R40, UR6, PT ;  /* 0x0000000628007c0c */ /* 0x000fe2000bfc6270 */
[----:B------:R-:W1:Y:S01]  /*23de0*/  LDCU UR6, c[0x0][0x39c] ;  /* 0x00007380ff0677ac */ /* 0x000e620008000800 */
[----:B------:R-:W-:Y:S01]  /*23df0*/  PRMT R40, R33, 0x7771, RZ ;  /* 0x0000777121287816 */ /* 0x000fe200000000ff */
[----:B------:R-:W-:-:S04]  /*23e00*/  IMAD.X R37, R32, 0x1, R59, P4 ;  /* 0x0000000120257824 */ /* 0x000fc800020e063b */
[----:B------:R-:W-:Y:S04]  /*23e10*/  @P5 STG.E.U8 desc[UR8][R38.64], R40 ;  /* 0x0000002826005986 */ /* 0x000fe8000c101108 */
[----:B------:R0:W-:Y:S01]  /*23e20*/  @P3 STG.E.U8 desc[UR8][R36.64], R41 ;  /* 0x0000002924003986 */ /* 0x0001e2000c101108 */
[----:B----4-:R-:W-:Y:S01]  /*23e30*/  ISETP.LT.AND P3, PT, R55, UR10, !P2 ;  /* 0x0000000a37007c0c */ /* 0x010fe2000d761270 */
[----:B------:R-:W4:Y:S01]  /*23e40*/  LDCU UR10, c[0x0][0x398] ;  /* 0x00007300ff0a77ac */ /* 0x000f220008000800 */
[----:B------:R-:W-:Y:S02]  /*23e50*/  PRMT R33, R33, 0x7773, RZ ;  /* 0x0000777321217816 */ /* 0x000fe400000000ff */
[C---:B0-----:R-:W-:Y:S01]  /*23e60*/  IADD3 R36, P4, PT, R28.reuse, R60, RZ ;  /* 0x0000003c1c247210 */ /* 0x041fe20007f9e0ff */
[----:B------:R-:W-:Y:S01]  /*23e70*/  VIADD R28, R28, UR4 ;  /* 0x000000041c1c7c36 */ /* 0x000fe20008000000 */
[----:B------:R-:W0:Y:S03]  /*23e80*/  LDCU UR4, c[0x0][0x3b8] ;  /* 0x00007700ff0477ac */ /* 0x000e260008000800 */
[----:B------:R-:W-:Y:S01]  /*23e90*/  IMAD.X R37, R32, 0x1, R61, P4 ;  /* 0x0000000120257824 */ /* 0x000fe200020e063d */
[----:B------:R-:W-:-:S02]  /*23ea0*/  SHF.R.S32.HI R40, RZ, 0x1f, R28 ;  /* 0x0000001fff287819 */ /* 0x000fc4000001141c */
[C---:B------:R-:W-:Y:S02]  /*23eb0*/  IADD3 R32, P4, PT, R28.reuse, R2, RZ ;  /* 0x000000021c207210 */ /* 0x040fe40007f9e0ff */
[----:B------:R0:W-:Y:S01]  /*23ec0*/  @P1 STG.E.U8 desc[UR8][R36.64], R33 ;  /* 0x0000002124001986 */ /* 0x0001e2000c101108 */
[----:B------:R-:W-:Y:S02]  /*23ed0*/  IADD3 R38, P5, PT, R28, R56, RZ ;  /* 0x000000381c267210 */ /* 0x000fe40007fbe0ff */
[----:B0-----:R-:W-:Y:S01]  /*23ee0*/  IMAD.X R33, R40, 0x1, R3, P4 ;  /* 0x0000000128217824 */ /* 0x001fe200020e0603 */
[----:B------:R-:W-:Y:S01]  /*23ef0*/  PRMT R37, R29, 0x7770, RZ ;  /* 0x000077701d257816 */ /* 0x000fe200000000ff */
[----:B------:R-:W-:Y:S01]  /*23f00*/  VIADD R36, R44, 0x15 ;  /* 0x000000152c247836 */ /* 0x000fe20000000000 */
[----:B------:R-:W-:Y:S01]  /*23f10*/  ISETP.LT.AND P4, PT, R45, UR14, !P2 ;  /* 0x0000000e2d007c0c */ /* 0x000fe2000d781270 */
[----:B------:R-:W0:Y:S02]  /*23f20*/  LDCU UR14, c[0x0][0x398] ;  /* 0x00007300ff0e77ac */ /* 0x000e240008000800 */
[----:B------:R0:W-:Y:S01]  /*23f30*/  @P3 STG.E.U8 desc[UR8][R32.64], R37 ;  /* 0x0000002520003986 */ /* 0x0001e2000c101108 */
[----:B--2---:R-:W-:Y:S01]  /*23f40*/  ISETP.LT.AND P3, PT, R47, UR12, !P2 ;  /* 0x0000000c2f007c0c */ /* 0x004fe2000d761270 */
[----:B------:R-:W-:Y:S01]  /*23f50*/  IMAD.X R39, R40, 0x1, R57, P5 ;  /* 0x0000000128277824 */ /* 0x000fe200028e0639 */
[----:B-1----:R-:W-:Y:S01]  /*23f60*/  ISETP.GE.AND P1, PT, R36, UR6, PT ;  /* 0x0000000624007c0c */ /* 0x002fe2000bf26270 */
[----:B------:R-:W1:Y:S01]  /*23f70*/  LDCU UR6, c[0x0][0x398] ;  /* 0x00007300ff0677ac */ /* 0x000e620008000800 */
[----:B------:R-:W-:-:S02]  /*23f80*/  IADD3 R36, P5, PT, R28, R58, RZ ;  /* 0x0000003a1c247210 */ /* 0x000fc40007fbe0ff */
[----:B----4-:R-:W-:Y:S01]  /*23f90*/  ISETP.LT.AND P2, PT, R46, UR10, !P2 ;  /* 0x0000000a2e007c0c */ /* 0x010fe2000d741270 */
[----:B------:R-:W2:Y:S01]  /*23fa0*/  LDCU UR10, c[0x0][0x398] ;  /* 0x00007300ff0a77ac */ /* 0x000ea20008000800 */
[C---:B0-----:R-:W-:Y:S01]  /*23fb0*/  PRMT R32, R29.reuse, 0x7771, RZ ;  /* 0x000077711d207816 */ /* 0x041fe200000000ff */
[----:B------:R-:W-:Y:S01]  /*23fc0*/  IMAD.X R37, R40, 0x1, R59, P5 ;  /* 0x0000000128257824 */ /* 0x000fe200028e063b */
[----:B------:R-:W-:Y:S01]  /*23fd0*/  PRMT R33, R29, 0x7772, RZ ;  /* 0x000077721d217816 */ /* 0x000fe200000000ff */
[----:B------:R-:W0:Y:S02]  /*23fe0*/  LDCU UR12, c[0x0][0x398] ;  /* 0x00007300ff0c77ac */ /* 0x000e240008000800 */
[----:B------:R4:W-:Y:S04]  /*23ff0*/  @P4 STG.E.U8 desc[UR8][R38.64], R32 ;  /* 0x0000002026004986 */ /* 0x0009e8000c101108 */
[----:B------:R0:W-:Y:S01]  /*24000*/  @P3 STG.E.U8 desc[UR8][R36.64], R33 ;  /* 0x0000002124003986 */ /* 0x0001e2000c101108 */
[----:B------:R-:W-:Y:S01]  /*24010*/  ISETP.LT.AND P3, PT, R55, UR14, !P6 ;  /* 0x0000000e37007c0c */ /* 0x000fe2000f761270 */
[----:B------:R-:W1:Y:S01]  /*24020*/  LDCU UR14, c[0x0][0x398] ;  /* 0x00007300ff0e77ac */ /* 0x000e620008000800 */
[C---:B----4-:R-:W-:Y:S01]  /*24030*/  IADD3 R32, P4, PT, R28.reuse, R60, RZ ;  /* 0x0000003c1c207210 */ /* 0x050fe20007f9e0ff */
[----:B0-----:R-:W-:Y:S01]  /*24040*/  VIADD R37, R28, UR4 ;  /* 0x000000041c257c36 */ /* 0x001fe20008000000 */
[----:B------:R-:W0:Y:S03]  /*24050*/  LDCU UR4, c[0x0][0x3b8] ;  /* 0x00007700ff0477ac */ /* 0x000e260008000800 */
[----:B------:R-:W-:Y:S01]  /*24060*/  IMAD.X R33, R40, 0x1, R61, P4 ;  /* 0x0000000128217824 */ /* 0x000fe200020e063d */
[----:B------:R-:W-:-:S02]  /*24070*/  SHF.R.S32.HI R36, RZ, 0x1f, R37 ;  /* 0x0000001fff247819 */ /* 0x000fc40000011425 */
[----:B------:R-:W-:Y:S02]  /*24080*/  IADD3 R28, P4, PT, R37, R2, RZ ;  /* 0x00000002251c7210 */ /* 0x000fe40007f9e0ff */
[----:B------:R4:W-:Y:S01]  /*24090*/  @P2 STG.E.U8 desc[UR8][R32.64], R43 ;  /* 0x0000002b20002986 */ /* 0x0009e2000c101108 */
[----:B------:R-:W-:Y:S02]  /*240a0*/  PRMT R41, R34, 0x7770, RZ ;  /* 0x0000777022297816 */ /* 0x000fe400000000ff */
[----:B------:R-:W-:Y:S01]  /*240b0*/  IMAD.X R29, R36, 0x1, R3, P4 ;  /* 0x00000001241d7824 */ /* 0x000fe200020e0603 */
[----:B-1----:R-:W-:Y:S01]  /*240c0*/  ISETP.LT.AND P2, PT, R45, UR6, !P6 ;  /* 0x000000062d007c0c */ /* 0x002fe2000f741270 */
[----:B------:R-:W1:Y:S01]  /*240d0*/  LDCU UR6, c[0x0][0x39c] ;  /* 0x00007380ff0677ac */ /* 0x000e620008000800 */
[----:B--2---:R-:W-:Y:S02]  /*240e0*/  ISETP.LT.AND P4, PT, R47, UR10, !P6 ;  /* 0x0000000a2f007c0c */ /* 0x004fe4000f781270 */
[----:B------:R2:W-:Y:S01]  /*240f0*/  @P3 STG.E.U8 desc[UR8][R28.64], R41 ;  /* 0x000000291c003986 */ /* 0x0005e2000c101108 */
[----:B----4-:R-:W-:Y:S01]  /*24100*/  IADD3 R32, P5, PT, R37, R56, RZ ;  /* 0x0000003825207210 */ /* 0x010fe20007fbe0ff */
[----:B------:R-:W4:Y:S01]  /*24110*/  LDCU UR10, c[0x0][0x39c] ;  /* 0x00007380ff0a77ac */ /* 0x000f220008000800 */
[----:B------:R-:W-:-:S02]  /*24120*/  PRMT R38, R34, 0x7771, RZ ;  /* 0x0000777122267816 */ /* 0x000fc400000000ff */
[----:B------:R-:W-:Y:S01]  /*24130*/  PRMT R39, R34, 0x7772, RZ ;  /* 0x0000777222277816 */ /* 0x000fe200000000ff */
[----:B------:R-:W-:Y:S01]  /*24140*/  IMAD.X R33, R36, 0x1, R57, P5 ;  /* 0x0000000124217824 */ /* 0x000fe200028e0639 */
[----:B--2---:R-:W-:-:S04]  /*24150*/  IADD3 R28, P3, PT, R37, R58, RZ ;  /* 0x0000003a251c7210 */ /* 0x004fc80007f7e0ff */
[----:B------:R0:W-:Y:S01]  /*24160*/  @P2 STG.E.U8 desc[UR8][R32.64], R38 ;  /* 0x0000002620002986 */ /* 0x0001e2000c101108 */
[----:B------:R-:W-:Y:S01]  /*24170*/  IMAD.X R29, R36, 0x1, R59, P3 ;  /* 0x00000001241d7824 */ /* 0x000fe200018e063b */
[----:B------:R-:W-:Y:S01]  /*24180*/  ISETP.LT.AND P6, PT, R46, UR12, !P6 ;  /* 0x0000000c2e007c0c */ /* 0x000fe2000f7c1270 */
[----:B------:R-:W2:Y:S01]  /*24190*/  LDCU UR12, c[0x0][0x398] ;  /* 0x00007300ff0c77ac */ /* 0x000ea20008000800 */
[----:B------:R-:W-:Y:S02]  /*241a0*/  ISETP.LT.AND P2, PT, R55, UR14, !P1 ;  /* 0x0000000e37007c0c */ /* 0x000fe4000cf41270 */
[----:B------:R1:W-:Y:S01]  /*241b0*/  @P4 STG.E.U8 desc[UR8][R28.64], R39 ;  /* 0x000000271c004986 */ /* 0x0003e2000c101108 */
[----:B------:R-:W-:Y:S01]  /*241c0*/  PRMT R43, R30, 0x7770, RZ ;  /* 0x000077701e2b7816 */ /* 0x000fe200000000ff */
[----:B------:R-:W2:Y:S01]  /*241d0*/  LDCU UR14, c[0x0][0x398] ;  /* 0x00007300ff0e77ac */ /* 0x000ea20008000800 */
[----:B0-----:R-:W-:Y:S02]  /*241e0*/  VIADD R38, R37, UR4 ;  /* 0x0000000425267c36 */ /* 0x001fe40008000000 */
[----:B------:R-:W-:Y:S01]  /*241f0*/  VIADD R33, R44, 0x16 ;  /* 0x000000162c217836 */ /* 0x000fe20000000000 */
[----:B------:R-:W0:Y:S02]  /*24200*/  LDCU UR4, c[0x0][0x3b8] ;  /* 0x00007700ff0477ac */ /* 0x000e240008000800 */
[----:B------:R-:W-:-:S02]  /*24210*/  IADD3 R32, P4, PT, R38, R2, RZ ;  /* 0x0000000226207210 */ /* 0x000fc40007f9e0ff */
[----:B-1----:R-:W-:Y:S02]  /*24220*/  IADD3 R28, P3, PT, R37, R60, RZ ;  /* 0x0000003c251c7210 */ /* 0x002fe40007f7e0ff */
[----:B------:R-:W-:-:S03]  /*24230*/  SHF.R.S32.HI R37, RZ, 0x1f, R38 ;  /* 0x0000001fff257819 */ /* 0x000fc60000011426 */
[----:B------:R-:W-:Y:S01]  /*24240*/  IMAD.X R29, R36, 0x1, R61, P3 ;  /* 0x00000001241d7824 */ /* 0x000fe200018e063d */
[----:B------:R-:W-:Y:S01]  /*24250*/  ISETP.GE.AND P3, PT, R33, UR6, PT ;  /* 0x0000000621007c0c */ /* 0x000fe2000bf66270 */
[----:B------:R-:W1:Y:S01]  /*24260*/  LDCU UR6, c[0x0][0x398] ;  /* 0x00007300ff0677ac */ /* 0x000e620008000800 */
[----:B------:R-:W-:Y:S01]  /*24270*/  PRMT R39, R34, 0x7773, RZ ;  /* 0x0000777322277816 */ /* 0x000fe200000000ff */
[----:B------:R-:W-:Y:S01]  /*24280*/  IMAD.X R33, R37, 0x1, R3, P4 ;  /* 0x0000000125217824 */ /* 0x000fe200020e0603 */
[----:B---3--:R-:W-:Y:S01]  /*24290*/  ISETP.LT.AND P5, PT, R45, UR16, !P1 ;  /* 0x000000102d007c0c */ /* 0x008fe2000cfa1270 */
[----:B------:R-:W-:Y:S01]  /*242a0*/  VIADD R34, R44, 0x17 ;  /* 0x000000172c227836 */ /* 0x000fe20000000000 */
[----:B------:R-:W-:Y:S01]  /*242b0*/  ISETP.LT.AND P4, PT, R47, UR18, !P1 ;  /* 0x000000122f007c0c */ /* 0x000fe2000cf81270 */
[----:B------:R3:W-:Y:S01]  /*242c0*/  @P6 STG.E.U8 desc[UR8][R28.64], R39 ;  /* 0x000000271c006986 */ /* 0x0007e2000c101108 */
[----:B------:R-:W-:Y:S01]  /*242d0*/  PRMT R41, R30, 0x7771, RZ ;  /* 0x000077711e297816 */ /* 0x000fe200000000ff */
[----:B------:R-:W0:Y:S02]  /*242e0*/  LDCU UR16, c[0x0][0x398] ;  /* 0x00007300ff1077ac */ /* 0x000e240008000800 */
[----:B------:R1:W-:Y:S01]  /*242f0*/  @P2 STG.E.U8 desc[UR8][R32.64], R43 ;  /* 0x0000002b20002986 */ /* 0x0003e2000c101108 */
[----:B------:R-:W-:Y:S01]  /*24300*/  PRMT R36, R35, 0x7773, RZ ;  /* 0x0000777323247816 */ /* 0x000fe200000000ff */
[----:B------:R-:W0:Y:S01]  /*24310*/  LDCU UR18, c[0x0][0x398] ;  /* 0x00007300ff1277ac */ /* 0x000e220008000800 */
[----:B---3--:R-:W-:-:S02]  /*24320*/  IADD3 R28, P2, PT, R38, R56, RZ ;  /* 0x00000038261c7210 */ /* 0x008fc40007f5e0ff */
[----:B-1----:R-:W-:-:S03]  /*24330*/  IADD3 R32, P6, PT, R38, R58, RZ ;  /* 0x0000003a26207210 */ /* 0x002fc60007fde0ff */
[C---:B------:R-:W-:Y:S01]  /*24340*/  IMAD.X R29, R37.reuse, 0x1, R57, P2 ;  /* 0x00000001251d7824 */ /* 0x040fe200010e0639 */
[----:B------:R-:W-:Y:S01]  /*24350*/  PRMT R39, R30, 0x7772, RZ ;  /* 0x000077721e277816 */ /* 0x000fe200000000ff */
[----:B------:R-:W-:-:S03]  /*24360*/  IMAD.X R33, R37, 0x1, R59, P6 ;  /* 0x0000000125217824 */ /* 0x000fc600030e063b */
[----:B------:R1:W-:Y:S01]  /*24370*/  @P5 STG.E.U8 desc[UR8][R28.64], R41 ;  /* 0x000000291c005986 */ /* 0x0003e2000c101108 */
[----:B------:R-:W-:Y:S01]  /*24380*/  ISETP.LT.AND P1, PT, R46, UR6, !P1 ;  /* 0x000000062e007c0c */ /* 0x000fe2000cf21270 */
[----:B------:R-:W3:Y:S01]  /*24390*/  LDCU UR6, c[0x0][0x3b8] ;  /* 0x00007700ff0677ac */ /* 0x000ee20008000800 */
[----:B----4-:R-:W-:Y:S01]  /*243a0*/  ISETP.GE.AND P2, PT, R34, UR10, PT ;  /* 0x0000000a22007c0c */ /* 0x010fe2000bf46270 */
[----:B------:R4:W-:Y:S01]  /*243b0*/  @P4 STG.E.U8 desc[UR8][R32.64], R39 ;  /* 0x0000002720004986 */ /* 0x0009e2000c101108 */
[----:B------:R-:W4:Y:S01]  /*243c0*/  LDCU UR10, c[0x0][0x39c] ;  /* 0x00007380ff0a77ac */ /* 0x000f220008000800 */
[----:B--2---:R-:W-:Y:S01]  /*243d0*/  ISETP.LT.AND P6, PT, R55, UR12, !P3 ;  /* 0x0000000c37007c0c */ /* 0x004fe2000dfc1270 */
[----:B------:R-:W-:Y:S01]  /*243e0*/  VIADD R34, R44, 0x18 ;  /* 0x000000182c227836 */ /* 0x000fe20000000000 */
[----:B------:R-:W2:Y:S01]  /*243f0*/  LDCU UR12, c[0x0][0x398] ;  /* 0x00007300ff0c77ac */ /* 0x000ea20008000800 */
[C---:B-1----:R-:W-:Y:S01]  /*24400*/  IADD3 R28, P4, PT, R38.reuse, R60, RZ ;  /* 0x0000003c261c7210 */ /* 0x042fe20007f9e0ff */
[----:B0-----:R-:W-:Y:S01]  /*24410*/  VIADD R38, R38, UR4 ;  /* 0x0000000426267c36 */ /* 0x001fe20008000000 */
[----:B------:R-:W0:Y:S03]  /*24420*/  LDCU UR4, c[0x0][0x398] ;  /* 0x00007300ff0477ac */ /* 0x000e260008000800 */
[----:B------:R-:W-:Y:S01]  /*24430*/  IMAD.X R29, R37, 0x1, R61, P4 ;  /* 0x00000001251d7824 */ /* 0x000fe200020e063d */
[----:B------:R-:W-:-:S02]  /*24440*/  PRMT R37, R30, 0x7773, RZ ;  /* 0x000077731e257816 */ /* 0x000fc400000000ff */
[----:B------:R-:W-:Y:S02]  /*24450*/  SHF.R.S32.HI R30, RZ, 0x1f, R38 ;  /* 0x0000001fff1e7819 */ /* 0x000fe40000011426 */
[----:B----4-:R-:W-:Y:S01]  /*24460*/  IADD3 R32, P4, PT, R38, R2, RZ ;  /* 0x0000000226207210 */ /* 0x010fe20007f9e0ff */
[----:B------:R1:W-:Y:S01]  /*24470*/  @P1 STG.E.U8 desc[UR8][R28.64], R37 ;  /* 0x000000251c001986 */ /* 0x0003e2000c101108 */
[----:B------:R-:W-:-:S03]  /*24480*/  PRMT R41, R35, 0x7770, RZ ;  /* 0x0000777023297816 */ /* 0x000fc600000000ff */
[----:B------:R-:W-:Y:S01]  /*24490*/  IMAD.X R33, R30, 0x1, R3, P4 ;  /* 0x000000011e217824 */ /* 0x000fe200020e0603 */
[----:B------:R-:W-:Y:S01]  /*244a0*/  ISETP.LT.AND P5, PT, R45, UR14, !P3 ;  /* 0x0000000e2d007c0c */ /* 0x000fe2000dfa1270 */
[----:B------:R-:W4:Y:S01]  /*244b0*/  LDCU UR14, c[0x0][0x398] ;  /* 0x00007300ff0e77ac */ /* 0x000f220008000800 */
[----:B------:R-:W-:Y:S02]  /*244c0*/  ISETP.LT.AND P4, PT, R47, UR16, !P3 ;  /* 0x000000102f007c0c */ /* 0x000fe4000df81270 */
[----:B-1----:R-:W-:Y:S01]  /*244d0*/  IADD3 R28, P1, PT, R38, R56, RZ ;  /* 0x00000038261c7210 */ /* 0x002fe20007f3e0ff */
[----:B------:R1:W-:Y:S01]  /*244e0*/  @P6 STG.E.U8 desc[UR8][R32.64], R41 ;  /* 0x0000002920006986 */ /* 0x0003e2000c101108 */
[C---:B------:R-:W-:Y:S01]  /*244f0*/  PRMT R39, R35.reuse, 0x7771, RZ ;  /* 0x0000777123277816 */ /* 0x040fe200000000ff */
[----:B------:R-:W3:Y:S02]  /*24500*/  LDCU UR16, c[0x0][0x398] ;  /* 0x00007300ff1077ac */ /* 0x000ee40008000800 */
[----:B------:R-:W-:Y:S01]  /*24510*/  IMAD.X R29, R30, 0x1, R57, P1 ;  /* 0x000000011e1d7824 */ /* 0x000fe200008e0639 */
[----:B------:R-:W-:Y:S01]  /*24520*/  ISETP.GE.AND P1, PT, R34, UR10, PT ;  /* 0x0000000a22007c0c */ /* 0x000fe2000bf26270 */
[----:B------:R-:W3:Y:S01]  /*24530*/  LDCU UR10, c[0x0][0x398] ;  /* 0x00007300ff0a77ac */ /* 0x000ee20008000800 */
[----:B------:R-:W-:-:S02]  /*24540*/  PRMT R37, R35, 0x7772, RZ ;  /* 0x0000777223257816 */ /* 0x000fc400000000ff */
[----:B-1----:R-:W-:Y:S01]  /*24550*/  IADD3 R32, P6, PT, R38, R58, RZ ;  /* 0x0000003a26207210 */ /* 0x002fe20007fde0ff */
[----:B------:R1:W-:Y:S01]  /*24560*/  @P5 STG.E.U8 desc[UR8][R28.64], R39 ;  /* 0x000000271c005986 */ /* 0x0003e2000c101108 */
[----:B0-----:R-:W-:Y:S01]  /*24570*/  ISETP.LT.AND P3, PT, R46, UR4, !P3 ;  /* 0x000000042e007c0c */ /* 0x001fe2000df61270 */
[----:B---3--:R-:W-:Y:S02]  /*24580*/  VIADD R34, R38, UR6 ;  /* 0x0000000626227c36 */ /* 0x008fe40008000000 */
[----:B------:R-:W-:Y:S01]  /*24590*/  IMAD.X R33, R30, 0x1, R59, P6 ;  /* 0x000000011e217824 */ /* 0x000fe200030e063b */
[----:B--2---:R-:W-:Y:S01]  /*245a0*/  ISETP.LT.AND P5, PT, R55, UR12, !P2 ;  /* 0x0000000c37007c0c */ /* 0x004fe2000d7a1270 */
[----:B------:R-:W0:Y:S03]  /*245b0*/  LDCU UR12, c[0x0][0x398] ;  /* 0x00007300ff0c77ac */ /* 0x000e260008000800 */
[----:B------:R2:W-:Y:S01]  /*245c0*/  @P4 STG.E.U8 desc[UR8][R32.64], R37 ;  /* 0x0000002520004986 */ /* 0x0005e2000c101108 */
[----:B------:R-:W3:Y:S01]  /*245d0*/  LDCU UR6, c[0x0][0x39c] ;  /* 0x00007380ff0677ac */ /* 0x000ee20008000800 */
[----:B------:R-:W-:-:S02]  /*245e0*/  SHF.R.S32.HI R35, RZ, 0x1f, R34 ;  /* 0x0000001fff237819 */ /* 0x000fc40000011422 */
[----:B-1----:R-:W-:Y:S01]  /*245f0*/  IADD3 R28, P6, PT, R34, R2, RZ ;  /* 0x00000002221c7210 */ /* 0x002fe20007fde0ff */
[----:B------:R-:W1:Y:S01]  /*24600*/  LDCU UR4, c[0x0][0x3b8] ;  /* 0x00007700ff0477ac */ /* 0x000e620008000800 */
[----:B--2---:R-:W-:-:S05]  /*24610*/  IADD3 R32, P4, PT, R38, R60, RZ ;  /* 0x0000003c26207210 */ /* 0x004fca0007f9e0ff */
[----:B------:R-:W-:Y:S01]  /*24620*/  IMAD.X R33, R30, 0x1, R61, P4 ;  /* 0x000000011e217824 */ /* 0x000fe200020e063d */
[----:B------:R-:W-:Y:S01]  /*24630*/  ISETP.LT.AND P4, PT, R45, UR10, !P2 ;  /* 0x0000000a2d007c0c */ /* 0x000fe2000d781270 */
[----:B------:R-:W-:Y:S01]  /*24640*/  IMAD.X R29, R35, 0x1, R3, P6 ;  /* 0x00000001231d7824 */ /* 0x000fe200030e0603 */
[C---:B------:R-:W-:Y:S01]  /*24650*/  PRMT R37, R31.reuse, 0x7770, RZ ;  /* 0x000077701f257816 */ /* 0x040fe200000000ff */
[----:B------:R-:W2:Y:S01]  /*24660*/  LDCU UR10, c[0x0][0x398] ;  /* 0x00007300ff0a77ac */ /* 0x000ea20008000800 */
[----:B------:R0:W-:Y:S01]  /*24670*/  @P3 STG.E.U8 desc[UR8][R32.64], R36 ;  /* 0x0000002420003986 */ /* 0x0001e2000c101108 */
[----:B------:R-:W-:Y:S01]  /*24680*/  PRMT R41, R31, 0x7771, RZ ;  /* 0x000077711f297816 */ /* 0x000fe200000000ff */
[----:B------:R-:W-:Y:S02]  /*24690*/  VIADD R30, R44, 0x19 ;  /* 0x000000192c1e7836 */ /* 0x000fe40000000000 */
[----:B------:R1:W-:Y:S01]  /*246a0*/  @P5 STG.E.U8 desc[UR8][R28.64], R37 ;  /* 0x000000251c005986 */ /* 0x0003e2000c101108 */
[----:B0-----:R-:W-:-:S02]  /*246b0*/  IADD3 R32, P3, PT, R34, R56, RZ ;  /* 0x0000003822207210 */ /* 0x001fc40007f7e0ff */
[----:B----4-:R-:W-:Y:S01]  /*246c0*/  ISETP.LT.AND P5, PT, R47, UR14, !P2 ;  /* 0x0000000e2f007c0c */ /* 0x010fe2000d7a1270 */
[----:B------:R-:W0:Y:S02]  /*246d0*/  LDCU UR14, c[0x0][0x398] ;  /* 0x00007300ff0e77ac */ /* 0x000e240008000800 */
[----:B------:R-:W-:Y:S01]  /*246e0*/  IMAD.X R33, R35, 0x1, R57, P3 ;  /* 0x0000000123217824 */ /* 0x000fe200018e0639 */
[----:B------:R-:W-:Y:S01]  /*246f0*/  ISETP.LT.AND P2, PT, R46, UR12, !P2 ;  /* 0x0000000c2e007c0c */ /* 0x000fe2000d741270 */
[----:B------:R-:W4:Y:S01]  /*24700*/  LDCU UR12, c[0x0][0x398] ;  /* 0x00007300ff0c77ac */ /* 0x000f220008000800 */
[----:B---3--:R-:W-:Y:S02]  /*24710*/  ISETP.GE.AND P3, PT, R30, UR6, PT ;  /* 0x000000061e007c0c */ /* 0x008fe4000bf66270 */
[----:B------:R3:W-:Y:S01]  /*24720*/  @P4 STG.E.U8 desc[UR8][R32.64], R41 ;  /* 0x0000002920004986 */ /* 0x0007e2000c101108 */
[C---:B-1----:R-:W-:Y:S01]  /*24730*/  IADD3 R28, P4, PT, R34.reuse, R58, RZ ;  /* 0x0000003a221c7210 */ /* 0x042fe20007f9e0ff */
[----:B------:R-:W1:Y:S01]  /*24740*/  LDCU UR6, c[0x0][0x39c] ;  /* 0x00007380ff0677ac */ /* 0x000e620008000800 */
[----:B------:R-:W-:-:S02]  /*24750*/  IADD3 R30, P6, PT, R34, R60, RZ ;  /* 0x0000003c221e7210 */ /* 0x000fc40007fde0ff */
[----:B------:R-:W-:Y:S01]  /*24760*/  PRMT R39, R31, 0x7772, RZ ;  /* 0x000077721f277816 */ /* 0x000fe200000000ff */
[----:B------:R-:W-:Y:S01]  /*24770*/  IMAD.X R29, R35, 0x1, R59, P4 ;  /* 0x00000001231d7824 */ /* 0x000fe200020e063b */
[----:B------:R-:W-:Y:S01]  /*24780*/  PRMT R37, R31, 0x7773, RZ ;  /* 0x000077731f257816 */ /* 0x000fe200000000ff */
[----:B------:R-:W-:Y:S01]  /*24790*/  IMAD.X R31, R35, 0x1, R61, P6 ;  /* 0x00000001231f7824 */ /* 0x000fe200030e063d */
[----:B--2---:R-:W-:Y:S01]  /*247a0*/  ISETP.LT.AND P6, PT, R55, UR10, !P1 ;  /* 0x0000000a37007c0c */ /* 0x004fe2000cfc1270 */
[----:B------:R-:W2:Y:S01]  /*247b0*/  LDCU UR10, c[0x0][0x398] ;  /* 0x00007300ff0a77ac */ /* 0x000ea20008000800 */
[----:B---3--:R-:W-:Y:S01]  /*247c0*/  VIADD R33, R34, UR4 ;  /* 0x0000000422217c36 */ /* 0x008fe20008000000 */
[----:B------:R-:W-:Y:S01]  /*247d0*/  @P5 STG.E.U8 desc[UR8][R28.64], R39 ;  /* 0x000000271c005986 */ /* 0x000fe2000c101108 */
[----:B------:R-:W-:Y:S01]  /*247e0*/  PRMT R35, R24, 0x7770, RZ ;  /* 0x0000777018237816 */ /* 0x000fe200000000ff */
[----:B------:R-:W3:Y:S02]  /*247f0*/  LDCU UR4, c[0x0][0x3b8] ;  /* 0x00007700ff0477ac */ /* 0x000ee40008000800 */
[----:B------:R0:W-:Y:S01]  /*24800*/  @P2 STG.E.U8 desc[UR8][R30.64], R37 ;  /* 0x000000251e002986 */ /* 0x0001e2000c101108 */
[----:B------:R-:W-:-:S02]  /*24810*/  SHF.R.S32.HI R32, RZ, 0x1f, R33 ;  /* 0x0000001fff207819 */ /* 0x000fc40000011421 */
[----:B----4-:R-:W-:Y:S01]  /*24820*/  ISETP.LT.AND P5, PT, R45, UR12, !P1 ;  /* 0x0000000c2d007c0c */ /* 0x010fe2000cfa1270 */
[----:B------:R-:W4:Y:S01]  /*24830*/  LDCU UR12, c[0x0][0x398] ;  /* 0x00007300ff0c77ac */ /* 0x000f220008000800 */
[----:B0-----:R-:W-:Y:S02]  /*24840*/  IADD3 R30, P2, PT, R33, R2, RZ ;  /* 0x00000002211e7210 */ /* 0x001fe40007f5e0ff */
[----:B------:R-:W-:Y:S01]  /*24850*/  ISETP.LT.AND P4, PT, R47, UR14, !P1 ;  /* 0x0000000e2f007c0c */ /* 0x000fe2000cf81270 */
[----:B------:R-:W0:Y:S02]  /*24860*/  LDCU UR14, c[0x0][0x398] ;  /* 0x00007300ff0e77ac */ /* 0x000e240008000800 */
[----:B------:R-:W-:Y:S01]  /*24870*/  IMAD.X R31, R32, 0x1, R3, P2 ;  /* 0x00000001201f7824 */ /* 0x000fe200010e0603 */
[----:B------:R-:W-:-:S04]  /*24880*/  IADD3 R28, P2, PT, R33, R56, RZ ;  /* 0x00000038211c7210 */ /* 0x000fc80007f5e0ff */
[----:B------:R0:W-:Y:S01]  /*24890*/  @P6 STG.E.U8 desc[UR8][R30.64], R35 ;  /* 0x000000231e006986 */ /* 0x0001e2000c101108 */
[----:B------:R-:W-:Y:S01]  /*248a0*/  IMAD.X R29, R32, 0x1, R57, P2 ;  /* 0x00000001201d7824 */ /* 0x000fe200010e0639 */
[C---:B------:R-:W-:Y:S02]  /*248b0*/  PRMT R39, R24.reuse, 0x7771, RZ ;  /* 0x0000777118277816 */ /* 0x040fe400000000ff */
[----:B------:R-:W-:Y:S02]  /*248c0*/  PRMT R37, R24, 0x7772, RZ ;  /* 0x0000777218257816 */ /* 0x000fe400000000ff */
[----:B0-----:R-:W-:Y:S01]  /*248d0*/  IADD3 R30, P6, PT, R33, R58, RZ ;  /* 0x0000003a211e7210 */ /* 0x001fe20007fde0ff */
[----:B------:R-:W-:Y:S01]  /*248e0*/  @P5 STG.E.U8 desc[UR8][R28.64], R39 ;  /* 0x000000271c005986 */ /* 0x000fe2000c101108 */
[----:B--2---:R-:W-:Y:S01]  /*248f0*/  ISETP.LT.AND P1, PT, R46, UR10, !P1 ;  /* 0x0000000a2e007c0c */ /* 0x004fe2000cf21270 */
[----:B------:R-:W0:Y:S02]  /*24900*/  LDCU UR10, c[0x0][0x398] ;  /* 0x00007300ff0a77ac */ /* 0x000e240008000800 */
[----:B------:R-:W-:-:S05]  /*24910*/  IMAD.X R31, R32, 0x1, R59, P6 ;  /* 0x00000001201f7824 */ /* 0x000fca00030e063b */
[----:B------:R2:W-:Y:S01]  /*24920*/  @P4 STG.E.U8 desc[UR8][R30.64], R37 ;  /* 0x000000251e004986 */ /* 0x0005e2000c101108 */
[----:B------:R-:W-:Y:S02]  /*24930*/  PRMT R35, R24, 0x7773, RZ ;  /* 0x0000777318237816 */ /* 0x000fe400000000ff */
[C---:B--2---:R-:W-:Y:S01]  /*24940*/  IADD3 R30, P5, PT, R33.reuse, R60, RZ ;  /* 0x0000003c211e7210 */ /* 0x044fe20007fbe0ff */
[----:B---3--:R-:W-:Y:S01]  /*24950*/  VIADD R33, R33, UR4 ;  /* 0x0000000421217c36 */ /* 0x008fe20008000000 */
[----:B----4-:R-:W-:Y:S01]  /*24960*/  ISETP.LT.AND P4, PT, R55, UR12, !P3 ;  /* 0x0000000c37007c0c */ /* 0x010fe2000df81270 */
[----:B------:R-:W-:Y:S01]  /*24970*/  VIADD R34, R44, 0x1a ;  /* 0x0000001a2c227836 */ /* 0x000fe20000000000 */
[----:B------:R-:W-:Y:S01]  /*24980*/  PRMT R39, R42, 0x7770, RZ ;  /* 0x000077702a277816 */ /* 0x000fe200000000ff */
[----:B------:R-:W-:Y:S01]  /*24990*/  IMAD.X R31, R32, 0x1, R61, P5 ;  /* 0x00000001201f7824 */ /* 0x000fe200028e063d */
[----:B------:R-:W-:Y:S01]  /*249a0*/  SHF.R.S32.HI R24, RZ, 0x1f, R33 ;  /* 0x0000001fff187819 */ /* 0x000fe20000011421 */
[----:B------:R-:W2:Y:S03]  /*249b0*/  LDCU UR12, c[0x0][0x398] ;  /* 0x00007300ff0c77ac */ /* 0x000ea60008000800 */
[----:B------:R3:W-:Y:S01]  /*249c0*/  @P1 STG.E.U8 desc[UR8][R30.64], R35 ;  /* 0x000000231e001986 */ /* 0x0007e2000c101108 */
[----:B------:R-:W-:Y:S01]  /*249d0*/  ISETP.LT.AND P1, PT, R45, UR14, !P3 ;  /* 0x0000000e2d007c0c */ /* 0x000fe2000df21270 */
[----:B------:R-:W4:Y:S01]  /*249e0*/  LDCU UR14, c[0x0][0x398] ;  /* 0x00007300ff0e77ac */ /* 0x000f220008000800 */
[----:B------:R-:W-:-:S02]  /*249f0*/  IADD3 R28, P5, PT, R33, R2, RZ ;  /* 0x00000002211c7210 */ /* 0x000fc40007fbe0ff */
[----:B------:R-:W-:Y:S01]  /*24a00*/  PRMT R37, R42, 0x7771, RZ ;  /* 0x000077712a257816 */ /* 0x000fe200000000ff */
[----:B------:R-:W0:Y:S02]  /*24a10*/  LDCU UR4, c[0x0][0x3b8] ;  /* 0x00007700ff0477ac */ /* 0x000e240008000800 */
[----:B------:R-:W-:Y:S01]  /*24a20*/  IMAD.X R29, R24, 0x1, R3, P5 ;  /* 0x00000001181d7824 */ /* 0x000fe200028e0603 */
[----:B---3--:R-:W-:-:S04]  /*24a30*/  IADD3 R30, P6, PT, R33, R56, RZ ;  /* 0x00000038211e7210 */ /* 0x008fc80007fde0ff */
[----:B------:R-:W-:Y:S01]  /*24a40*/  @P4 STG.E.U8 desc[UR8][R28.64], R39 ;  /* 0x000000271c004986 */ /* 0x000fe2000c101108 */
[----:B------:R-:W-:Y:S01]  /*24a50*/  IMAD.X R31, R24, 0x1, R57, P6 ;  /* 0x00000001181f7824 */ /* 0x000fe200030e0639 */
[----:B------:R-:W-:-:S04]  /*24a60*/  PRMT R35, R42, 0x7772, RZ ;  /* 0x000077722a237816 */ /* 0x000fc800000000ff */
[----:B------:R3:W-:Y:S02]  /*24a70*/  @P1 STG.E.U8 desc[UR8][R30.64], R37 ;  /* 0x000000251e001986 */ /* 0x0007e4000c101108 */
[----:B---3--:R-:W-:Y:S02]  /*24a80*/  PRMT R37, R42, 0x7773, RZ ;  /* 0x000077732a257816 */ /* 0x008fe400000000ff */
[----:B------:R-:W3:Y:S01]  /*24a90*/  LDL.LU R42, [R1+0x34] ;  /* 0x00003400012a7983 */ /* 0x000ee20000300800 */
[----:B-1----:R-:W-:Y:S01]  /*24aa0*/  ISETP.GE.AND P2, PT, R34, UR6, PT ;  /* 0x0000000622007c0c */ /* 0x002fe2000bf46270 */
[----:B------:R-:W1:Y:S01]  /*24ab0*/  LDCU UR6, c[0x0][0x3b8] ;  /* 0x00007700ff0677ac */ /* 0x000e620008000800 */
[----:B0-----:R-:W-:Y:S02]  /*24ac0*/  ISETP.LT.AND P5, PT, R47, UR10, !P3 ;  /* 0x0000000a2f007c0c */ /* 0x001fe4000dfa1270 */
[----:B------:R-:W-:Y:S01]  /*24ad0*/  IADD3 R28, P4, PT, R33, R58, RZ ;  /* 0x0000003a211c7210 */ /* 0x000fe20007f9e0ff */
[----:B------:R-:W0:Y:S04]  /*24ae0*/  LDCU UR10, c[0x0][0x39c] ;  /* 0x00007380ff0a77ac */ /* 0x000e280008000800 */
[----:B------:R-:W-:Y:S01]  /*24af0*/  IMAD.X R29, R24, 0x1, R59, P4 ;  /* 0x00000001181d7824 */ /* 0x000fe200020e063b */
[----:B--2---:R-:W-:Y:S01]  /*24b00*/  ISETP.LT.AND P3, PT, R46, UR12, !P3 ;  /* 0x0000000c2e007c0c */ /* 0x004fe2000df61270 */
[----:B------:R-:W-:Y:S01]  /*24b10*/  VIADD R34, R44, 0x1b ;  /* 0x0000001b2c227836 */ /* 0x000fe20000000000 */
[----:B------:R-:W-:Y:S01]  /*24b20*/  ISETP.LT.AND P4, PT, R55, UR16, !P2 ;  /* 0x0000001037007c0c */ /* 0x000fe2000d781270 */
[----:B------:R-:W2:Y:S02]  /*24b30*/  LDCU UR12, c[0x0][0x398] ;  /* 0x00007300ff0c77ac */ /* 0x000ea40008000800 */
[----:B------:R0:W-:Y:S01]  /*24b40*/  @P5 STG.E.U8 desc[UR8][R28.64], R35 ;  /* 0x000000231c005986 */ /* 0x0001e2000c101108 */
[----:B------:R-:W-:Y:S01]  /*24b50*/  PRMT R39, R25, 0x7771, RZ ;  /* 0x0000777119277816 */ /* 0x000fe200000000ff */
[----:B------:R-:W2:Y:S01]  /*24b60*/  LDCU UR16, c[0x0][0x398] ;  /* 0x00007300ff1077ac */ /* 0x000ea20008000800 */
[C---:B-1----:R-:W-:Y:S01]  /*24b70*/  VIADD R32, R33.reuse, UR6 ;  /* 0x0000000621207c36 */ /* 0x042fe20008000000 */
[----:B------:R-:W1:Y:S01]  /*24b80*/  LDCU UR6, c[0x0][0x39c] ;  /* 0x00007380ff0677ac */ /* 0x000e620008000800 */
[----:B0-----:R-:W-:-:S03]  /*24b90*/  IADD3 R28, P1, PT, R33, R60, RZ ;  /* 0x0000003c211c7210 */ /* 0x001fc60007f3e0ff */
[----:B------:R-:W-:Y:S02]  /*24ba0*/  SHF.R.S32.HI R33, RZ, 0x1f, R32 ;  /* 0x0000001fff217819 */ /* 0x000fe40000011420 */
[----:B------:R-:W-:Y:S01]  /*24bb0*/  IMAD.X R29, R24, 0x1, R61, P1 ;  /* 0x00000001181d7824 */ /* 0x000fe200008e063d */
[----:B------:R-:W-:Y:S01]  /*24bc0*/  ISETP.GE.AND P1, PT, R34, UR10, PT ;  /* 0x0000000a22007c0c */ /* 0x000fe2000bf26270 */
[----:B------:R-:W0:Y:S01]  /*24bd0*/  LDCU UR10, c[0x0][0x398] ;  /* 0x00007300ff0a77ac */ /* 0x000e220008000800 */
[----:B------:R-:W-:Y:S02]  /*24be0*/  IADD3 R30, P5, PT, R32, R2, RZ ;  /* 0x00000002201e7210 */ /* 0x000fe40007fbe0ff */
[----:B------:R-:W-:-:S03]  /*24bf0*/  PRMT R35, R25, 0x7770, RZ ;  /* 0x0000777019237816 */ /* 0x000fc600000000ff */
[----:B------:R-:W-:Y:S01]  /*24c00*/  IMAD.X R31, R33, 0x1, R3, P5 ;  /* 0x00000001211f7824 */ /* 0x000fe200028e0603 */
[----:B----4-:R-:W-:Y:S01]  /*24c10*/  ISETP.LT.AND P5, PT, R45, UR14, !P2 ;  /* 0x0000000e2d007c0c */ /* 0x010fe2000d7a1270 */
[----:B------:R4:W-:Y:S01]  /*24c20*/  @P3 STG.E.U8 desc[UR8][R28.64], R37 ;  /* 0x000000251c003986 */ /* 0x0009e2000c101108 */
[----:B------:R-:W0:Y:S03]  /*24c30*/  LDCU UR14, c[0x0][0x398] ;  /* 0x00007300ff0e77ac */ /* 0x000e260008000800 */
[----:B------:R1:W-:Y:S01]  /*24c40*/  @P4 STG.E.U8 desc[UR8][R30.64], R35 ;  /* 0x000000231e004986 */ /* 0x0003e2000c101108 */
[----:B------:R-:W-:Y:S01]  /*24c50*/  ISETP.LT.AND P4, PT, R47, UR18, !P2 ;  /* 0x000000122f007c0c */ /* 0x000fe2000d781270 */
[----:B------:R-:W-:Y:S01]  /*24c60*/  VIADD R24, R44, 0x1c ;  /* 0x0000001c2c187836 */ /* 0x000fe20000000000 */
[----:B------:R-:W2:Y:S01]  /*24c70*/  LDCU UR18, c[0x0][0x398] ;  /* 0x00007300ff1277ac */ /* 0x000ea20008000800 */
[----:B----4-:R-:W-:-:S05]  /*24c80*/  IADD3 R28, P3, PT, R32, R56, RZ ;  /* 0x00000038201c7210 */ /* 0x010fca0007f7e0ff */
[----:B------:R-:W-:Y:S01]  /*24c90*/  IMAD.X R29, R33, 0x1, R57, P3 ;  /* 0x00000001211d7824 */ /* 0x000fe200018e0639 */
[----:B-1----:R-:W-:Y:S02]  /*24ca0*/  IADD3 R30, P6, PT, R32, R58, RZ ;  /* 0x0000003a201e7210 */ /* 0x002fe40007fde0ff */
[----:B0-----:R-:W-:Y:S02]  /*24cb0*/  ISETP.LT.AND P2, PT, R46, UR10, !P2 ;  /* 0x0000000a2e007c0c */ /* 0x001fe4000d741270 */
[----:B------:R-:W-:Y:S01]  /*24cc0*/  PRMT R37, R25, 0x7772, RZ ;  /* 0x0000777219257816 */ /* 0x000fe200000000ff */
[----:B------:R0:W-:Y:S01]  /*24cd0*/  @P5 STG.E.U8 desc[UR8][R28.64], R39 ;  /* 0x000000271c005986 */ /* 0x0001e2000c101108 */
[----:B------:R-:W-:Y:S02]  /*24ce0*/  IMAD.X R31, R33, 0x1, R59, P6 ;  /* 0x00000001211f7824 */ /* 0x000fe400030e063b */
[----:B------:R-:W-:Y:S01]  /*24cf0*/  VIADD R35, R32, UR4 ;  /* 0x0000000420237c36 */ /* 0x000fe20008000000 */
[----:B------:R-:W-:Y:S01]  /*24d00*/  ISETP.GE.AND P3, PT, R24, UR6, PT ;  /* 0x0000000618007c0c */ /* 0x000fe2000bf66270 */
[----:B------:R-:W1:Y:S01]  /*24d10*/  LDCU UR6, c[0x0][0x3b8] ;  /* 0x00007700ff0677ac */ /* 0x000e620008000800 */
[----:B------:R-:W-:Y:S01]  /*24d20*/  VIADD R34, R44, 0x1d ;  /* 0x0000001d2c227836 */ /* 0x000fe20000000000 */
[----:B------:R-:W4:Y:S01]  /*24d30*/  LDCU UR10, c[0x0][0x39c] ;  /* 0x00007380ff0a77ac */ /* 0x000f220008000800 */
[----:B0-----:R-:W-:Y:S01]  /*24d40*/  IADD3 R28, P5, PT, R32, R60, RZ ;  /* 0x0000003c201c7210 */ /* 0x001fe20007fbe0ff */
[----:B------:R0:W-:Y:S01]  /*24d50*/  @P4 STG.E.U8 desc[UR8][R30.64], R37 ;  /* 0x000000251e004986 */ /* 0x0001e2000c101108 */
[----:B--2---:R-:W-:Y:S01]  /*24d60*/  ISETP.LT.AND P4, PT, R55, UR12, !P1 ;  /* 0x0000000c37007c0c */ /* 0x004fe2000cf81270 */
[----:B------:R-:W2:Y:S02]  /*24d70*/  LDCU UR12, c[0x0][0x398] ;  /* 0x00007300ff0c77ac */ /* 0x000ea40008000800 */
[----:B------:R-:W-:Y:S01]  /*24d80*/  IMAD.X R29, R33, 0x1, R61, P5 ;  /* 0x00000001211d7824 */ /* 0x000fe200028e063d */
[----:B------:R-:W-:Y:S01]  /*24d90*/  PRMT R33, R25, 0x7773, RZ ;  /* 0x0000777319217816 */ /* 0x000fe200000000ff */
[----:B------:R-:W0:Y:S01]  /*24da0*/  LDCU UR4, c[0x0][0x39c] ;  /* 0x00007380ff0477ac */ /* 0x000e220008000800 */
[----:B------:R-:W-:-:S02]  /*24db0*/  ISETP.LT.AND P5, PT, R45, UR14, !P1 ;  /* 0x0000000e2d007c0c */ /* 0x000fc4000cfa1270 */
[C---:B------:R-:W-:Y:S01]  /*24dc0*/  IADD3 R24, P6, PT, R35.reuse, R2, RZ ;  /* 0x0000000223187210 */ /* 0x040fe20007fde0ff */
[----:B------:R0:W-:Y:S01]  /*24dd0*/  @P2 STG.E.U8 desc[UR8][R28.64], R33 ;  /* 0x000000211c002986 */ /* 0x0001e2000c101108 */
[C---:B---3--:R-:W-:Y:S01]  /*24de0*/  PRMT R39, R42.reuse, 0x7770, RZ ;  /* 0x000077702a277816 */ /* 0x048fe200000000ff */
[C---:B-1----:R-:W-:Y:S01]  /*24df0*/  VIADD R32, R35.reuse, UR6 ;  /* 0x0000000623207c36 */ /* 0x042fe20008000000 */
[----:B0-----:R-:W-:Y:S01]  /*24e00*/  SHF.R.S32.HI R31, RZ, 0x1f, R35 ;  /* 0x0000001fff1f7819 */ /* 0x001fe20000011423 */
[----:B------:R-:W0:Y:S01]  /*24e10*/  LDCU UR14, c[0x0][0x398] ;  /* 0x00007300ff0e77ac */ /* 0x000e220008000800 */
[----:B------:R-:W-:Y:S02]  /*24e20*/  IADD3 R28, P2, PT, R35, R56, RZ ;  /* 0x00000038231c7210 */ /* 0x000fe40007f5e0ff */
[----:B------:R-:W-:Y:S01]  /*24e30*/  PRMT R37, R42, 0x7771, RZ ;  /* 0x000077712a257816 */ /* 0x000fe200000000ff */
[C---:B------:R-:W-:Y:S01]  /*24e40*/  IMAD.X R25, R31.reuse, 0x1, R3, P6 ;  /* 0x000000011f197824 */ /* 0x040fe200030e0603 */
[----:B------:R-:W1:Y:S01]  /*24e50*/  LDCU UR6, c[0x0][0x398] ;  /* 0x00007300ff0677ac */ /* 0x000e620008000800 */
[----:B------:R-:W-:-:S03]  /*24e60*/  IMAD.X R29, R31, 0x1, R57, P2 ;  /* 0x000000011f1d7824 */ /* 0x000fc600010e0639 */
[----:B------:R3:W-:Y:S04]  /*24e70*/  @P4 STG.E.U8 desc[UR8][R24.64], R39 ;  /* 0x0000002718004986 */ /* 0x0007e8000c101108 */
[----:B------:R0:W-:Y:S01]  /*24e80*/  @P5 STG.E.U8 desc[UR8][R28.64], R37 ;  /* 0x000000251c005986 */ /* 0x0001e2000c101108 */
[C---:B---3--:R-:W-:Y:S02]  /*24e90*/  PRMT R39, R42.reuse, 0x7772, RZ ;  /* 0x000077722a277816 */ /* 0x048fe400000000ff */
[----:B0-----:R-:W-:Y:S02]  /*24ea0*/  PRMT R37, R42, 0x7773, RZ ;  /* 0x000077732a257816 */ /* 0x001fe400000000ff */
[----:B------:R-:W3:Y:S01]  /*24eb0*/  LDL.LU R42, [R1+0x38] ;  /* 0x00003800012a7983 */ /* 0x000ee20000300800 */
[----:B------:R-:W-:-:S02]  /*24ec0*/  IADD3 R24, P6, PT, R35, R58, RZ ;  /* 0x0000003a23187210 */ /* 0x000fc40007fde0ff */
[----:B------:R-:W-:Y:S01]  /*24ed0*/  ISETP.LT.AND P4, PT, R47, UR16, !P1 ;  /* 0x000000102f007c0c */ /* 0x000fe2000cf81270 */
[----:B------:R-:W0:Y:S01]  /*24ee0*/  LDCU UR16, c[0x0][0x398] ;  /* 0x00007300ff1077ac */ /* 0x000e220008000800 */
[----:B------:R-:W-:Y:S02]  /*24ef0*/  ISETP.LT.AND P1, PT, R46, UR18, !P1 ;  /* 0x000000122e007c0c */ /* 0x000fe4000cf21270 */
[----:B------:R-:W-:Y:S01]  /*24f00*/  ISETP.LT.AND P5, PT, R55, UR20, !P3 ;  /* 0x0000001437007c0c */ /* 0x000fe2000dfa1270 */
[----:B------:R-:W-:Y:S01]  /*24f10*/  IMAD.X R25, R31, 0x1, R59, P6 ;  /* 0x000000011f197824 */ /* 0x000fe200030e063b */
[----:B------:R-:W-:Y:S01]  /*24f20*/  IADD3 R28, P2, PT, R35, R60, RZ ;  /* 0x0000003c231c7210 */ /* 0x000fe20007f5e0ff */
[----:B------:R-:W0:Y:S01]  /*24f30*/  LDCU UR18, c[0x0][0x398] ;  /* 0x00007300ff1277ac */ /* 0x000e220008000800 */
[----:B------:R-:W-:Y:S02]  /*24f40*/  SHF.R.S32.HI R33, RZ, 0x1f, R32 ;  /* 0x0000001fff217819 */ /* 0x000fe40000011420 */
[----:B------:R-:W-:Y:S01]  /*24f50*/  IADD3 R30, P6, PT, R32, R2, RZ ;  /* 0x00000002201e7210 */ /* 0x000fe20007fde0ff */
[----:B------:R-:W-:Y:S01]  /*24f60*/  IMAD.X R29, R31, 0x1, R61, P2 ;  /* 0x000000011f1d7824 */ /* 0x000fe200010e063d */
[----:B------:R-:W-:Y:S01]  /*24f70*/  PRMT R35, R26, 0x7770, RZ ;  /* 0x000077701a237816 */ /* 0x000fe200000000ff */
[----:B------:R-:W0:Y:S02]  /*24f80*/  LDCU UR20, c[0x0][0x398] ;  /* 0x00007300ff1477ac */ /* 0x000e240008000800 */
[----:B------:R-:W-:Y:S01]  /*24f90*/  IMAD.X R31, R33, 0x1, R3, P6 ;  /* 0x00000001211f7824 */ /* 0x000fe200030e0603 */
[----:B------:R-:W-:Y:S04]  /*24fa0*/  @P4 STG.E.U8 desc[UR8][R24.64], R39 ;  /* 0x0000002718004986 */ /* 0x000fe8000c101108 */
[----:B------:R0:W-:Y:S01]  /*24fb0*/  @P1 STG.E.U8 desc[UR8][R28.64], R37 ;  /* 0x000000251c001986 */ /* 0x0001e2000c101108 */
[----:B------:R-:W-:Y:S01]  /*24fc0*/  ISETP.GE.AND P2, PT, R34, UR4, PT ;  /* 0x0000000422007c0c */ /* 0x000fe2000bf46270 */
[----:B------:R-:W1:Y:S02]  /*24fd0*/  LDCU UR4, c[0x0][0x3b8] ;  /* 0x00007700ff0477ac */ /* 0x000e640008000800 */
[----:B------:R1:W-:Y:S01]  /*24fe0*/  @P5 STG.E.U8 desc[UR8][R30.64], R35 ;  /* 0x000000231e005986 */ /* 0x0003e2000c101108 */
[----:B--2---:R-:W-:Y:S01]  /*24ff0*/  ISETP.LT.AND P5, PT, R45, UR12, !P3 ;  /* 0x0000000c2d007c0c */ /* 0x004fe2000dfa1270 */
[----:B------:R-:W2:Y:S01]  /*25000*/  LDCU UR12, c[0x0][0x398] ;  /* 0x00007300ff0c77ac */ /* 0x000ea20008000800 */
[----:B0-----:R-:W-:-:S02]  /*25010*/  IADD3 R28, P6, PT, R32, R56, RZ ;  /* 0x00000038201c7210 */ /* 0x001fc40007fde0ff */
[----:B------:R-:W-:-:S03]  /*25020*/  PRMT R37, R26, 0x7771, RZ ;  /* 0x000077711a257816 */ /* 0x000fc600000000ff */
[----:B------:R-:W-:Y:S01]  /*25030*/  IMAD.X R29, R33, 0x1, R57, P6 ;  /* 0x00000001211d7824 */ /* 0x000fe200030e0639 */
[----:B------:R-:W-:Y:S01]  /*25040*/  ISETP.LT.AND P4, PT, R47, UR14, !P3 ;  /* 0x0000000e2f007c0c */ /* 0x000fe2000df81270 */
[----:B------:R-:W-:Y:S01]  /*25050*/  VIADD R34, R44, 0x1e ;  /* 0x0000001e2c227836 */ /* 0x000fe20000000000 */
[----:B-1----:R-:W-:Y:S02]  /*25060*/  ISETP.LT.AND P3, PT, R46, UR6, !P3 ;  /* 0x000000062e007c0c */ /* 0x002fe4000df61270 */
[----:B------:R-:W-:Y:S01]  /*25070*/  PRMT R35, R26, 0x7772, RZ ;  /* 0x000077721a237816 */ /* 0x000fe200000000ff */
[----:B------:R0:W-:Y:S01]  /*25080*/  @P5 STG.E.U8 desc[UR8][R28.64], R37 ;  /* 0x000000251c005986 */ /* 0x0001e2000c101108 */
[C---:B------:R-:W-:Y:S01]  /*25090*/  IADD3 R24, P6, PT, R32.reuse, R58, RZ ;  /* 0x0000003a20187210 */ /* 0x040fe20007fde0ff */
[----:B------:R-:W-:Y:S01]  /*250a0*/  VIADD R31, R32, UR4 ;  /* 0x00000004201f7c36 */ /* 0x000fe20008000000 */
[----:B----4-:R-:W-:Y:S01]  /*250b0*/  ISETP.GE.AND P1, PT, R34, UR10, PT ;  /* 0x0000000a22007c0c */ /* 0x010fe2000bf26270 */
[----:B------:R-:W1:Y:S02]  /*250c0*/  LDCU UR10, c[0x0][0x398] ;  /* 0x00007300ff0a77ac */ /* 0x000e640008000800 */
[C---:B------:R-:W-:Y:S01]  /*250d0*/  IMAD.X R25, R33.reuse, 0x1, R59, P6 ;  /* 0x0000000121197824 */ /* 0x040fe200030e063b */
[----:B------:R-:W4:Y:S01]  /*250e0*/  LDCU UR14, c[0x0][0x398] ;  /* 0x00007300ff0e77ac */ /* 0x000f220008000800 */
[----:B0-----:R-:W-:Y:S01]  /*250f0*/  IADD3 R28, P5, PT, R32, R60, RZ ;  /* 0x0000003c201c7210 */ /* 0x001fe20007fbe0ff */
[----:B------:R-:W0:Y:S04]  /*25100*/  LDCU UR4, c[0x0][0x3b8] ;  /* 0x00007700ff0477ac */ /* 0x000e280008000800 */
[----:B------:R-:W-:Y:S01]  /*25110*/  IMAD.X R29, R33, 0x1, R61, P5 ;  /* 0x00000001211d7824 */ /* 0x000fe200028e063d */
[----:B------:R-:W-:Y:S01]  /*25120*/  PRMT R33, R26, 0x7773, RZ ;  /* 0x000077731a217816 */ /* 0x000fe200000000ff */
[----:B------:R-:W-:Y:S01]  /*25130*/  @P4 STG.E.U8 desc[UR8][R24.64], R35 ;  /* 0x0000002318004986 */ /* 0x000fe2000c101108 */
[----:B--2---:R-:W-:Y:S01]  /*25140*/  ISETP.LT.AND P5, PT, R55, UR12, !P2 ;  /* 0x0000000c37007c0c */ /* 0x004fe2000d7a1270 */
[----:B------:R-:W2:Y:S01]  /*25150*/  LDCU UR12, c[0x0][0x398] ;  /* 0x00007300ff0c77ac */ /* 0x000ea20008000800 */
[----:B------:R-:W-:Y:S01]  /*25160*/  SHF.R.S32.HI R26, RZ, 0x1f, R31 ;  /* 0x0000001fff1a7819 */ /* 0x000fe2000001141f */
[----:B------:R0:W-:Y:S01]  /*25170*/  @P3 STG.E.U8 desc[UR8][R28.64], R33 ;  /* 0x000000211c003986 */ /* 0x0001e2000c101108 */
[----:B------:R-:W1:Y:S01]  /*25180*/  LDCU UR6, c[0x0][0x39c] ;  /* 0x00007380ff0677ac */ /* 0x000e620008000800 */
[----:B0-----:R-:W-:-:S05]  /*25190*/  IADD3 R28, P4, PT, R31, R2, RZ ;  /* 0x000000021f1c7210 */ /* 0x001fca0007f9e0ff */
[----:B------:R-:W-:Y:S01]  /*251a0*/  IMAD.X R29, R26, 0x1, R3, P4 ;  /* 0x000000011a1d7824 */ /* 0x000fe200020e0603 */
[C---:B---3--:R-:W-:Y:S02]  /*251b0*/  PRMT R35, R42.reuse, 0x7770, RZ ;  /* 0x000077702a237816 */ /* 0x048fe400000000ff */
[C---:B------:R-:W-:Y:S02]  /*251c0*/  PRMT R37, R42.reuse, 0x7771, RZ ;  /* 0x000077712a257816 */ /* 0x040fe400000000ff */
[C---:B------:R-:W-:Y:S01]  /*251d0*/  PRMT R33, R42.reuse, 0x7773, RZ ;  /* 0x000077732a217816 */ /* 0x040fe200000000ff */
[----:B------:R0:W-:Y:S02]  /*251e0*/  @P5 STG.E.U8 desc[UR8][R28.64], R35 ;  /* 0x000000231c005986 */ /* 0x0001e4000c101108 */
[----:B0-----:R-:W-:Y:S02]  /*251f0*/  PRMT R35, R42, 0x7772, RZ ;  /* 0x000077722a237816 */ /* 0x001fe400000000ff */
[----:B------:R-:W3:Y:S01]  /*25200*/  LDL.LU R42, [R1+0x3c] ;  /* 0x00003c00012a7983 */ /* 0x000ee20000300800 */
[----:B-1----:R-:W-:Y:S01]  /*25210*/  ISETP.LT.AND P3, PT, R45, UR10, !P2 ;  /* 0x0000000a2d007c0c */ /* 0x002fe2000d761270 */
[----:B------:R-:W-:Y:S01]  /*25220*/  VIADD R30, R44, 0x1f ;  /* 0x0000001f2c1e7836 */ /* 0x000fe20000000000 */
[----:B------:R-:W-:Y:S01]  /*25230*/  IADD3 R24, P6, PT, R31, R56, RZ ;  /* 0x000000381f187210 */ /* 0x000fe20007fde0ff */
[----:B------:R-:W0:Y:S01]  /*25240*/  LDCU UR10, c[0x0][0x39c] ;  /* 0x00007380ff0a77ac */ /* 0x000e220008000800 */
[----:B----4-:R-:W-:-:S03]  /*25250*/  ISETP.LT.AND P5, PT, R47, UR14, !P2 ;  /* 0x0000000e2f007c0c */ /* 0x010fc6000d7a1270 */
[----:B------:R-:W-:Y:S01]  /*25260*/  IMAD.X R25, R26, 0x1, R57, P6 ;  /* 0x000000011a197824 */ /* 0x000fe200030e0639 */
[----:B--2---:R-:W-:Y:S01]  /*25270*/  ISETP.LT.AND P2, PT, R46, UR12, !P2 ;  /* 0x0000000c2e007c0c */ /* 0x004fe2000d741270 */
[----:B------:R-:W1:Y:S01]  /*25280*/  LDCU UR14, c[0x0][0x398] ;  /* 0x00007300ff0e77ac */ /* 0x000e620008000800 */
[----:B------:R-:W-:-:S03]  /*25290*/  IADD3 R28, P6, PT, R31, R58, RZ ;  /* 0x0000003a1f1c7210 */ /* 0x000fc60007fde0ff */
[----:B------:R2:W-:Y:S01]  /*252a0*/  @P3 STG.E.U8 desc[UR8][R24.64], R37 ;  /* 0x0000002518003986 */ /* 0x0005e2000c101108 */
[----:B------:R-:W4:Y:S01]  /*252b0*/  LDCU UR12, c[0x0][0x398] ;  /* 0x00007300ff0c77ac */ /* 0x000f220008000800 */
[----:B------:R-:W-:Y:S01]  /*252c0*/  IMAD.X R29, R26, 0x1, R59, P6 ;  /* 0x000000011a1d7824 */ /* 0x000fe200030e063b */
[----:B--2---:R-:W-:-:S04]  /*252d0*/  IADD3 R24, P3, PT, R31, R60, RZ ;  /* 0x0000003c1f187210 */ /* 0x004fc80007f7e0ff */
[----:B------:R2:W-:Y:S01]  /*252e0*/  @P5 STG.E.U8 desc[UR8][R28.64], R35 ;  /* 0x000000231c005986 */ /* 0x0005e2000c101108 */
[----:B------:R-:W-:Y:S02]  /*252f0*/  IMAD.X R25, R26, 0x1, R61, P3 ;  /* 0x000000011a197824 */ /* 0x000fe400018e063d */
[----:B------:R-:W-:Y:S01]  /*25300*/  VIADD R31, R31, UR4 ;  /* 0x000000041f1f7c36 */ /* 0x000fe20008000000 */
[----:B------:R-:W-:Y:S01]  /*25310*/  ISETP.GE.AND P4, PT, R30, UR6, PT ;  /* 0x000000061e007c0c */ /* 0x000fe2000bf86270 */
[----:B------:R-:W0:Y:S01]  /*25320*/  LDCU UR6, c[0x0][0x3b8] ;  /* 0x00007700ff0677ac */ /* 0x000e220008000800 */
[----:B------:R1:W-:Y:S01]  /*25330*/  @P2 STG.E.U8 desc[UR8][R24.64], R33 ;  /* 0x0000002118002986 */ /* 0x0003e2000c101108 */
[----:B------:R-:W-:Y:S02]  /*25340*/  ISETP.LT.AND P2, PT, R55, UR16, !P1 ;  /* 0x0000001037007c0c */ /* 0x000fe4000cf41270 */
[----:B------:R-:W-:Y:S01]  /*25350*/  SHF.R.S32.HI R26, RZ, 0x1f, R31 ;  /* 0x0000001fff1a7819 */ /* 0x000fe2000001141f */
[----:B------:R-:W0:Y:S01]  /*25360*/  LDCU UR16, c[0x0][0x398] ;  /* 0x00007300ff1077ac */ /* 0x000e220008000800 */
[----:B--2---:R-:W-:-:S02]  /*25370*/  IADD3 R28, P6, PT, R31, R2, RZ ;  /* 0x000000021f1c7210 */ /* 0x004fc40007fde0ff */
[----:B------:R-:W-:Y:S01]  /*25380*/  PRMT R37, R27, 0x7770, RZ ;  /* 0x000077701b257816 */ /* 0x000fe200000000ff */
[----:B------:R-:W2:Y:S02]  /*25390*/  LDCU UR4, c[0x0][0x39c] ;  /* 0x00007380ff0477ac */ /* 0x000ea40008000800 */
[C---:B------:R-:W-:Y:S01]  /*253a0*/  IMAD.X R29, R26.reuse, 0x1, R3, P6 ;  /* 0x000000011a1d7824 */ /* 0x040fe200030e0603 */
[----:B-1----:R-:W-:Y:S02]  /*253b0*/  IADD3 R24, P5, PT, R31, R56, RZ ;  /* 0x000000381f187210 */ /* 0x002fe40007fbe0ff */
[----:B------:R-:W-:Y:S02]  /*253c0*/  ISETP.LT.AND P3, PT, R45, UR18, !P1 ;  /* 0x000000122d007c0c */ /* 0x000fe4000cf61270 */
[----:B------:R-:W-:Y:S01]  /*253d0*/  ISETP.LT.AND P6, PT, R47, UR14, !P1 ;  /* 0x0000000e2f007c0c */ /* 0x000fe2000cfc1270 */
[----:B------:R-:W-:Y:S01]  /*253e0*/  IMAD.X R25, R26, 0x1, R57, P5 ;  /* 0x000000011a197824 */ /* 0x000fe200028e0639 */
[----:B------:R1:W-:Y:S01]  /*253f0*/  @P2 STG.E.U8 desc[UR8][R28.64], R37 ;  /* 0x000000251c002986 */ /* 0x0003e2000c101108 */
[----:B------:R-:W-:Y:S01]  /*25400*/  VIADD R30, R44, 0x20 ;  /* 0x000000202c1e7836 */ /* 0x000fe20000000000 */
[C---:B------:R-:W-:Y:S01]  /*25410*/  PRMT R33, R27.reuse, 0x7771, RZ ;  /* 0x000077711b217816 */ /* 0x040fe200000000ff */
[----:B------:R-:W2:Y:S01]  /*25420*/  LDCU UR14, c[0x0][0x398] ;  /* 0x00007300ff0e77ac */ /* 0x000ea20008000800 */
[----:B------:R-:W-:-:S02]  /*25430*/  PRMT R35, R27, 0x7772, RZ ;  /* 0x000077721b237816 */ /* 0x000fc400000000ff */
[----:B0-----:R-:W-:Y:S01]  /*25440*/  ISETP.GE.AND P2, PT, R30, UR10, PT ;  /* 0x0000000a1e007c0c */ /* 0x001fe2000bf46270 */
[----:B------:R-:W0:Y:S01]  /*25450*/  LDCU UR10, c[0x0][0x398] ;  /* 0x00007300ff0a77ac */ /* 0x000e220008000800 */
[----:B------:R-:W-:Y:S01]  /*25460*/  PRMT R41, R20, 0x7770, RZ ;  /* 0x0000777014297816 */ /* 0x000fe200000000ff */
[----:B------:R-:W0:Y:S01]  /*25470*/  LDCU UR18, c[0x0][0x398] ;  /* 0x00007300ff1277ac */ /* 0x000e220008000800 */
[----:B-1----:R-:W-:Y:S01]  /*25480*/  IADD3 R28, P5, PT, R31, R58, RZ ;  /* 0x0000003a1f1c7210 */ /* 0x002fe20007fbe0ff */
[----:B------:R1:W-:Y:S04]  /*25490*/  @P3 STG.E.U8 desc[UR8][R24.64], R33 ;  /* 0x0000002118003986 */ /* 0x0003e8000c101108 */
[----:B------:R-:W-:Y:S01]  /*254a0*/  IMAD.X R29, R26, 0x1, R59, P5 ;  /* 0x000000011a1d7824 */ /* 0x000fe200028e063b */
[----:B----4-:R-:W-:Y:S01]  /*254b0*/  ISETP.LT.AND P5, PT, R46, UR12, !P1 ;  /* 0x0000000c2e007c0c */ /* 0x010fe2000cfa1270 */
[----:B------:R-:W4:Y:S01]  /*254c0*/  LDCU UR12, c[0x0][0x398] ;  /* 0x00007300ff0c77ac */ /* 0x000f220008000800 */
[----:B------:R-:W-:-:S02]  /*254d0*/  VIADD R30, R44, 0x21 ;  /* 0x000000212c1e7836 */ /* 0x000fc40000000000 */
[----:B------:R-:W-:Y:S01]  /*254e0*/  @P6 STG.E.U8 desc[UR8][R28.64], R35 ;  /* 0x000000231c006986 */ /* 0x000fe2000c101108 */
[C---:B-1----:R-:W-:Y:S01]  /*254f0*/  IADD3 R24, P6, PT, R31.reuse, R60, RZ ;  /* 0x0000003c1f187210 */ /* 0x042fe20007fde0ff */
[----:B------:R-:W-:Y:S01]  /*25500*/  VIADD R31, R31, UR6 ;  /* 0x000000061f1f7c36 */ /* 0x000fe20008000000 */
[----:B------:R-:W-:Y:S01]  /*25510*/  ISETP.LT.AND P1, PT, R55, UR16, !P4 ;  /* 0x0000001037007c0c */ /* 0x000fe2000e721270 */
[----:B------:R-:W1:Y:S01]  /*25520*/  LDCU UR6, c[0x0][0x398] ;  /* 0x00007300ff0677ac */ /* 0x000e620008000800 */
[----:B--2---:R-:W-:Y:S01]  /*25530*/  ISETP.GE.AND P3, PT, R30, UR4, PT ;  /* 0x000000041e007c0c */ /* 0x004fe2000bf66270 */
[----:B------:R-:W-:Y:S01]  /*25540*/  IMAD.X R25, R26, 0x1, R61, P6 ;  /* 0x000000011a197824 */ /* 0x000fe200030e063d */
[----:B------:R-:W-:Y:S01]  /*25550*/  SHF.R.S32.HI R30, RZ, 0x1f, R31 ;  /* 0x0000001fff1e7819 */ /* 0x000fe2000001141f */
[----:B------:R-:W2:Y:S01]  /*25560*/  LDCU UR4, c[0x0][0x3b8] ;  /* 0x00007700ff0477ac */ /* 0x000ea20008000800 */
[----:B------:R-:W-:Y:S02]  /*25570*/  IADD3 R26, P6, PT, R31, R2, RZ ;  /* 0x000000021f1a7210 */ /* 0x000fe40007fde0ff */
[----:B------:R-:W-:Y:S01]  /*25580*/  PRMT R33, R27, 0x7773, RZ ;  /* 0x000077731b217816 */ /* 0x000fe200000000ff */
[----:B------:R-:W1:Y:S02]  /*25590*/  LDCU UR16, c[0x0][0x398] ;  /* 0x00007300ff1077ac */ /* 0x000e640008000800 */
[----:B------:R-:W-:-:S02]  /*255a0*/  IMAD.X R27, R30, 0x1, R3, P6 ;  /* 0x000000011e1b7824 */ /* 0x000fc400030e0603 */
[----:B------:R2:W-:Y:S01]  /*255b0*/  @P5 STG.E.U8 desc[UR8][R24.64], R33 ;  /* 0x0000002118005986 */ /* 0x0005e2000c101108 */
[----:B0-----:R-:W-:Y:S01]  /*255c0*/  ISETP.LT.AND P5, PT, R45, UR10, !P4 ;  /* 0x0000000a2d007c0c */ /* 0x001fe2000e7a1270 */
[----:B------:R-:W0:Y:S01]  /*255d0*/  LDCU UR10, c[0x0][0x398] ;  /* 0x00007300ff0a77ac */ /* 0x000e220008000800 */
[----:B--2---:R-:W-:-:S05]  /*255e0*/  IADD3 R24, P6, PT, R31, R56, RZ ;  /* 0x000000381f187210 */ /* 0x004fca0007fde0ff */
[----:B------:R-:W-:Y:S02]  /*255f0*/  IMAD.X R25, R30, 0x1, R57, P6 ;  /* 0x000000011e197824 */ /* 0x000fe400030e0639 */
[----:B------:R-:W-:Y:S01]  /*25600*/  VIADD R35, R31, UR4 ;  /* 0x000000041f237c36 */ /* 0x000fe20008000000 */
[----:B------:R-:W2:Y:S04]  /*25610*/  LDCU UR4, c[0x0][0x3b8] ;  /* 0x00007700ff0477ac */ /* 0x000ea80008000800 */
[----:B------:R-:W-:Y:S02]  /*25620*/  SHF.R.S32.HI R32, RZ, 0x1f, R35 ;  /* 0x0000001fff207819 */ /* 0x000fe40000011423 */
[----:B---3--:R-:W-:-:S05]  /*25630*/  PRMT R29, R42, 0x7770, RZ ;  /* 0x000077702a1d7816 */ /* 0x008fca00000000ff */
[----:B------:R3:W-:Y:S01]  /*25640*/  @P1 STG.E.U8 desc[UR8][R26.64], R29 ;  /* 0x0000001d1a001986 */ /* 0x0007e2000c101108 */
[----:B----4-:R-:W-:Y:S01]  /*25650*/  ISETP.LT.AND P1, PT, R47, UR12, !P4 ;  /* 0x0000000c2f007c0c */ /* 0x010fe2000e721270 */
[----:B------:R-:W4:Y:S01]  /*25660*/  LDCU UR12, c[0x0][0x398] ;  /* 0x00007300ff0c77ac */ /* 0x000f220008000800 */
[C---:B------:R-:W-:Y:S02]  /*25670*/  PRMT R39, R42.reuse, 0x7771, RZ ;  /* 0x000077712a277816 */ /* 0x040fe400000000ff */
[----:B------:R-:W-:Y:S02]  /*25680*/  PRMT R37, R42, 0x7772, RZ ;  /* 0x000077722a257816 */ /* 0x000fe400000000ff */
[C---:B---3--:R-:W-:Y:S01]  /*25690*/  IADD3 R26, P6, PT, R31.reuse, R58, RZ ;  /* 0x0000003a1f1a7210 */ /* 0x048fe20007fde0ff */
[----:B------:R-:W-:Y:S01]  /*256a0*/  @P5 STG.E.U8 desc[UR8][R24.64], R39 ;  /* 0x0000002718005986 */ /* 0x000fe2000c101108 */
[----:B------:R-:W-:-:S03]  /*256b0*/  IADD3 R28, P5, PT, R31, R60, RZ ;  /* 0x0000003c1f1c7210 */ /* 0x000fc60007fbe0ff */
[----:B------:R-:W-:Y:S01]  /*256c0*/  IMAD.X R27, R30, 0x1, R59, P6 ;  /* 0x000000011e1b7824 */ /* 0x000fe200030e063b */
[----:B------:R-:W-:Y:S01]  /*256d0*/  ISETP.LT.AND P4, PT, R46, UR14, !P4 ;  /* 0x0000000e2e007c0c */ /* 0x000fe2000e781270 */
[----:B------:R-:W-:-:S03]  /*256e0*/  IMAD.X R29, R30, 0x1, R61, P5 ;  /* 0x000000011e1d7824 */ /* 0x000fc600028e063d */
[----:B------:R3:W-:Y:S01]  /*256f0*/  @P1 STG.E.U8 desc[UR8][R26.64], R37 ;  /* 0x000000251a001986 */ /* 0x0007e2000c101108 */
[----:B-1----:R-:W-:Y:S01]  /*25700*/  ISETP.LT.AND P1, PT, R55, UR6, !P2 ;  /* 0x0000000637007c0c */ /* 0x002fe2000d721270 */
[----:B------:R-:W1:Y:S01]  /*25710*/  LDCU UR6, c[0x0][0x39c] ;  /* 0x00007380ff0677ac */ /* 0x000e620008000800 */
[----:B------:R-:W-:Y:S02]  /*25720*/  IADD3 R30, P5, PT, R35, R2, RZ ;  /* 0x00000002231e7210 */ /* 0x000fe40007fbe0ff */
[----:B------:R-:W-:Y:S01]  /*25730*/  PRMT R33, R42, 0x7773, RZ ;  /* 0x000077732a217816 */ /* 0x000fe200000000ff */
[----:B------:R-:W1:Y:S02]  /*25740*/  LDCU UR14, c[0x0][0x398] ;  /* 0x00007300ff0e77ac */ /* 0x000e640008000800 */
[----:B------:R-:W-:Y:S02]  /*25750*/  IMAD.X R31, R32, 0x1, R3, P5 ;  /* 0x00000001201f7824 */ /* 0x000fe400028e0603 */
[----:B------:R2:W-:Y:S01]  /*25760*/  @P4 STG.E.U8 desc[UR8][R28.64], R33 ;  /* 0x000000211c004986 */ /* 0x0005e2000c101108 */
[----:B0-----:R-:W-:Y:S01]  /*25770*/  ISETP.LT.AND P4, PT, R45, UR10, !P2 ;  /* 0x0000000a2d007c0c */ /* 0x001fe2000d781270 */
[----:B------:R-:W0:Y:S02]  /*25780*/  LDCU UR10, c[0x0][0x39c] ;  /* 0x00007380ff0a77ac */ /* 0x000e240008000800 */
[----:B------:R1:W-:Y:S01]  /*25790*/  @P1 STG.E.U8 desc[UR8][R30.64], R41 ;  /* 0x000000291e001986 */ /* 0x0003e2000c101108 */
[----:B---3--:R-:W-:-:S02]  /*257a0*/  IADD3 R26, P1, PT, R35, R58, RZ ;  /* 0x0000003a231a7210 */ /* 0x008fc40007f3e0ff */
[----:B----4-:R-:W-:Y:S01]  /*257b0*/  ISETP.LT.AND P5, PT, R47, UR12, !P2 ;  /* 0x0000000c2f007c0c */ /* 0x010fe2000d7a1270 */
[----:B------:R-:W3:Y:S01]  /*257c0*/  LDCU UR12, c[0x0][0x398] ;  /* 0x00007300ff0c77ac */ /* 0x000ee20008000800 */
[C---:B------:R-:W-:Y:S01]  /*257d0*/  IADD3 R24, P6, PT, R35.reuse, R56, RZ ;  /* 0x0000003823187210 */ /* 0x040fe20007fde0ff */
[----:B------:R-:W-:Y:S01]  /*257e0*/  IMAD.X R27, R32, 0x1, R59, P1 ;  /* 0x00000001201b7824 */ /* 0x000fe200008e063b */
[C---:B--2---:R-:W-:Y:S01]  /*257f0*/  IADD3 R28, P1, PT, R35.reuse, R60, RZ ;  /* 0x0000003c231c7210 */ /* 0x044fe20007f3e0ff */
[----:B------:R-:W-:Y:S01]  /*25800*/  VIADD R33, R35, UR4 ;  /* 0x0000000423217c36 */ /* 0x000fe20008000000 */
[----:B------:R-:W-:Y:S01]  /*25810*/  PRMT R39, R20, 0x7771, RZ ;  /* 0x0000777114277816 */ /* 0x000fe200000000ff */
[----:B------:R-:W-:Y:S02]  /*25820*/  IMAD.X R25, R32, 0x1, R57, P6 ;  /* 0x0000000120197824 */ /* 0x000fe400030e0639 */
[----:B-1----:R-:W-:Y:S01]  /*25830*/  VIADD R31, R44, 0x22 ;  /* 0x000000222c1f7836 */ /* 0x002fe20000000000 */
[----:B------:R-:W-:Y:S01]  /*25840*/  PRMT R37, R20, 0x7772, RZ ;  /* 0x0000777214257816 */ /* 0x000fe200000000ff */
[----:B------:R-:W-:Y:S01]  /*25850*/  IMAD.X R29, R32, 0x1, R61, P1 ;  /* 0x00000001201d7824 */ /* 0x000fe200008e063d */
[----:B------:R-:W-:Y:S01]  /*25860*/  @P4 STG.E.U8 desc[UR8][R24.64], R39 ;  /* 0x0000002718004986 */ /* 0x000fe2000c101108 */
[----:B------:R-:W-:Y:S01]  /*25870*/  ISETP.LT.AND P2, PT, R46, UR14, !P2 ;  /* 0x0000000e2e007c0c */ /* 0x000fe2000d741270 */
[----:B------:R-:W1:Y:S01]  /*25880*/  LDCU UR4, c[0x0][0x3b8] ;  /* 0x00007700ff0477ac */ /* 0x000e620008000800 */
[----:B------:R-:W-:Y:S01]  /*25890*/  ISETP.GE.AND P1, PT, R31, UR6, PT ;  /* 0x000000061f007c0c */ /* 0x000fe2000bf26270 */
[----:B------:R2:W-:Y:S01]  /*258a0*/  @P5 STG.E.U8 desc[UR8][R26.64], R37 ;  /* 0x000000251a005986 */ /* 0x0005e2000c101108 */
[----:B------:R-:W-:Y:S01]  /*258b0*/  SHF.R.S32.HI R34, RZ, 0x1f, R33 ;  /* 0x0000001fff227819 */ /* 0x000fe20000011421 */
[----:B------:R-:W4:Y:S01]  /*258c0*/  LDCU UR6, c[0x0][0x398] ;  /* 0x00007300ff0677ac */ /* 0x000f220008000800 */
[----:B------:R-:W-:-:S02]  /*258d0*/  IADD3 R30, P4, PT, R33, R2, RZ ;  /* 0x00000002211e7210 */ /* 0x000fc40007f9e0ff */
[----:B------:R-:W-:Y:S01]  /*258e0*/  ISETP.LT.AND P5, PT, R55, UR16, !P3 ;  /* 0x0000001037007c0c */ /* 0x000fe2000dfa1270 */
[----:B------:R-:W1:Y:S02]  /*258f0*/  LDCU UR14, c[0x0][0x398] ;  /* 0x00007300ff0e77ac */ /* 0x000e640008000800 */
[----:B------:R-:W-:Y:S01]  /*25900*/  IMAD.X R31, R34, 0x1, R3, P4 ;  /* 0x00000001221f7824 */ /* 0x000fe200020e0603 */
[----:B---3--:R-:W-:Y:S01]  /*25910*/  ISETP.LT.AND P4, PT, R45, UR12, !P3 ;  /* 0x0000000c2d007c0c */ /* 0x008fe2000df81270 */
[----:B------:R-:W3:Y:S01]  /*25920*/  LDCU UR12, c[0x0][0x398] ;  /* 0x00007300ff0c77ac */ /* 0x000ee20008000800 */
[----:B------:R-:W-:Y:S01]  /*25930*/  PRMT R35, R20, 0x7773, RZ ;  /* 0x0000777314237816 */ /* 0x000fe200000000ff */
[----:B------:R-:W-:Y:S01]  /*25940*/  VIADD R20, R44, 0x23 ;  /* 0x000000232c147836 */ /* 0x000fe20000000000 */
[----:B--2---:R-:W-:Y:S01]  /*25950*/  IADD3 R26, P6, PT, R33, R56, RZ ;  /* 0x00000038211a7210 */ /* 0x004fe20007fde0ff */
[----:B------:R-:W2:Y:S01]  /*25960*/  LDCU UR16, c[0x0][0x398] ;  /* 0x00007300ff1077ac */ /* 0x000ea20008000800 */
[C---:B------:R-:W-:Y:S01]  /*25970*/  PRMT R39, R16.reuse, 0x7770, RZ ;  /* 0x0000777010277816 */ /* 0x040fe200000000ff */
[----:B------:R1:W-:Y:S01]  /*25980*/  @P2 STG.E.U8 desc[UR8][R28.64], R35 ;  /* 0x000000231c002986 */ /* 0x0003e2000c101108 */
[----:B------:R-:W-:Y:S01]  /*25990*/  PRMT R37, R16, 0x7771, RZ ;  /* 0x0000777110257816 */ /* 0x000fe200000000ff */
[----:B------:R-:W-:Y:S01]  /*259a0*/  IMAD.X R27, R34, 0x1, R57, P6 ;  /* 0x00000001221b7824 */ /* 0x000fe200030e0639 */
[----:B0-----:R-:W-:Y:S01]  /*259b0*/  ISETP.GE.AND P2, PT, R20, UR10, PT ;  /* 0x0000000a14007c0c */ /* 0x001fe2000bf46270 */
[----:B------:R0:W-:Y:S01]  /*259c0*/  @P5 STG.E.U8 desc[UR8][R30.64], R39 ;  /* 0x000000271e005986 */ /* 0x0001e2000c101108 */
[----:B------:R-:W-:Y:S01]  /*259d0*/  ISETP.LT.AND P5, PT, R47, UR18, !P3 ;  /* 0x000000122f007c0c */ /* 0x000fe2000dfa1270 */
[----:B------:R-:W2:Y:S01]  /*259e0*/  LDCU UR10, c[0x0][0x398] ;  /* 0x00007300ff0a77ac */ /* 0x000ea20008000800 */
[----:B----4-:R-:W-:Y:S01]  /*259f0*/  ISETP.LT.AND P3, PT, R46, UR6, !P3 ;  /* 0x000000062e007c0c */ /* 0x010fe2000df61270 */
[----:B------:R4:W-:Y:S01]  /*25a00*/  @P4 STG.E.U8 desc[UR8][R26.64], R37 ;  /* 0x000000251a004986 */ /* 0x0009e2000c101108 */
[C---:B------:R-:W-:Y:S01]  /*25a10*/  IADD3 R24, P6, PT, R33.reuse, R58, RZ ;  /* 0x0000003a21187210 */ /* 0x040fe20007fde0ff */
[----:B------:R-:W2:Y:S01]  /*25a20*/  LDCU UR6, c[0x0][0x39c] ;  /* 0x00007380ff0677ac */ /* 0x000ea20008000800 */
[----:B-1----:R-:W-:-:S03]  /*25a30*/  IADD3 R28, P4, PT, R33, R60, RZ ;  /* 0x0000003c211c7210 */ /* 0x002fc60007f9e0ff */
[----:B------:R-:W-:Y:S01]  /*25a40*/  IMAD.X R25, R34, 0x1, R59, P6 ;  /* 0x0000000122197824 */ /* 0x000fe200030e063b */
[C---:B------:R-:W-:Y:S02]  /*25a50*/  PRMT R35, R16.reuse, 0x7773, RZ ;  /* 0x0000777310237816 */ /* 0x040fe400000000ff */
[----:B0-----:R-:W-:Y:S01]  /*25a60*/  PRMT R31, R16, 0x7772, RZ ;  /* 0x00007772101f7816 */ /* 0x001fe200000000ff */
[----:B------:R-:W-:Y:S01]  /*25a70*/  IMAD.X R29, R34, 0x1, R61, P4 ;  /* 0x00000001221d7824 */ /* 0x000fe200020e063d */
[----:B------:R-:W0:Y:S01]  /*25a80*/  LDCU UR18, c[0x0][0x398] ;  /* 0x00007300ff1277ac */ /* 0x000e220008000800 */
[----:B------:R-:W-:Y:S01]  /*25a90*/  VIADD R33, R33, UR4 ;  /* 0x0000000421217c36 */ /* 0x000fe20008000000 */
[----:B---3--:R-:W-:Y:S01]  /*25aa0*/  ISETP.LT.AND P4, PT, R55, UR12, !P1 ;  /* 0x0000000c37007c0c */ /* 0x008fe2000cf81270 */
[----:B------:R1:W-:Y:S01]  /*25ab0*/  @P5 STG.E.U8 desc[UR8][R24.64], R31 ;  /* 0x0000001f18005986 */ /* 0x0003e2000c101108 */
[----:B------:R-:W3:Y:S02]  /*25ac0*/  LDCU UR12, c[0x0][0x398] ;  /* 0x00007300ff0c77ac */ /* 0x000ee40008000800 */
[----:B------:R-:W-:Y:S01]  /*25ad0*/  SHF.R.S32.HI R16, RZ, 0x1f, R33 ;  /* 0x0000001fff107819 */ /* 0x000fe20000011421 */
[----:B------:R0:W-:Y:S01]  /*25ae0*/  @P3 STG.E.U8 desc[UR8][R28.64], R35 ;  /* 0x000000231c003986 */ /* 0x0001e2000c101108 */
[----:B----4-:R-:W-:Y:S01]  /*25af0*/  IADD3 R26, P3, PT, R33, R2, RZ ;  /* 0x00000002211a7210 */ /* 0x010fe20007f7e0ff */
[----:B------:R-:W4:Y:S01]  /*25b00*/  LDCU UR4, c[0x0][0x3b8] ;  /* 0x00007700ff0477ac */ /* 0x000f220008000800 */
[----:B--2---:R-:W-:Y:S01]  /*25b10*/  ISETP.LT.AND P5, PT, R45, UR10, !P1 ;  /* 0x0000000a2d007c0c */ /* 0x004fe2000cfa1270 */
[----:B------:R-:W2:Y:S02]  /*25b20*/  LDCU UR10, c[0x0][0x398] ;  /* 0x00007300ff0a77ac */ /* 0x000ea40008000800 */
[----:B------:R-:W-:Y:S01]  /*25b30*/  IMAD.X R27, R16, 0x1, R3, P3 ;  /* 0x00000001101b7824 */ /* 0x000fe200018e0603 */
[----:B-1----:R-:W-:-:S02]  /*25b40*/  PRMT R31, R21, 0x7770, RZ ;  /* 0x00007770151f7816 */ /* 0x002fc400000000ff */
[----:B------:R-:W-:Y:S01]  /*25b50*/  ISETP.LT.AND P3, PT, R47, UR14, !P1 ;  /* 0x0000000e2f007c0c */ /* 0x000fe2000cf61270 */
[----:B------:R-:W-:Y:S01]  /*25b60*/  VIADD R20, R44, 0x24 ;  /* 0x000000242c147836 */ /* 0x000fe20000000000 */
[C---:B------:R-:W-:Y:S01]  /*25b70*/  IADD3 R24, P6, PT, R33.reuse, R56, RZ ;  /* 0x0000003821187210 */ /* 0x040fe20007fde0ff */
[----:B------:R1:W-:Y:S01]  /*25b80*/  @P4 STG.E.U8 desc[UR8][R26.64], R31 ;  /* 0x0000001f1a004986 */ /* 0x0003e2000c101108 */
[----:B0-----:R-:W-:Y:S01]  /*25b90*/  IADD3 R28, P4, PT, R33, R58, RZ ;  /* 0x0000003a211c7210 */ /* 0x001fe20007f9e0ff */
[----:B------:R-:W0:Y:S01]  /*25ba0*/  LDCU UR14, c[0x0][0x398] ;  /* 0x00007300ff0e77ac */ /* 0x000e220008000800 */
[C---:B------:R-:W-:Y:S01]  /*25bb0*/  PRMT R37, R21.reuse, 0x7771, RZ ;  /* 0x0000777115257816 */ /* 0x040fe200000000ff */
[C---:B------:R-:W-:Y:S01]  /*25bc0*/  IMAD.X R25, R16.reuse, 0x1, R57, P6 ;  /* 0x0000000110197824 */ /* 0x040fe200030e0639 */
[----:B------:R-:W-:Y:S01]  /*25bd0*/  PRMT R35, R21, 0x7772, RZ ;  /* 0x0000777215237816 */ /* 0x000fe200000000ff */
[----:B------:R-:W-:Y:S01]  /*25be0*/  IMAD.X R29, R16, 0x1, R59, P4 ;  /* 0x00000001101d7824 */ /* 0x000fe200020e063b */
[----:B---3--:R-:W-:Y:S01]  /*25bf0*/  ISETP.LT.AND P1, PT, R46, UR12, !P1 ;  /* 0x0000000c2e007c0c */ /* 0x008fe2000cf21270 */
[----:B------:R-:W3:Y:S01]  /*25c00*/  LDCU UR12, c[0x0][0x398] ;  /* 0x00007300ff0c77ac */ /* 0x000ee20008000800 */
[----:B------:R-:W-:Y:S01]  /*25c10*/  ISETP.GE.AND P6, PT, R20, UR6, PT ;  /* 0x0000000614007c0c */ /* 0x000fe2000bfc6270 */
[----:B------:R0:W-:Y:S01]  /*25c20*/  @P5 STG.E.U8 desc[UR8][R24.64], R37 ;  /* 0x0000002518005986 */ /* 0x0001e2000c101108 */
[C---:B-1----:R-:W-:Y:S01]  /*25c30*/  IADD3 R26, P4, PT, R33.reuse, R60, RZ ;  /* 0x0000003c211a7210 */ /* 0x042fe20007f9e0ff */
[----:B------:R-:W1:Y:S01]  /*25c40*/  LDCU UR6, c[0x0][0x39c] ;  /* 0x00007380ff0677ac */ /* 0x000e620008000800 */
[----:B----4-:R-:W-:Y:S01]  /*25c50*/  VIADD R33, R33, UR4 ;  /* 0x0000000421217c36 */ /* 0x010fe20008000000 */
[----:B------:R4:W-:Y:S01]  /*25c60*/  @P3 STG.E.U8 desc[UR8][R28.64], R35 ;  /* 0x000000231c003986 */ /* 0x0009e2000c101108 */
[----:B--2---:R-:W-:Y:S01]  /*25c70*/  ISETP.LT.AND P3, PT, R55, UR10, !P2 ;  /* 0x0000000a37007c0c */ /* 0x004fe2000d761270 */
[----:B------:R-:W-:Y:S01]  /*25c80*/  IMAD.X R27, R16, 0x1, R61, P4 ;  /* 0x00000001101b7824 */ /* 0x000fe200020e063d */
[----:B------:R-:W2:Y:S01]  /*25c90*/  LDCU UR10, c[0x0][0x398] ;  /* 0x00007300ff0a77ac */ /* 0x000ea20008000800 */
[----:B------:R-:W-:-:S02]  /*25ca0*/  SHF.R.S32.HI R16, RZ, 0x1f, R33 ;  /* 0x0000001fff107819 */ /* 0x000fc40000011421 */
[----:B------:R-:W-:Y:S01]  /*25cb0*/  IADD3 R20, P4, PT, R33, R2, RZ ;  /* 0x0000000221147210 */ /* 0x000fe20007f9e0ff */
[----:B------:R-:W2:Y:S01]  /*25cc0*/  LDCU UR4, c[0x0][0x3b8] ;  /* 0x00007700ff0477ac */ /* 0x000ea20008000800 */
[----:B------:R-:W-:Y:S01]  /*25cd0*/  PRMT R31, R21, 0x7773, RZ ;  /* 0x00007773151f7816 */ /* 0x000fe200000000ff */
[----:B0-----:R-:W-:Y:S02]  /*25ce0*/  VIADD R25, R44, 0x25 ;  /* 0x000000252c197836 */ /* 0x001fe40000000000 */
[C---:B------:R-:W-:Y:S01]  /*25cf0*/  IMAD.X R21, R16.reuse, 0x1, R3, P4 ;  /* 0x0000000110157824 */ /* 0x040fe200020e0603 */
[----:B----4-:R-:W-:Y:S02]  /*25d00*/  PRMT R29, R17, 0x7770, RZ ;  /* 0x00007770111d7816 */ /* 0x010fe400000000ff */
[----:B------:R-:W-:Y:S01]  /*25d10*/  ISETP.LT.AND P4, PT, R45, UR14, !P2 ;  /* 0x0000000e2d007c0c */ /* 0x000fe2000d781270 */
[----:B------:R-:W0:Y:S01]  /*25d20*/  LDCU UR14, c[0x0][0x398] ;  /* 0x00007300ff0e77ac */ /* 0x000e220008000800 */
[----:B------:R-:W-:Y:S01]  /*25d30*/  IADD3 R24, P5, PT, R33, R56, RZ ;  /* 0x0000003821187210 */ /* 0x000fe20007fbe0ff */
[----:B------:R4:W-:Y:S01]  /*25d40*/  @P1 STG.E.U8 desc[UR8][R26.64], R31 ;  /* 0x0000001f1a001986 */ /* 0x0009e2000c101108 */
[----:B-1----:R-:W-:Y:S01]  /*25d50*/  ISETP.GE.AND P1, PT, R25, UR6, PT ;  /* 0x0000000619007c0c */ /* 0x002fe2000bf26270 */
[----:B------:R-:W1:Y:S02]  /*25d60*/  LDCU UR6, c[0x0][0x398] ;  /* 0x00007300ff0677ac */ /* 0x000e640008000800 */
[----:B------:R0:W-:Y:S01]  /*25d70*/  @P3 STG.E.U8 desc[UR8][R20.64], R29 ;  /* 0x0000001d14003986 */ /* 0x0001e2000c101108 */
[----:B---3--:R-:W-:Y:S01]  /*25d80*/  ISETP.LT.AND P3, PT, R47, UR12, !P2 ;  /* 0x0000000c2f007c0c */ /* 0x008fe2000d761270 */
[----:B------:R-:W-:Y:S01]  /*25d90*/  IMAD.X R25, R16, 0x1, R57, P5 ;  /* 0x0000000110197824 */ /* 0x000fe200028e0639 */
[----:B------:R-:W-:Y:S01]  /*25da0*/  PRMT R37, R17, 0x7771, RZ ;  /* 0x0000777111257816 */ /* 0x000fe200000000ff */
[----:B------:R-:W3:Y:S01]  /*25db0*/  LDCU UR12, c[0x0][0x398] ;  /* 0x00007300ff0c77ac */ /* 0x000ee20008000800 */
[----:B--2---:R-:W-:-:S02]  /*25dc0*/  ISETP.LT.AND P2, PT, R46, UR10, !P2 ;  /* 0x0000000a2e007c0c */ /* 0x004fc4000d741270 */
[----:B----4-:R-:W-:Y:S01]  /*25dd0*/  IADD3 R26, P5, PT, R33, R58, RZ ;  /* 0x0000003a211a7210 */ /* 0x010fe20007fbe0ff */
[----:B------:R-:W2:Y:S01]  /*25de0*/  LDCU UR10, c[0x0][0x398] ;  /* 0x00007300ff0a77ac */ /* 0x000ea20008000800 */
[----:B------:R-:W-:Y:S01]  /*25df0*/  PRMT R35, R17, 0x7772, RZ ;  /* 0x0000777211237816 */ /* 0x000fe200000000ff */
[----:B------:R-:W-:Y:S02]  /*25e00*/  @P4 STG.E.U8 desc[UR8][R24.64], R37 ;  /* 0x0000002518004986 */ /* 0x000fe4000c101108 */
[C---:B------:R-:W-:Y:S01]  /*25e10*/  IMAD.X R27, R16.reuse, 0x1, R59, P5 ;  /* 0x00000001101b7824 */ /* 0x040fe200028e063b */
[C---:B0-----:R-:W-:Y:S01]  /*25e20*/  IADD3 R20, P4, PT, R33.reuse, R60, RZ ;  /* 0x0000003c21147210 */ /* 0x041fe20007f9e0ff */
[----:B------:R-:W-:Y:S01]  /*25e30*/  VIADD R33, R33, UR4 ;  /* 0x0000000421217c36 */ /* 0x000fe20008000000 */
[----:B------:R-:W-:Y:S01]  /*25e40*/  PRMT R31, R17, 0x7773, RZ ;  /* 0x00007773111f7816 */ /* 0x000fe200000000ff */
[----:B------:R-:W0:Y:S01]  /*25e50*/  LDCU UR4, c[0x0][0x3b8] ;  /* 0x00007700ff0477ac */ /* 0x000e220008000800 */
[----:B------:R4:W-:Y:S01]  /*25e60*/  @P3 STG.E.U8 desc[UR8][R26.64], R35 ;  /* 0x000000231a003986 */ /* 0x0009e2000c101108 */
[----:B------:R-:W-:Y:S01]  /*25e70*/  ISETP.LT.AND P3, PT, R55, UR14, !P6 ;  /* 0x0000000e37007c0c */ /* 0x000fe2000f761270 */
[----:B------:R-:W-:Y:S01]  /*25e80*/  IMAD.X R21, R16, 0x1, R61, P4 ;  /* 0x0000000110157824 */ /* 0x000fe200020e063d */
[----:B------:R-:W-:Y:S01]  /*25e90*/  SHF.R.S32.HI R30, RZ, 0x1f, R33 ;  /* 0x0000001fff1e7819 */ /* 0x000fe20000011421 */
[----:B------:R-:W0:Y:S01]  /*25ea0*/  LDCU UR14, c[0x0][0x398] ;  /* 0x00007300ff0e77ac */ /* 0x000e220008000800 */
[----:B------:R-:W-:-:S02]  /*25eb0*/  IADD3 R28, P4, PT, R33, R2, RZ ;  /* 0x00000002211c7210 */ /* 0x000fc40007f9e0ff */
[----:B------:R0:W-:Y:S01]  /*25ec0*/  @P2 STG.E.U8 desc[UR8][R20.64], R31 ;  /* 0x0000001f14002986 */ /* 0x0001e2000c101108 */
[----:B-1----:R-:W-:Y:S01]  /*25ed0*/  ISETP.LT.AND P2, PT, R45, UR6, !P6 ;  /* 0x000000062d007c0c */ /* 0x002fe2000f741270 */
[----:B------:R-:W1:Y:S01]  /*25ee0*/  LDCU UR6, c[0x0][0x39c] ;  /* 0x00007380ff0677ac */ /* 0x000e620008000800 */
[----:B------:R-:W-:Y:S01]  /*25ef0*/  IMAD.X R29, R30, 0x1, R3, P4 ;  /* 0x000000011e1d7824 */ /* 0x000fe200020e0603 */
[----:B----4-:R-:W-:Y:S02]  /*25f00*/  PRMT R27, R22, 0x7770, RZ ;  /* 0x00007770161b7816 */ /* 0x010fe400000000ff */
[----:B--2---:R-:W-:Y:S01]  /*25f10*/  ISETP.LT.AND P4, PT, R47, UR10, !P6 ;  /* 0x0000000a2f007c0c */ /* 0x004fe2000f781270 */
[----:B------:R-:W2:Y:S01]  /*25f20*/  LDCU UR10, c[0x0][0x39c] ;  /* 0x00007380ff0a77ac */ /* 0x000ea20008000800 */
[C---:B------:R-:W-:Y:S01]  /*25f30*/  IADD3 R16, P5, PT, R33.reuse, R56, RZ ;  /* 0x0000003821107210 */ /* 0x040fe20007fbe0ff */
[----:B------:R4:W-:Y:S01]  /*25f40*/  @P3 STG.E.U8 desc[UR8][R28.64], R27 ;  /* 0x0000001b1c003986 */ /* 0x0009e2000c101108 */
[----:B------:R-:W-:-:S02]  /*25f50*/  IADD3 R24, P3, PT, R33, R58, RZ ;  /* 0x0000003a21187210 */ /* 0x000fc40007f7e0ff */
[----:B------:R-:W-:Y:S01]  /*25f60*/  PRMT R35, R22, 0x7771, RZ ;  /* 0x0000777116237816 */ /* 0x000fe200000000ff */
[----:B------:R-:W-:Y:S01]  /*25f70*/  IMAD.X R17, R30, 0x1, R57, P5 ;  /* 0x000000011e117824 */ /* 0x000fe200028e0639 */
[----:B0-----:R-:W-:Y:S01]  /*25f80*/  PRMT R21, R22, 0x7772, RZ ;  /* 0x0000777216157816 */ /* 0x001fe200000000ff */
[----:B------:R-:W-:Y:S01]  /*25f90*/  IMAD.X R25, R30, 0x1, R59, P3 ;  /* 0x000000011e197824 */ /* 0x000fe200018e063b */
[----:B---3--:R-:W-:Y:S01]  /*25fa0*/  ISETP.LT.AND P6, PT, R46, UR12, !P6 ;  /* 0x0000000c2e007c0c */ /* 0x008fe2000f7c1270 */
[----:B------:R-:W-:Y:S01]  /*25fb0*/  VIADD R31, R33, UR4 ;  /* 0x00000004211f7c36 */ /* 0x000fe20008000000 */
[----:B------:R-:W-:Y:S01]  /*25fc0*/  @P2 STG.E.U8 desc[UR8][R16.64], R35 ;  /* 0x0000002310002986 */ /* 0x000fe2000c101108 */
[----:B------:R-:W-:Y:S01]  /*25fd0*/  ISETP.LT.AND P2, PT, R55, UR14, !P1 ;  /* 0x0000000e37007c0c */ /* 0x000fe2000cf41270 */
[----:B------:R-:W-:Y:S01]  /*25fe0*/  VIADD R20, R44, 0x26 ;  /* 0x000000262c147836 */ /* 0x000fe20000000000 */
[----:B----4-:R-:W-:Y:S01]  /*25ff0*/  IADD3 R28, P3, PT, R33, R60, RZ ;  /* 0x0000003c211c7210 */ /* 0x010fe20007f7e0ff */
[----:B------:R0:W-:Y:S01]  /*26000*/  @P4 STG.E.U8 desc[UR8][R24.64], R21 ;  /* 0x0000001518004986 */ /* 0x0001e2000c101108 */
[----:B------:R-:W-:Y:S01]  /*26010*/  SHF.R.S32.HI R32, RZ, 0x1f, R31 ;  /* 0x0000001fff207819 */ /* 0x000fe2000001141f */
[----:B------:R-:W3:Y:S01]  /*26020*/  LDCU UR4, c[0x0][0x3b8] ;  /* 0x00007700ff0477ac */ /* 0x000ee20008000800 */
[----:B------:R-:W-:Y:S01]  /*26030*/  IADD3 R26, P4, PT, R31, R2, RZ ;  /* 0x000000021f1a7210 */ /* 0x000fe20007f9e0ff */
[----:B------:R-:W-:Y:S01]  /*26040*/  IMAD.X R29, R30, 0x1, R61, P3 ;  /* 0x000000011e1d7824 */ /* 0x000fe200018e063d */
[----:B-1----:R-:W-:Y:S01]  /*26050*/  ISETP.GE.AND P3, PT, R20, UR6, PT ;  /* 0x0000000614007c0c */ /* 0x002fe2000bf66270 */
[----:B------:R-:W1:Y:S01]  /*26060*/  LDCU UR6, c[0x0][0x398] ;  /* 0x00007300ff0677ac */ /* 0x000e620008000800 */
[----:B------:R-:W-:Y:S01]  /*26070*/  PRMT R33, R18, 0x7770, RZ ;  /* 0x0000777012217816 */ /* 0x000fe200000000ff */
[----:B------:R-:W-:Y:S01]  /*26080*/  IMAD.X R27, R32, 0x1, R3, P4 ;  /* 0x00000001201b7824 */ /* 0x000fe200020e0603 */
[----:B------:R-:W-:Y:S01]  /*26090*/  ISETP.LT.AND P5, PT, R45, UR16, !P1 ;  /* 0x000000102d007c0c */ /* 0x000fe2000cfa1270 */
[----:B------:R-:W4:Y:S01]  /*260a0*/  LDCU UR12, c[0x0][0x398] ;  /* 0x00007300ff0c77ac */ /* 0x000f220008000800 */
[----:B0-----:R-:W-:-:S02]  /*260b0*/  PRMT R25, R22, 0x7773, RZ ;  /* 0x0000777316197816 */ /* 0x001fc400000000ff */
[----:B------:R-:W-:Y:S01]  /*260c0*/  ISETP.LT.AND P4, PT, R47, UR18, !P1 ;  /* 0x000000122f007c0c */ /* 0x000fe2000cf81270 */
[----:B------:R-:W-:Y:S01]  /*260d0*/  VIADD R17, R44, 0x27 ;  /* 0x000000272c117836 */ /* 0x000fe20000000000 */
[----:B------:R-:W0:Y:S01]  /*260e0*/  LDCU UR14, c[0x0][0x398] ;  /* 0x00007300ff0e77ac */ /* 0x000e220008000800 */
[----:B------:R1:W-:Y:S01]  /*260f0*/  @P6 STG.E.U8 desc[UR8][R28.64], R25 ;  /* 0x000000191c006986 */ /* 0x0003e2000c101108 */
[C---:B------:R-:W-:Y:S01]  /*26100*/  IADD3 R16, P6, PT, R31.reuse, R58, RZ ;  /* 0x0000003a1f107210 */ /* 0x040fe20007fde0ff */
[----:B------:R-:W0:Y:S02]  /*26110*/  LDCU UR16, c[0x0][0x398] ;  /* 0x00007300ff1077ac */ /* 0x000e240008000800 */
[----:B------:R3:W-:Y:S01]  /*26120*/  @P2 STG.E.U8 desc[UR8][R26.64], R33 ;  /* 0x000000211a002986 */ /* 0x0007e2000c101108 */
[----:B------:R-:W-:Y:S02]  /*26130*/  IADD3 R20, P2, PT, R31, R56, RZ ;  /* 0x000000381f147210 */ /* 0x000fe40007f5e0ff */
[----:B------:R-:W-:Y:S01]  /*26140*/  PRMT R37, R23, 0x7770, RZ ;  /* 0x0000777017257816 */ /* 0x000fe200000000ff */
[----:B------:R-:W0:Y:S02]  /*26150*/  LDCU UR18, c[0x0][0x398] ;  /* 0x00007300ff1277ac */ /* 0x000e240008000800 */
[C---:B------:R-:W-:Y:S01]  /*26160*/  IMAD.X R21, R32.reuse, 0x1, R57, P2 ;  /* 0x0000000120157824 */ /* 0x040fe200010e0639 */
[----:B--2---:R-:W-:Y:S01]  /*26170*/  ISETP.GE.AND P2, PT, R17, UR10, PT ;  /* 0x0000000a11007c0c */ /* 0x004fe2000bf46270 */
[----:B------:R-:W-:Y:S01]  /*26180*/  IMAD.X R17, R32, 0x1, R59, P6 ;  /* 0x0000000120117824 */ /* 0x000fe200030e063b */
[C---:B-1----:R-:W-:Y:S01]  /*26190*/  PRMT R25, R18.reuse, 0x7771, RZ ;  /* 0x0000777112197816 */ /* 0x042fe200000000ff */
[----:B------:R-:W1:Y:S01]  /*261a0*/  LDCU UR10, c[0x0][0x39c] ;  /* 0x00007380ff0a77ac */ /* 0x000e620008000800 */
[----:B---3--:R-:W-:-:S03]  /*261b0*/  PRMT R33, R18, 0x7772, RZ ;  /* 0x0000777212217816 */ /* 0x008fc600000000ff */
[----:B------:R2:W-:Y:S01]  /*261c0*/  @P5 STG.E.U8 desc[UR8][R20.64], R25 ;  /* 0x0000001914005986 */ /* 0x0005e2000c101108 */
[----:B------:R-:W-:Y:S01]  /*261d0*/  ISETP.LT.AND P1, PT, R46, UR6, !P1 ;  /* 0x000000062e007c0c */ /* 0x000fe2000cf21270 */
[----:B------:R-:W3:Y:S02]  /*261e0*/  LDCU UR6, c[0x0][0x3b8] ;  /* 0x00007700ff0677ac */ /* 0x000ee40008000800 */
[----:B------:R0:W-:Y:S01]  /*261f0*/  @P4 STG.E.U8 desc[UR8][R16.64], R33 ;  /* 0x0000002110004986 */ /* 0x0001e2000c101108 */
[C---:B------:R-:W-:Y:S01]  /*26200*/  IADD3 R26, P4, PT, R31.reuse, R60, RZ ;  /* 0x0000003c1f1a7210 */ /* 0x040fe20007f9e0ff */
[----:B------:R-:W-:Y:S01]  /*26210*/  VIADD R31, R31, UR4 ;  /* 0x000000041f1f7c36 */ /* 0x000fe20008000000 */
[----:B----4-:R-:W-:Y:S01]  /*26220*/  ISETP.LT.AND P6, PT, R55, UR12, !P3 ;  /* 0x0000000c37007c0c */ /* 0x010fe2000dfc1270 */
[----:B------:R-:W4:Y:S01]  /*26230*/  LDCU UR4, c[0x0][0x398] ;  /* 0x00007300ff0477ac */ /* 0x000f220008000800 */
[----:B------:R-:W-:Y:S01]  /*26240*/  PRMT R29, R18, 0x7773, RZ ;  /* 0x00007773121d7816 */ /* 0x000fe200000000ff */
[----:B------:R-:W-:Y:S01]  /*26250*/  IMAD.X R27, R32, 0x1, R61, P4 ;  /* 0x00000001201b7824 */ /* 0x000fe200020e063d */
[----:B------:R-:W-:Y:S01]  /*26260*/  SHF.R.S32.HI R18, RZ, 0x1f, R31 ;  /* 0x0000001fff127819 */ /* 0x000fe2000001141f */
[----:B------:R-:W3:Y:S01]  /*26270*/  LDCU UR12, c[0x0][0x398] ;  /* 0x00007300ff0c77ac */ /* 0x000ee20008000800 */
[----:B------:R-:W-:Y:S01]  /*26280*/  IADD3 R24, P4, PT, R31, R2, RZ ;  /* 0x000000021f187210 */ /* 0x000fe20007f9e0ff */
[----:B--2---:R-:W-:Y:S01]  /*26290*/  VIADD R21, R44, 0x28 ;  /* 0x000000282c157836 */ /* 0x004fe20000000000 */
[----:B------:R3:W-:Y:S01]  /*262a0*/  @P1 STG.E.U8 desc[UR8][R26.64], R29 ;  /* 0x0000001d1a001986 */ /* 0x0007e2000c101108 */
[----:B0-----:R-:W-:Y:S01]  /*262b0*/  ISETP.LT.AND P5, PT, R45, UR14, !P3 ;  /* 0x0000000e2d007c0c */ /* 0x001fe2000dfa1270 */
[----:B------:R-:W0:Y:S01]  /*262c0*/  LDCU UR14, c[0x0][0x398] ;  /* 0x00007300ff0e77ac */ /* 0x000e220008000800 */
[----:B------:R-:W-:Y:S01]  /*262d0*/  IMAD.X R25, R18, 0x1, R3, P4 ;  /* 0x0000000112197824 */ /* 0x000fe200020e0603 */
[----:B------:R-:W-:-:S02]  /*262e0*/  IADD3 R16, P4, PT, R31, R56, RZ ;  /* 0x000000381f107210 */ /* 0x000fc40007f9e0ff */
[----:B------:R-:W-:Y:S01]  /*262f0*/  ISETP.LT.AND P1, PT, R47, UR16, !P3 ;  /* 0x000000102f007c0c */ /* 0x000fe2000df21270 */
[----:B------:R-:W2:Y:S01]  /*26300*/  LDCU UR16, c[0x0][0x398] ;  /* 0x00007300ff1077ac */ /* 0x000ea20008000800 */
[----:B------:R0:W-:Y:S01]  /*26310*/  @P6 STG.E.U8 desc[UR8][R24.64], R37 ;  /* 0x0000002518006986 */ /* 0x0001e2000c101108 */
[----:B------:R-:W-:Y:S01]  /*26320*/  IADD3 R20, P6, PT, R31, R58, RZ ;  /* 0x0000003a1f147210 */ /* 0x000fe20007fde0ff */
[C---:B------:R-:W-:Y:S01]  /*26330*/  IMAD.X R17, R18.reuse, 0x1, R57, P4 ;  /* 0x0000000112117824 */ /* 0x040fe200020e0639 */
[----:B-1----:R-:W-:Y:S01]  /*26340*/  ISETP.GE.AND P4, PT, R21, UR10, PT ;  /* 0x0000000a15007c0c */ /* 0x002fe2000bf86270 */
[----:B------:R-:W1:Y:S01]  /*26350*/  LDCU UR10, c[0x0][0x398] ;  /* 0x00007300ff0a77ac */ /* 0x000e620008000800 */
[C---:B------:R-:W-:Y:S01]  /*26360*/  PRMT R35, R23.reuse, 0x7771, RZ ;  /* 0x0000777117237816 */ /* 0x040fe200000000ff */
[----:B------:R-:W-:Y:S01]  /*26370*/  IMAD.X R21, R18, 0x1, R59, P6 ;  /* 0x0000000112157824 */ /* 0x000fe200030e063b */
[----:B------:R-:W-:Y:S02]  /*26380*/  PRMT R33, R23, 0x7772, RZ ;  /* 0x0000777217217816 */ /* 0x000fe400000000ff */
[----:B----4-:R-:W-:Y:S01]  /*26390*/  ISETP.LT.AND P3, PT, R46, UR4, !P3 ;  /* 0x000000042e007c0c */ /* 0x010fe2000df61270 */
[----:B------:R-:W-:Y:S01]  /*263a0*/  @P5 STG.E.U8 desc[UR8][R16.64], R35 ;  /* 0x0000002310005986 */ /* 0x000fe2000c101108 */
[C---:B---3--:R-:W-:Y:S01]  /*263b0*/  VIADD R27, R31.reuse, UR6 ;  /* 0x000000061f1b7c36 */ /* 0x048fe20008000000 */
[----:B0-----:R-:W-:Y:S01]  /*263c0*/  IADD3 R24, P5, PT, R31, R60, RZ ;  /* 0x0000003c1f187210 */ /* 0x001fe20007fbe0ff */
[----:B------:R-:W0:Y:S01]  /*263d0*/  LDCU UR6, c[0x0][0x39c] ;  /* 0x00007380ff0677ac */ /* 0x000e220008000800 */
[----:B------:R3:W-:Y:S01]  /*263e0*/  @P1 STG.E.U8 desc[UR8][R20.64], R33 ;  /* 0x0000002114001986 */ /* 0x0007e2000c101108 */
[----:B------:R-:W-:Y:S01]  /*263f0*/  ISETP.LT.AND P1, PT, R55, UR12, !P2 ;  /* 0x0000000c37007c0c */ /* 0x000fe2000d721270 */
[----:B------:R-:W4:Y:S01]  /*26400*/  LDCU UR12, c[0x0][0x398] ;  /* 0x00007300ff0c77ac */ /* 0x000f220008000800 */
[----:B------:R-:W-:Y:S01]  /*26410*/  PRMT R29, R23, 0x7773, RZ ;  /* 0x00007773171d7816 */ /* 0x000fe200000000ff */
[----:B------:R-:W-:Y:S01]  /*26420*/  IMAD.X R25, R18, 0x1, R61, P5 ;  /* 0x0000000112197824 */ /* 0x000fe200028e063d */
[----:B------:R-:W-:Y:S01]  /*26430*/  SHF.R.S32.HI R26, RZ, 0x1f, R27 ;  /* 0x0000001fff1a7819 */ /* 0x000fe2000001141b */
[----:B------:R-:W0:Y:S01]  /*26440*/  LDCU UR4, c[0x0][0x3b8] ;  /* 0x00007700ff0477ac */ /* 0x000e220008000800 */
[----:B-1----:R-:W-:-:S02]  /*26450*/  ISETP.LT.AND P5, PT, R45, UR10, !P2 ;  /* 0x0000000a2d007c0c */ /* 0x002fc4000d7a1270 */
[C---:B------:R-:W-:Y:S01]  /*26460*/  IADD3 R22, P6, PT, R27.reuse, R2, RZ ;  /* 0x000000021b167210 */ /* 0x040fe20007fde0ff */
[----:B------:R1:W-:Y:S01]  /*26470*/  @P3 STG.E.U8 desc[UR8][R24.64], R29 ;  /* 0x0000001d18003986 */ /* 0x0003e2000c101108 */
[----:B---3--:R-:W-:Y:S01]  /*26480*/  IADD3 R20, P3, PT, R27, R56, RZ ;  /* 0x000000381b147210 */ /* 0x008fe20007f7e0ff */
[----:B------:R-:W3:Y:S01]  /*26490*/  LDCU UR10, c[0x0][0x398] ;  /* 0x00007300ff0a77ac */ /* 0x000ee20008000800 */
[C---:B------:R-:W-:Y:S01]  /*264a0*/  PRMT R17, R19.reuse, 0x7770, RZ ;  /* 0x0000777013117816 */ /* 0x040fe200000000ff */
[C---:B------:R-:W-:Y:S01]  /*264b0*/  IMAD.X R23, R26.reuse, 0x1, R3, P6 ;  /* 0x000000011a177824 */ /* 0x040fe200030e0603 */
[----:B------:R-:W-:Y:S01]  /*264c0*/  PRMT R31, R19, 0x7771, RZ ;  /* 0x00007771131f7816 */ /* 0x000fe200000000ff */
[----:B------:R-:W-:Y:S01]  /*264d0*/  IMAD.X R21, R26, 0x1, R57, P3 ;  /* 0x000000011a157824 */ /* 0x000fe200018e0639 */
[----:B------:R-:W-:Y:S01]  /*264e0*/  ISETP.LT.AND P3, PT, R47, UR14, !P2 ;  /* 0x0000000e2f007c0c */ /* 0x000fe2000d761270 */
[----:B------:R-:W-:Y:S01]  /*264f0*/  VIADD R16, R44, 0x29 ;  /* 0x000000292c107836 */ /* 0x000fe20000000000 */
[----:B------:R2:W-:Y:S01]  /*26500*/  @P1 STG.E.U8 desc[UR8][R22.64], R17 ;  /* 0x0000001116001986 */ /* 0x0005e2000c101108 */
[----:B----4-:R-:W-:Y:S01]  /*26510*/  ISETP.LT.AND P2, PT, R46, UR12, !P2 ;  /* 0x0000000c2e007c0c */ /* 0x010fe2000d741270 */
[----:B------:R-:W4:Y:S02]  /*26520*/  LDCU UR12, c[0x0][0x398] ;  /* 0x00007300ff0c77ac */ /* 0x000f240008000800 */
[----:B------:R3:W-:Y:S01]  /*26530*/  @P5 STG.E.U8 desc[UR8][R20.64], R31 ;  /* 0x0000001f14005986 */ /* 0x0007e2000c101108 */
[----:B0-----:R-:W-:Y:S01]  /*26540*/  ISETP.GE.AND P1, PT, R16, UR6, PT ;  /* 0x0000000610007c0c */ /* 0x001fe2000bf26270 */
[----:B------:R-:W0:Y:S01]  /*26550*/  LDCU UR14, c[0x0][0x398] ;  /* 0x00007300ff0e77ac */ /* 0x000e220008000800 */
[----:B-1----:R-:W-:-:S02]  /*26560*/  IADD3 R24, P5, PT, R27, R58, RZ ;  /* 0x0000003a1b187210 */ /* 0x002fc40007fbe0ff */
[----:B------:R-:W-:Y:S01]  /*26570*/  IADD3 R16, P6, PT, R27, R60, RZ ;  /* 0x0000003c1b107210 */ /* 0x000fe20007fde0ff */
[----:B------:R-:W1:Y:S01]  /*26580*/  LDCU UR6, c[0x0][0x39c] ;  /* 0x00007380ff0677ac */ /* 0x000e620008000800 */
[C---:B------:R-:W-:Y:S01]  /*26590*/  PRMT R29, R19.reuse, 0x7772, RZ ;  /* 0x00007772131d7816 */ /* 0x040fe200000000ff */
[C---:B------:R-:W-:Y:S01]  /*265a0*/  IMAD.X R25, R26.reuse, 0x1, R59, P5 ;  /* 0x000000011a197824 */ /* 0x040fe200028e063b */
[----:B--2---:R-:W-:Y:S01]  /*265b0*/  PRMT R23, R19, 0x7773, RZ ;  /* 0x0000777313177816 */ /* 0x004fe200000000ff */
[----:B------:R-:W-:Y:S02]  /*265c0*/  IMAD.X R17, R26, 0x1, R61, P6 ;  /* 0x000000011a117824 */ /* 0x000fe400030e063d */
[----:B------:R-:W-:Y:S01]  /*265d0*/  VIADD R27, R27, UR4 ;  /* 0x000000041b1b7c36 */ /* 0x000fe20008000000 */
[----:B---3--:R-:W-:Y:S01]  /*265e0*/  ISETP.LT.AND P6, PT, R55, UR10, !P4 ;  /* 0x0000000a37007c0c */ /* 0x008fe2000e7c1270 */
[----:B------:R2:W-:Y:S01]  /*265f0*/  @P3 STG.E.U8 desc[UR8][R24.64], R29 ;  /* 0x0000001d18003986 */ /* 0x0005e2000c101108 */
[----:B------:R-:W3:Y:S02]  /*26600*/  LDCU UR10, c[0x0][0x398] ;  /* 0x00007300ff0a77ac */ /* 0x000ee40008000800 */
[----:B------:R-:W-:Y:S01]  /*26610*/  SHF.R.S32.HI R20, RZ, 0x1f, R27 ;  /* 0x0000001fff147819 */ /* 0x000fe2000001141b */
[----:B------:R0:W-:Y:S01]  /*26620*/  @P2 STG.E.U8 desc[UR8][R16.64], R23 ;  /* 0x0000001710002986 */ /* 0x0001e2000c101108 */
[----:B------:R-:W-:Y:S01]  /*26630*/  IADD3 R18, P2, PT, R27, R2, RZ ;  /* 0x000000021b127210 */ /* 0x000fe20007f5e0ff */
[----:B------:R-:W3:Y:S01]  /*26640*/  LDCU UR4, c[0x0][0x3b8] ;  /* 0x00007700ff0477ac */ /* 0x000ee20008000800 */
[----:B----4-:R-:W-:Y:S01]  /*26650*/  ISETP.LT.AND P5, PT, R45, UR12, !P4 ;  /* 0x0000000c2d007c0c */ /* 0x010fe2000e7a1270 */
[----:B------:R-:W-:Y:S01]  /*26660*/  VIADD R21, R44, 0x2a ;  /* 0x0000002a2c157836 */ /* 0x000fe20000000000 */
[----:B------:R-:W4:Y:S01]  /*26670*/  LDCU UR12, c[0x0][0x398] ;  /* 0x00007300ff0c77ac */ /* 0x000f220008000800 */
[----:B------:R-:W-:Y:S01]  /*26680*/  IMAD.X R19, R20, 0x1, R3, P2 ;  /* 0x0000000114137824 */ /* 0x000fe200010e0603 */
[----:B--2---:R-:W-:-:S02]  /*26690*/  PRMT R25, R8, 0x7770, RZ ;  /* 0x0000777008197816 */ /* 0x004fc400000000ff */
[----:B0-----:R-:W-:Y:S02]  /*266a0*/  IADD3 R16, P3, PT, R27, R56, RZ ;  /* 0x000000381b107210 */ /* 0x001fe40007f7e0ff */
[----:B------:R-:W-:Y:S01]  /*266b0*/  ISETP.LT.AND P2, PT, R47, UR14, !P4 ;  /* 0x0000000e2f007c0c */ /* 0x000fe2000e741270 */
[----:B------:R0:W-:Y:S01]  /*266c0*/  @P6 STG.E.U8 desc[UR8][R18.64], R25 ;  /* 0x0000001912006986 */ /* 0x0001e2000c101108 */
[----:B------:R-:W-:Y:S01]  /*266d0*/  IADD3 R22, P6, PT, R27, R58, RZ ;  /* 0x0000003a1b167210 */ /* 0x000fe20007fde0ff */
[----:B------:R-:W-:Y:S01]  /*266e0*/  IMAD.X R17, R20, 0x1, R57, P3 ;  /* 0x0000000114117824 */ /* 0x000fe200018e0639 */
[----:B-1----:R-:W-:Y:S01]  /*266f0*/  ISETP.GE.AND P3, PT, R21, UR6, PT ;  /* 0x0000000615007c0c */ /* 0x002fe2000bf66270 */
[----:B------:R-:W1:Y:S01]  /*26700*/  LDCU UR14, c[0x0][0x398] ;  /* 0x00007300ff0e77ac */ /* 0x000e620008000800 */
[----:B------:R-:W-:Y:S01]  /*26710*/  PRMT R21, R8, 0x7771, RZ ;  /* 0x0000777108157816 */ /* 0x000fe200000000ff */
[----:B------:R-:W-:Y:S01]  /*26720*/  IMAD.X R23, R20, 0x1, R59, P6 ;  /* 0x0000000114177824 */ /* 0x000fe200030e063b */
[----:B------:R-:W-:Y:S01]  /*26730*/  PRMT R29, R8, 0x7772, RZ ;  /* 0x00007772081d7816 */ /* 0x000fe200000000ff */
[----:B------:R-:W2:Y:S01]  /*26740*/  LDCU UR6, c[0x0][0x39c] ;  /* 0x00007380ff0677ac */ /* 0x000ea20008000800 */
[----:B---3--:R-:W-:Y:S01]  /*26750*/  ISETP.LT.AND P4, PT, R46, UR10, !P4 ;  /* 0x0000000a2e007c0c */ /* 0x008fe2000e781270 */
[----:B------:R3:W-:Y:S01]  /*26760*/  @P5 STG.E.U8 desc[UR8][R16.64], R21 ;  /* 0x0000001510005986 */ /* 0x0007e2000c101108 */
[----:B------:R-:W2:Y:S01]  /*26770*/  LDCU UR10, c[0x0][0x398] ;  /* 0x00007300ff0a77ac */ /* 0x000ea20008000800 */
[C---:B0-----:R-:W-:Y:S01]  /*26780*/  IADD3 R18, P5, PT, R27.reuse, R60, RZ ;  /* 0x0000003c1b127210 */ /* 0x041fe20007fbe0ff */
[----:B------:R-:W-:Y:S01]  /*26790*/  VIADD R27, R27, UR4 ;  /* 0x000000041b1b7c36 */ /* 0x000fe20008000000 */
[----:B------:R0:W-:Y:S01]  /*267a0*/  @P2 STG.E.U8 desc[UR8][R22.64], R29 ;  /* 0x0000001d16002986 */ /* 0x0001e2000c101108 */
[----:B----4-:R-:W-:Y:S01]  /*267b0*/  ISETP.LT.AND P2, PT, R55, UR12, !P1 ;  /* 0x0000000c37007c0c */ /* 0x010fe2000cf41270 */
[----:B------:R-:W4:Y:S01]  /*267c0*/  LDCU UR12, c[0x0][0x398] ;  /* 0x00007300ff0c77ac */ /* 0x000f220008000800 */
[----:B------:R-:W-:Y:S01]  /*267d0*/  IMAD.X R19, R20, 0x1, R61, P5 ;  /* 0x0000000114137824 */ /* 0x000fe200028e063d */
[----:B------:R-:W-:-:S02]  /*267e0*/  PRMT R25, R8, 0x7773, RZ ;  /* 0x0000777308197816 */ /* 0x000fc400000000ff */
[----:B------:R-:W-:Y:S01]  /*267f0*/  SHF.R.S32.HI R8, RZ, 0x1f, R27 ;  /* 0x0000001fff087819 */ /* 0x000fe2000001141b */
[----:B------:R-:W4:Y:S01]  /*26800*/  LDCU UR4, c[0x0][0x3b8] ;  /* 0x00007700ff0477ac */ /* 0x000f220008000800 */
[C---:B------:R-:W-:Y:S01]  /*26810*/  IADD3 R20, P5, PT, R27.reuse, R2, RZ ;  /* 0x000000021b147210 */ /* 0x040fe20007fbe0ff */
[----:B---3--:R-:W-:Y:S01]  /*26820*/  VIADD R17, R44, 0x2b ;  /* 0x0000002b2c117836 */ /* 0x008fe20000000000 */
[----:B------:R-:W-:Y:S02]  /*26830*/  IADD3 R16, P6, PT, R27, R56, RZ ;  /* 0x000000381b107210 */ /* 0x000fe40007fde0ff */
[----:B0-----:R-:W-:Y:S01]  /*26840*/  PRMT R29, R12, 0x7770, RZ ;  /* 0x000077700c1d7816 */ /* 0x001fe200000000ff */
[----:B------:R-:W-:Y:S01]  /*26850*/  IMAD.X R21, R8, 0x1, R3, P5 ;  /* 0x0000000108157824 */ /* 0x000fe200028e0603 */
[----:B-1----:R-:W-:Y:S01]  /*26860*/  ISETP.LT.AND P5, PT, R45, UR14, !P1 ;  /* 0x0000000e2d007c0c */ /* 0x002fe2000cfa1270 */
[----:B------:R-:W0:Y:S01]  /*26870*/  LDCU UR14, c[0x0][0x398] ;  /* 0x00007300ff0e77ac */ /* 0x000e220008000800 */
[----:B------:R1:W-:Y:S01]  /*26880*/  @P4 STG.E.U8 desc[UR8][R18.64], R25 ;  /* 0x0000001912004986 */ /* 0x0003e2000c101108 */
[----:B--2---:R-:W-:-:S02]  /*26890*/  ISETP.LT.AND P4, PT, R47, UR10, !P1 ;  /* 0x0000000a2f007c0c */ /* 0x004fc4000cf81270 */
[----:B------:R-:W-:Y:S01]  /*268a0*/  PRMT R31, R12, 0x7771, RZ ;  /* 0x000077710c1f7816 */ /* 0x000fe200000000ff */
[----:B------:R2:W-:Y:S01]  /*268b0*/  @P2 STG.E.U8 desc[UR8][R20.64], R29 ;  /* 0x0000001d14002986 */ /* 0x0005e2000c101108 */
[----:B------:R-:W-:Y:S01]  /*268c0*/  ISETP.GE.AND P2, PT, R17, UR6, PT ;  /* 0x0000000611007c0c */ /* 0x000fe2000bf46270 */
[----:B------:R-:W-:Y:S01]  /*268d0*/  IMAD.X R17, R8, 0x1, R57, P6 ;  /* 0x0000000108117824 */ /* 0x000fe200030e0639 */
[C---:B------:R-:W-:Y:S01]  /*268e0*/  IADD3 R22, P6, PT, R27.reuse, R58, RZ ;  /* 0x0000003a1b167210 */ /* 0x040fe20007fde0ff */
[----:B------:R-:W3:Y:S01]  /*268f0*/  LDCU UR6, c[0x0][0x398] ;  /* 0x00007300ff0677ac */ /* 0x000ee20008000800 */
[----:B----4-:R-:W-:Y:S01]  /*26900*/  ISETP.LT.AND P1, PT, R46, UR12, !P1 ;  /* 0x0000000c2e007c0c */ /* 0x010fe2000cf21270 */
[----:B------:R-:W4:Y:S02]  /*26910*/  LDCU UR10, c[0x0][0x398] ;  /* 0x00007300ff0a77ac */ /* 0x000f240008000800 */
[----:B------:R-:W-:Y:S01]  /*26920*/  IMAD.X R23, R8, 0x1, R59, P6 ;  /* 0x0000000108177824 */ /* 0x000fe200030e063b */
[C---:B-1----:R-:W-:Y:S01]  /*26930*/  PRMT R25, R12.reuse, 0x7772, RZ ;  /* 0x000077720c197816 */ /* 0x042fe200000000ff */
[----:B------:R-:W-:Y:S01]  /*26940*/  @P5 STG.E.U8 desc[UR8][R16.64], R31 ;  /* 0x0000001f10005986 */ /* 0x000fe2000c101108 */
[C---:B------:R-:W-:Y:S01]  /*26950*/  IADD3 R18, P5, PT, R27.reuse, R60, RZ ;  /* 0x0000003c1b127210 */ /* 0x040fe20007fbe0ff */
[----:B------:R-:W-:Y:S01]  /*26960*/  VIADD R27, R27, UR4 ;  /* 0x000000041b1b7c36 */ /* 0x000fe20008000000 */
[----:B--2---:R-:W-:Y:S01]  /*26970*/  PRMT R29, R12, 0x7773, RZ ;  /* 0x000077730c1d7816 */ /* 0x004fe200000000ff */
[----:B------:R1:W-:Y:S01]  /*26980*/  @P4 STG.E.U8 desc[UR8][R22.64], R25 ;  /* 0x0000001916004986 */ /* 0x0003e2000c101108 */
[----:B0-----:R-:W-:Y:S01]  /*26990*/  ISETP.LT.AND P4, PT, R55, UR14, !P3 ;  /* 0x0000000e37007c0c */ /* 0x001fe2000df81270 */
[----:B------:R-:W-:Y:S01]  /*269a0*/  IMAD.X R19, R8, 0x1, R61, P5 ;  /* 0x0000000108137824 */ /* 0x000fe200028e063d */
[----:B------:R-:W0:Y:S01]  /*269b0*/  LDCU UR4, c[0x0][0x3b8] ;  /* 0x00007700ff0477ac */ /* 0x000e220008000800 */
[----:B------:R-:W-:-:S02]  /*269c0*/  SHF.R.S32.HI R12, RZ, 0x1f, R27 ;  /* 0x0000001fff0c7819 */ /* 0x000fc4000001141b */
[----:B------:R-:W-:Y:S01]  /*269d0*/  IADD3 R20, P5, PT, R27, R2, RZ ;  /* 0x000000021b147210 */ /* 0x000fe20007fbe0ff */
[----:B------:R-:W2:Y:S01]  /*269e0*/  LDCU UR12, c[0x0][0x398] ;  /* 0x00007300ff0c77ac */ /* 0x000ea20008000800 */
[----:B------:R0:W-:Y:S01]  /*269f0*/  @P1 STG.E.U8 desc[UR8][R18.64], R29 ;  /* 0x0000001d12001986 */ /* 0x0001e2000c101108 */
[----:B------:R-:W2:Y:S01]  /*26a00*/  LDCU UR14, c[0x0][0x398] ;  /* 0x00007300ff0e77ac */ /* 0x000ea20008000800 */
[----:B---3--:R-:W-:Y:S01]  /*26a10*/  ISETP.LT.AND P1, PT, R45, UR6, !P3 ;  /* 0x000000062d007c0c */ /* 0x008fe2000df21270 */
[C---:B------:R-:W-:Y:S01]  /*26a20*/  IMAD.X R21, R12.reuse, 0x1, R3, P5 ;  /* 0x000000010c157824 */ /* 0x040fe200028e0603 */
[----:B-1----:R-:W-:Y:S01]  /*26a30*/  PRMT R25, R9, 0x7770, RZ ;  /* 0x0000777009197816 */ /* 0x002fe200000000ff */
[----:B------:R-:W1:Y:S01]  /*26a40*/  LDCU UR6, c[0x0][0x39c] ;  /* 0x00007380ff0677ac */ /* 0x000e620008000800 */
[----:B------:R-:W-:Y:S02]  /*26a50*/  IADD3 R16, P6, PT, R27, R56, RZ ;  /* 0x000000381b107210 */ /* 0x000fe40007fde0ff */
[----:B----4-:R-:W-:Y:S01]  /*26a60*/  ISETP.LT.AND P5, PT, R47, UR10, !P3 ;  /* 0x0000000a2f007c0c */ /* 0x010fe2000dfa1270 */
[----:B------:R3:W-:Y:S01]  /*26a70*/  @P4 STG.E.U8 desc[UR8][R20.64], R25 ;  /* 0x0000001914004986 */ /* 0x0007e2000c101108 */
[----:B------:R-:W-:Y:S01]  /*26a80*/  IADD3 R22, P4, PT, R27, R58, RZ ;  /* 0x0000003a1b167210 */ /* 0x000fe20007f9e0ff */
[C---:B------:R-:W-:Y:S01]  /*26a90*/  IMAD.X R17, R12.reuse, 0x1, R57, P6 ;  /* 0x000000010c117824 */ /* 0x040fe200030e0639 */
[C---:B------:R-:W-:Y:S01]  /*26aa0*/  PRMT R31, R9.reuse, 0x7771, RZ ;  /* 0x00007771091f7816 */ /* 0x040fe200000000ff */
[----:B------:R-:W4:Y:S01]  /*26ab0*/  LDCU UR10, c[0x0][0x39c] ;  /* 0x00007380ff0a77ac */ /* 0x000f220008000800 */
[----:B0-----:R-:W-:Y:S01]  /*26ac0*/  PRMT R29, R9, 0x7772, RZ ;  /* 0x00007772091d7816 */ /* 0x001fe200000000ff */
[----:B------:R-:W-:-:S02]  /*26ad0*/  IMAD.X R23, R12, 0x1, R59, P4 ;  /* 0x000000010c177824 */ /* 0x000fc400020e063b */
[----:B------:R-:W-:Y:S01]  /*26ae0*/  @P1 STG.E.U8 desc[UR8][R16.64], R31 ;  /* 0x0000001f10001986 */ /* 0x000fe2000c101108 */
[----:B--2---:R-:W-:Y:S01]  /*26af0*/  ISETP.LT.AND P1, PT, R46, UR12, !P3 ;  /* 0x0000000c2e007c0c */ /* 0x004fe2000df21270 */
[----:B------:R-:W0:Y:S01]  /*26b00*/  LDCU UR12, c[0x0][0x398] ;  /* 0x00007300ff0c77ac */ /* 0x000e220008000800 */
[C---:B---3--:R-:W-:Y:S01]  /*26b10*/  VIADD R25, R27.reuse, UR4 ;  /* 0x000000041b197c36 */ /* 0x048fe20008000000 */
[----:B------:R-:W-:Y:S01]  /*26b20*/  IADD3 R18, P3, PT, R27, R60, RZ ;  /* 0x0000003c1b127210 */ /* 0x000fe20007f7e0ff */
[----:B------:R-:W-:Y:S01]  /*26b30*/  VIADD R20, R44, 0x2c ;  /* 0x0000002c2c147836 */ /* 0x000fe20000000000 */
[----:B------:R-:W-:Y:S01]  /*26b40*/  ISETP.LT.AND P4, PT, R55, UR14, !P2 ;  /* 0x0000000e37007c0c */ /* 0x000fe2000d781270 */
[----:B------:R2:W-:Y:S01]  /*26b50*/  @P5 STG.E.U8 desc[UR8][R22.64], R29 ;  /* 0x0000001d16005986 */ /* 0x0005e2000c101108 */
[----:B------:R-:W-:Y:S01]  /*26b60*/  SHF.R.S32.HI R24, RZ, 0x1f, R25 ;  /* 0x0000001fff187819 */ /* 0x000fe20000011419 */
[----:B------:R-:W-:Y:S01]  /*26b70*/  IMAD.X R19, R12, 0x1, R61, P3 ;  /* 0x000000010c137824 */ /* 0x000fe200018e063d */
[----:B------:R-:W-:Y:S01]  /*26b80*/  IADD3 R8, P5, PT, R25, R2, RZ ;  /* 0x0000000219087210 */ /* 0x000fe20007fbe0ff */
[----:B------:R-:W3:Y:S01]  /*26b90*/  LDCU UR4, c[0x0][0x3b8] ;  /* 0x00007700ff0477ac */ /* 0x000ee20008000800 */
[----:B-1----:R-:W-:Y:S01]  /*26ba0*/  ISETP.GE.AND P3, PT, R20, UR6, PT ;  /* 0x0000000614007c0c */ /* 0x002fe2000bf66270 */
[----:B------:R-:W1:Y:S01]  /*26bb0*/  LDCU UR6, c[0x0][0x398] ;  /* 0x00007300ff0677ac */ /* 0x000e620008000800 */
[----:B--2---:R-:W-:Y:S01]  /*26bc0*/  PRMT R23, R9, 0x7773, RZ ;  /* 0x0000777309177816 */ /* 0x004fe200000000ff */
[----:B------:R-:W-:Y:S01]  /*26bd0*/  IMAD.X R9, R24, 0x1, R3, P5 ;  /* 0x0000000118097824 */ /* 0x000fe200028e0603 */
[----:B------:R-:W-:Y:S01]  /*26be0*/  PRMT R29, R13, 0x7770, RZ ;  /* 0x000077700d1d7816 */ /* 0x000fe200000000ff */
[----:B------:R-:W2:Y:S01]  /*26bf0*/  LDCU UR14, c[0x0][0x398] ;  /* 0x00007300ff0e77ac */ /* 0x000ea20008000800 */
[----:B------:R-:W-:Y:S01]  /*26c00*/  ISETP.LT.AND P5, PT, R45, UR16, !P2 ;  /* 0x000000102d007c0c */ /* 0x000fe2000d7a1270 */
[----:B------:R-:W-:Y:S01]  /*26c10*/  @P1 STG.E.U8 desc[UR8][R18.64], R23 ;  /* 0x0000001712001986 */ /* 0x000fe2000c101108 */
[C---:B------:R-:W-:Y:S01]  /*26c20*/  IADD3 R16, P1, PT, R25.reuse, R56, RZ ;  /* 0x0000003819107210 */ /* 0x040fe20007f3e0ff */
[----:B------:R-:W-:Y:S01]  /*26c30*/  VIADD R12, R44, 0x2d ;  /* 0x0000002d2c0c7836 */ /* 0x000fe20000000000 */
[----:B------:R-:W-:Y:S01]  /*26c40*/  IADD3 R20, P6, PT, R25, R58, RZ ;  /* 0x0000003a19147210 */ /* 0x000fe20007fde0ff */
[----:B------:R0:W-:Y:S01]  /*26c50*/  @P4 STG.E.U8 desc[UR8][R8.64], R29 ;  /* 0x0000001d08004986 */ /* 0x0001e2000c101108 */
[----:B------:R-:W-:Y:S01]  /*26c60*/  ISETP.LT.AND P4, PT, R47, UR18, !P2 ;  /* 0x000000122f007c0c */ /* 0x000fe2000d781270 */
[C---:B------:R-:W-:Y:S01]  /*26c70*/  IMAD.X R17, R24.reuse, 0x1, R57, P1 ;  /* 0x0000000118117824 */ /* 0x040fe200008e0639 */
[----:B------:R-:W-:Y:S01]  /*26c80*/  PRMT R27, R13, 0x7771, RZ ;  /* 0x000077710d1b7816 */ /* 0x000fe200000000ff */
[----:B------:R-:W-:Y:S01]  /*26c90*/  IMAD.X R21, R24, 0x1, R59, P6 ;  /* 0x0000000118157824 */ /* 0x000fe200030e063b */
[----:B------:R-:W2:Y:S01]  /*26ca0*/  LDCU UR16, c[0x0][0x398] ;  /* 0x00007300ff1077ac */ /* 0x000ea20008000800 */
[----:B-1----:R-:W-:-:S02]  /*26cb0*/  ISETP.LT.AND P2, PT, R46, UR6, !P2 ;  /* 0x000000062e007c0c */ /* 0x002fc4000d741270 */
[----:B----4-:R-:W-:Y:S02]  /*26cc0*/  ISETP.GE.AND P1, PT, R12, UR10, PT ;  /* 0x0000000a0c007c0c */ /* 0x010fe4000bf26270 */
[----:B0-----:R-:W-:Y:S01]  /*26cd0*/  PRMT R9, R13, 0x7772, RZ ;  /* 0x000077720d097816 */ /* 0x001fe200000000ff */
[----:B------:R-:W-:Y:S01]  /*26ce0*/  @P5 STG.E.U8 desc[UR8][R16.64], R27 ;  /* 0x0000001b10005986 */ /* 0x000fe2000c101108 */
[----:B------:R-:W0:Y:S03]  /*26cf0*/  LDCU UR10, c[0x0][0x39c] ;  /* 0x00007380ff0a77ac */ /* 0x000e260008000800 */
[----:B------:R1:W-:Y:S01]  /*26d00*/  @P4 STG.E.U8 desc[UR8][R20.64], R9 ;  /* 0x0000000914004986 */ /* 0x0003e2000c101108 */
[C---:B------:R-:W-:Y:S01]  /*26d10*/  IADD3 R18, P4, PT, R25.reuse, R60, RZ ;  /* 0x0000003c19127210 */ /* 0x040fe20007f9e0ff */
[----:B---3--:R-:W-:Y:S01]  /*26d20*/  VIADD R25, R25, UR4 ;  /* 0x0000000419197c36 */ /* 0x008fe20008000000 */
[----:B------:R-:W-:Y:S01]  /*26d30*/  ISETP.LT.AND P6, PT, R55, UR12, !P3 ;  /* 0x0000000c37007c0c */ /* 0x000fe2000dfc1270 */
[----:B------:R-:W3:Y:S01]  /*26d40*/  LDCU UR6, c[0x0][0x3b8] ;  /* 0x00007700ff0677ac */ /* 0x000ee20008000800 */
[----:B------:R-:W-:Y:S01]  /*26d50*/  PRMT R23, R13, 0x7773, RZ ;  /* 0x000077730d177816 */ /* 0x000fe200000000ff */
[----:B------:R-:W-:Y:S01]  /*26d60*/  IMAD.X R19, R24, 0x1, R61, P4 ;  /* 0x0000000118137824 */ /* 0x000fe200020e063d */
[----:B------:R-:W-:Y:S01]  /*26d70*/  SHF.R.S32.HI R22, RZ, 0x1f, R25 ;  /* 0x0000001fff167819 */ /* 0x000fe20000011419 */
[----:B------:R-:W4:Y:S01]  /*26d80*/  LDCU UR12, c[0x0][0x398] ;  /* 0x00007300ff0c77ac */ /* 0x000f220008000800 */
[C---:B------:R-:W-:Y:S01]  /*26d90*/  IADD3 R12, P4, PT, R25.reuse, R2, RZ ;  /* 0x00000002190c7210 */ /* 0x040fe20007f9e0ff */
[----:B------:R-:W3:Y:S01]  /*26da0*/  LDCU UR18, c[0x0][0x398] ;  /* 0x00007300ff1277ac */ /* 0x000ee20008000800 */
[----:B------:R0:W-:Y:S03]  /*26db0*/  @P2 STG.E.U8 desc[UR8][R18.64], R23 ;  /* 0x0000001712002986 */ /* 0x0001e6000c101108 */
[----:B------:R-:W-:Y:S01]  /*26dc0*/  IMAD.X R13, R22, 0x1, R3, P4 ;  /* 0x00000001160d7824 */ /* 0x000fe200020e0603 */
[----:B-1----:R-:W-:Y:S01]  /*26dd0*/  PRMT R21, R10, 0x7770, RZ ;  /* 0x000077700a157816 */ /* 0x002fe200000000ff */
[----:B------:R-:W-:Y:S01]  /*26de0*/  VIADD R17, R44, 0x2e ;  /* 0x0000002e2c117836 */ /* 0x000fe20000000000 */
[----:B------:R-:W-:Y:S01]  /*26df0*/  IADD3 R8, P2, PT, R25, R56, RZ ;  /* 0x0000003819087210 */ /* 0x000fe20007f5e0ff */
[----:B------:R-:W1:Y:S01]  /*26e00*/  LDCU UR4, c[0x0][0x3b8] ;  /* 0x00007700ff0477ac */ /* 0x000e620008000800 */
[----:B--2---:R-:W-:-:S02]  /*26e10*/  ISETP.LT.AND P5, PT, R45, UR14, !P3 ;  /* 0x0000000e2d007c0c */ /* 0x004fc4000dfa1270 */
[----:B------:R-:W-:Y:S01]  /*26e20*/  ISETP.LT.AND P4, PT, R47, UR16, !P3 ;  /* 0x000000102f007c0c */ /* 0x000fe2000df81270 */
[----:B------:R3:W-:Y:S01]  /*26e30*/  @P6 STG.E.U8 desc[UR8][R12.64], R21 ;  /* 0x000000150c006986 */ /* 0x0007e2000c101108 */
[----:B------:R-:W-:Y:S01]  /*26e40*/  IMAD.X R9, R22, 0x1, R57, P2 ;  /* 0x0000000116097824 */ /* 0x000fe200010e0639 */
[----:B------:R-:W-:Y:S01]  /*26e50*/  IADD3 R16, P6, PT, R25, R58, RZ ;  /* 0x0000003a19107210 */ /* 0x000fe20007fde0ff */
[----:B------:R-:W2:Y:S01]  /*26e60*/  LDCU UR14, c[0x0][0x398] ;  /* 0x00007300ff0e77ac */ /* 0x000ea20008000800 */
[----:B0-----:R-:W-:Y:S01]  /*26e70*/  ISETP.GE.AND P2, PT, R17, UR10, PT ;  /* 0x0000000a11007c0c */ /* 0x001fe2000bf46270 */
[----:B------:R-:W0:Y:S01]  /*26e80*/  LDCU UR10, c[0x0][0x398] ;  /* 0x00007300ff0a77ac */ /* 0x000e220008000800 */
[----:B------:R-:W-:Y:S01]  /*26e90*/  PRMT R27, R10, 0x7771, RZ ;  /* 0x000077710a1b7816 */ /* 0x000fe200000000ff */
[----:B------:R-:W-:Y:S01]  /*26ea0*/  IMAD.X R17, R22, 0x1, R59, P6 ;  /* 0x0000000116117824 */ /* 0x000fe200030e063b */
[----:B------:R-:W-:Y:S01]  /*26eb0*/  PRMT R23, R10, 0x7772, RZ ;  /* 0x000077720a177816 */ /* 0x000fe200000000ff */
[----:B------:R-:W0:Y:S01]  /*26ec0*/  LDCU UR16, c[0x0][0x398] ;  /* 0x00007300ff1077ac */ /* 0x000e220008000800 */
[----:B---3--:R-:W-:Y:S01]  /*26ed0*/  VIADD R21, R25, UR6 ;  /* 0x0000000619157c36 */ /* 0x008fe20008000000 */
[----:B----4-:R-:W-:Y:S01]  /*26ee0*/  ISETP.LT.AND P3, PT, R46, UR12, !P3 ;  /* 0x0000000c2e007c0c */ /* 0x010fe2000df61270 */
[----:B------:R-:W-:Y:S01]  /*26ef0*/  @P5 STG.E.U8 desc[UR8][R8.64], R27 ;  /* 0x0000001b08005986 */ /* 0x000fe2000c101108 */
[----:B------:R-:W-:Y:S01]  /*26f00*/  ISETP.LT.AND P6, PT, R55, UR18, !P1 ;  /* 0x0000001237007c0c */ /* 0x000fe2000cfc1270 */
[----:B------:R-:W3:Y:S02]  /*26f10*/  LDCU UR12, c[0x0][0x398] ;  /* 0x00007300ff0c77ac */ /* 0x000ee40008000800 */
[----:B------:R4:W-:Y:S01]  /*26f20*/  @P4 STG.E.U8 desc[UR8][R16.64], R23 ;  /* 0x0000001710004986 */ /* 0x0009e2000c101108 */
[----:B------:R-:W-:Y:S01]  /*26f30*/  IADD3 R12, P4, PT, R25, R60, RZ ;  /* 0x0000003c190c7210 */ /* 0x000fe20007f9e0ff */
[----:B------:R-:W1:Y:S01]  /*26f40*/  LDCU UR6, c[0x0][0x39c] ;  /* 0x00007380ff0677ac */ /* 0x000e620008000800 */
[----:B------:R-:W-:-:S02]  /*26f50*/  SHF.R.S32.HI R20, RZ, 0x1f, R21 ;  /* 0x0000001fff147819 */ /* 0x000fc40000011415 */
[----:B------:R-:W-:Y:S01]  /*26f60*/  IADD3 R18, P5, PT, R21, R2, RZ ;  /* 0x0000000215127210 */ /* 0x000fe20007fbe0ff */
[----:B------:R-:W-:Y:S01]  /*26f70*/  IMAD.X R13, R22, 0x1, R61, P4 ;  /* 0x00000001160d7824 */ /* 0x000fe200020e063d */
[----:B------:R-:W-:Y:S01]  /*26f80*/  PRMT R25, R14, 0x7770, RZ ;  /* 0x000077700e197816 */ /* 0x000fe200000000ff */
[----:B------:R-:W1:Y:S02]  /*26f90*/  LDCU UR18, c[0x0][0x398] ;  /* 0x00007300ff1277ac */ /* 0x000e640008000800 */
[----:B------:R-:W-:Y:S01]  /*26fa0*/  IMAD.X R19, R20, 0x1, R3, P5 ;  /* 0x0000000114137824 */ /* 0x000fe200028e0603 */
[----:B----4-:R-:W-:Y:S02]  /*26fb0*/  PRMT R23, R10, 0x7773, RZ ;  /* 0x000077730a177816 */ /* 0x010fe400000000ff */
[----:B0-----:R-:W-:Y:S01]  /*26fc0*/  ISETP.LT.AND P5, PT, R45, UR10, !P1 ;  /* 0x0000000a2d007c0c */ /* 0x001fe2000cfa1270 */
[----:B------:R-:W0:Y:S01]  /*26fd0*/  LDCU UR10, c[0x0][0x398] ;  /* 0x00007300ff0a77ac */ /* 0x000e220008000800 */
[----:B--2---:R-:W-:Y:S01]  /*26fe0*/  ISETP.LT.AND P4, PT, R47, UR14, !P1 ;  /* 0x0000000e2f007c0c */ /* 0x004fe2000cf81270 */
[----:B------:R1:W-:Y:S01]  /*26ff0*/  @P3 STG.E.U8 desc[UR8][R12.64], R23 ;  /* 0x000000170c003986 */ /* 0x0003e2000c101108 */
[C---:B------:R-:W-:Y:S01]  /*27000*/  IADD3 R8, P3, PT, R21.reuse, R56, RZ ;  /* 0x0000003815087210 */ /* 0x040fe20007f7e0ff */
[----:B------:R-:W2:Y:S02]  /*27010*/  LDCU UR14, c[0x0][0x398] ;  /* 0x00007300ff0e77ac */ /* 0x000ea40008000800 */
[----:B------:R4:W-:Y:S01]  /*27020*/  @P6 STG.E.U8 desc[UR8][R18.64], R25 ;  /* 0x0000001912006986 */ /* 0x0009e2000c101108 */
[----:B------:R-:W-:Y:S01]  /*27030*/  IADD3 R16, P6, PT, R21, R58, RZ ;  /* 0x0000003a15107210 */ /* 0x000fe20007fde0ff */
[----:B------:R-:W-:Y:S01]  /*27040*/  IMAD.X R9, R20, 0x1, R57, P3 ;  /* 0x0000000114097824 */ /* 0x000fe200018e0639 */
[----:B------:R-:W-:-:S03]  /*27050*/  PRMT R27, R14, 0x7771, RZ ;  /* 0x000077710e1b7816 */ /* 0x000fc600000000ff */
[----:B------:R-:W-:Y:S01]  /*27060*/  IMAD.X R17, R20, 0x1, R59, P6 ;  /* 0x0000000114117824 */ /* 0x000fe200030e063b */
[----:B---3--:R-:W-:Y:S01]  /*27070*/  ISETP.LT.AND P1, PT, R46, UR12, !P1 ;  /* 0x0000000c2e007c0c */ /* 0x008fe2000cf21270 */
[----:B-1----:R-:W-:Y:S01]  /*27080*/  VIADD R23, R21, UR4 ;  /* 0x0000000415177c36 */ /* 0x002fe20008000000 */
[----:B----4-:R-:W-:Y:S01]  /*27090*/  PRMT R25, R14, 0x7772, RZ ;  /* 0x000077720e197816 */ /* 0x010fe200000000ff */
[----:B------:R1:W-:Y:S01]  /*270a0*/  @P5 STG.E.U8 desc[UR8][R8.64], R27 ;  /* 0x0000001b08005986 */ /* 0x0003e2000c101108 */
[----:B------:R-:W-:Y:S01]  /*270b0*/  ISETP.LT.AND P6, PT, R55, UR16, !P2 ;  /* 0x0000001037007c0c */ /* 0x000fe2000d7c1270 */
[----:B------:R-:W-:Y:S01]  /*270c0*/  VIADD R10, R44, 0x2f ;  /* 0x0000002f2c0a7836 */ /* 0x000fe20000000000 */
[----:B------:R-:W-:Y:S01]  /*270d0*/  SHF.R.S32.HI R22, RZ, 0x1f, R23 ;  /* 0x0000001fff167819 */ /* 0x000fe20000011417 */
[----:B------:R3:W-:Y:S01]  /*270e0*/  @P4 STG.E.U8 desc[UR8][R16.64], R25 ;  /* 0x0000001910004986 */ /* 0x0007e2000c101108 */
[----:B------:R-:W-:Y:S01]  /*270f0*/  IADD3 R12, P4, PT, R21, R60, RZ ;  /* 0x0000003c150c7210 */ /* 0x000fe20007f9e0ff */
[----:B------:R-:W4:Y:S01]  /*27100*/  LDCU UR12, c[0x0][0x398] ;  /* 0x00007300ff0c77ac */ /* 0x000f220008000800 */
[----:B------:R-:W-:-:S02]  /*27110*/  IADD3 R18, P5, PT, R23, R2, RZ ;  /* 0x0000000217127210 */ /* 0x000fc40007fbe0ff */
[----:B------:R-:W-:Y:S01]  /*27120*/  ISETP.GE.AND P3, PT, R10, UR6, PT ;  /* 0x000000060a007c0c */ /* 0x000fe2000bf66270 */
[----:B------:R-:W-:Y:S01]  /*27130*/  IMAD.X R13, R20, 0x1, R61, P4 ;  /* 0x00000001140d7824 */ /* 0x000fe200020e063d */
[----:B------:R-:W2:Y:S01]  /*27140*/  LDCU UR6, c[0x0][0x3b8] ;  /* 0x00007700ff0677ac */ /* 0x000ea20008000800 */
[----:B-1----:R-:W-:Y:S01]  /*27150*/  PRMT R27, R14, 0x7773, RZ ;  /* 0x000077730e1b7816 */ /* 0x002fe200000000ff */
[----:B------:R-:W-:Y:S01]  /*27160*/  IMAD.X R19, R22, 0x1, R3, P5 ;  /* 0x0000000116137824 */ /* 0x000fe200028e0603 */
[----:B------:R-:W1:Y:S01]  /*27170*/  LDCU UR16, c[0x0][0x398] ;  /* 0x00007300ff1077ac */ /* 0x000e620008000800 */
[----:B---3--:R-:W-:Y:S02]  /*27180*/  PRMT R17, R11, 0x7770, RZ ;  /* 0x000077700b117816 */ /* 0x008fe400000000ff */
[----:B------:R3:W-:Y:S01]  /*27190*/  @P1 STG.E.U8 desc[UR8][R12.64], R27 ;  /* 0x0000001b0c001986 */ /* 0x0007e2000c101108 */
[----:B------:R-:W-:Y:S01]  /*271a0*/  ISETP.LT.AND P4, PT, R45, UR18, !P2 ;  /* 0x000000122d007c0c */ /* 0x000fe2000d781270 */
[----:B------:R-:W1:Y:S02]  /*271b0*/  LDCU UR4, c[0x0][0x3b8] ;  /* 0x00007700ff0477ac */ /* 0x000e640008000800 */
[----:B------:R3:W-:Y:S01]  /*271c0*/  @P6 STG.E.U8 desc[UR8][R18.64], R17 ;  /* 0x0000001112006986 */ /* 0x0007e2000c101108 */
[----:B------:R-:W-:-:S02]  /*271d0*/  IADD3 R8, P6, PT, R23, R56, RZ ;  /* 0x0000003817087210 */ /* 0x000fc40007fde0ff */
[C---:B------:R-:W-:Y:S02]  /*271e0*/  PRMT R21, R11.reuse, 0x7773, RZ ;  /* 0x000077730b157816 */ /* 0x040fe400000000ff */
[----:B------:R-:W-:Y:S02]  /*271f0*/  PRMT R25, R11, 0x7772, RZ ;  /* 0x000077720b197816 */ /* 0x000fe400000000ff */
[----:B0-----:R-:W-:Y:S01]  /*27200*/  ISETP.LT.AND P1, PT, R47, UR10, !P2 ;  /* 0x0000000a2f007c0c */ /* 0x001fe2000d721270 */
[----:B------:R-:W-:Y:S01]  /*27210*/  IMAD.X R9, R22, 0x1, R57, P6 ;  /* 0x0000000116097824 */ /* 0x000fe200030e0639 */
[----:B--2---:R-:W-:Y:S01]  /*27220*/  ISETP.LT.AND P2, PT, R46, UR14, !P2 ;  /* 0x0000000e2e007c0c */ /* 0x004fe2000d741270 */
[----:B------:R-:W0:Y:S01]  /*27230*/  LDCU UR10, c[0x0][0x39c] ;  /* 0x00007380ff0a77ac */ /* 0x000e220008000800 */
[C---:B------:R-:W-:Y:S02]  /*27240*/  IADD3 R10, P5, PT, R23.reuse, R58, RZ ;  /* 0x0000003a170a7210 */ /* 0x040fe40007fbe0ff */
[----:B---3--:R-:W-:Y:S01]  /*27250*/  IADD3 R12, P6, PT, R23, R60, RZ ;  /* 0x0000003c170c7210 */ /* 0x008fe20007fde0ff */
[----:B------:R-:W-:Y:S01]  /*27260*/  VIADD R14, R44, 0x30 ;  /* 0x000000302c0e7836 */ /* 0x000fe20000000000 */
[----:B------:R-:W-:Y:S01]  /*27270*/  PRMT R19, R11, 0x7771, RZ ;  /* 0x000077710b137816 */ /* 0x000fe200000000ff */
[C---:B------:R-:W-:Y:S01]  /*27280*/  IMAD.X R11, R22.reuse, 0x1, R59, P5 ;  /* 0x00000001160b7824 */ /* 0x040fe200028e063b */
[----:B------:R-:W2:Y:S01]  /*27290*/  LDCU UR14, c[0x0][0x398] ;  /* 0x00007300ff0e77ac */ /* 0x000ea20008000800 */
[----:B------:R-:W-:-:S02]  /*272a0*/  IMAD.X R13, R22, 0x1, R61, P6 ;  /* 0x00000001160d7824 */ /* 0x000fc400030e063d */
[----:B------:R-:W-:Y:S01]  /*272b0*/  VIADD R23, R23, UR6 ;  /* 0x0000000617177c36 */ /* 0x000fe20008000000 */
[----:B------:R3:W-:Y:S01]  /*272c0*/  @P4 STG.E.U8 desc[UR8][R8.64], R19 ;  /* 0x0000001308004986 */ /* 0x0007e2000c101108 */
[----:B------:R-:W-:Y:S01]  /*272d0*/  ISETP.LT.AND P4, PT, R55, UR20, !P3 ;  /* 0x0000001437007c0c */ /* 0x000fe2000df81270 */
[----:B------:R-:W2:Y:S02]  /*272e0*/  LDCU UR18, c[0x0][0x398] ;  /* 0x00007300ff1277ac */ /* 0x000ea40008000800 */
[----:B------:R0:W-:Y:S01]  /*272f0*/  @P1 STG.E.U8 desc[UR8][R10.64], R25 ;  /* 0x000000190a001986 */ /* 0x0001e2000c101108 */
[----:B------:R-:W-:Y:S01]  /*27300*/  SHF.R.S32.HI R18, RZ, 0x1f, R23 ;  /* 0x0000001fff127819 */ /* 0x000fe20000011417 */
[----:B------:R-:W2:Y:S02]  /*27310*/  LDCU UR6, c[0x0][0x39c] ;  /* 0x00007380ff0677ac */ /* 0x000ea40008000800 */
[----:B------:R2:W-:Y:S01]  /*27320*/  @P2 STG.E.U8 desc[UR8][R12.64], R21 ;  /* 0x000000150c002986 */ /* 0x0005e2000c101108 */
[----:B----4-:R-:W-:Y:S01]  /*27330*/  ISETP.LT.AND P2, PT, R45, UR12, !P3 ;  /* 0x0000000c2d007c0c */ /* 0x010fe2000df41270 */
[----:B------:R-:W4:Y:S01]  /*27340*/  LDCU UR12, c[0x0][0x398] ;  /* 0x00007300ff0c77ac */ /* 0x000f220008000800 */
[----:B---3--:R-:W-:-:S02]  /*27350*/  IADD3 R8, P1, PT, R23, R56, RZ ;  /* 0x0000003817087210 */ /* 0x008fc40007f3e0ff */
[----:B------:R-:W-:Y:S02]  /*27360*/  IADD3 R16, P6, PT, R23, R2, RZ ;  /* 0x0000000217107210 */ /* 0x000fe40007fde0ff */
[----:B-1----:R-:W-:Y:S01]  /*27370*/  ISETP.LT.AND P5, PT, R47, UR16, !P3 ;  /* 0x000000102f007c0c */ /* 0x002fe2000dfa1270 */
[----:B------:R-:W-:Y:S01]  /*27380*/  IMAD.X R9, R18, 0x1, R57, P1 ;  /* 0x0000000112097824 */ /* 0x000fe200008e0639 */
[----:B0-----:R-:W-:Y:S01]  /*27390*/  ISETP.GE.AND P1, PT, R14, UR10, PT ;  /* 0x0000000a0e007c0c */ /* 0x001fe2000bf26270 */
[----:B------:R-:W-:Y:S01]  /*273a0*/  IMAD.X R17, R18, 0x1, R3, P6 ;  /* 0x0000000112117824 */ /* 0x000fe200030e0603 */
[----:B------:R-:W-:Y:S01]  /*273b0*/  PRMT R27, R15, 0x7770, RZ ;  /* 0x000077700f1b7816 */ /* 0x000fe200000000ff */
[----:B------:R-:W0:Y:S01]  /*273c0*/  LDCU UR10, c[0x0][0x398] ;  /* 0x00007300ff0a77ac */ /* 0x000e220008000800 */
[----:B------:R-:W-:Y:S02]  /*273d0*/  IADD3 R10, P6, PT, R23, R58, RZ ;  /* 0x0000003a170a7210 */ /* 0x000fe40007fde0ff */
[C---:B------:R-:W-:Y:S01]  /*273e0*/  PRMT R25, R15.reuse, 0x7771, RZ ;  /* 0x000077710f197816 */ /* 0x040fe200000000ff */
[----:B------:R1:W-:Y:S01]  /*273f0*/  @P4 STG.E.U8 desc[UR8][R16.64], R27 ;  /* 0x0000001b10004986 */ /* 0x0003e2000c101108 */
[----:B------:R-:W-:Y:S01]  /*27400*/  ISETP.LT.AND P3, PT, R46, UR22, !P3 ;  /* 0x000000162e007c0c */ /* 0x000fe2000df61270 */
[----:B------:R-:W-:Y:S01]  /*27410*/  IMAD.X R11, R18, 0x1, R59, P6 ;  /* 0x00000001120b7824 */ /* 0x000fe200030e063b */
[----:B--2---:R-:W-:Y:S01]  /*27420*/  PRMT R21, R15, 0x7772, RZ ;  /* 0x000077720f157816 */ /* 0x004fe200000000ff */
[----:B------:R2:W-:Y:S01]  /*27430*/  @P2 STG.E.U8 desc[UR8][R8.64], R25 ;  /* 0x0000001908002986 */ /* 0x0005e2000c101108 */
[C---:B------:R-:W-:Y:S01]  /*27440*/  VIADD R19, R23.reuse, UR4 ;  /* 0x0000000417137c36 */ /* 0x040fe20008000000 */
[----:B------:R-:W-:Y:S01]  /*27450*/  IADD3 R12, P2, PT, R23, R60, RZ ;  /* 0x0000003c170c7210 */ /* 0x000fe20007f5e0ff */
[----:B------:R-:W3:Y:S01]  /*27460*/  LDCU UR4, c[0x0][0x3b8] ;  /* 0x00007700ff0477ac */ /* 0x000ee20008000800 */
[----:B------:R0:W-:Y:S01]  /*27470*/  @P5 STG.E.U8 desc[UR8][R10.64], R21 ;  /* 0x000000150a005986 */ /* 0x0001e2000c101108 */
[----:B------:R-:W-:-:S02]  /*27480*/  ISETP.LT.AND P5, PT, R55, UR14, !P1 ;  /* 0x0000000e37007c0c */ /* 0x000fc4000cfa1270 */
[----:B------:R-:W-:Y:S01]  /*27490*/  SHF.R.S32.HI R20, RZ, 0x1f, R19 ;  /* 0x0000001fff147819 */ /* 0x000fe20000011413 */
[----:B------:R-:W-:Y:S01]  /*274a0*/  IMAD.X R13, R18, 0x1, R61, P2 ;  /* 0x00000001120d7824 */ /* 0x000fe200010e063d */
[----:B------:R-:W-:Y:S01]  /*274b0*/  IADD3 R14, P6, PT, R19, R2, RZ ;  /* 0x00000002130e7210 */ /* 0x000fe20007fde0ff */
[----:B------:R-:W3:Y:S01]  /*274c0*/  LDCU UR14, c[0x0][0x398] ;  /* 0x00007300ff0e77ac */ /* 0x000ee20008000800 */
[----:B-1----:R-:W-:Y:S02]  /*274d0*/  PRMT R17, R15, 0x7773, RZ ;  /* 0x000077730f117816 */ /* 0x002fe400000000ff */
[----:B------:R-:W-:Y:S01]  /*274e0*/  ISETP.LT.AND P4, PT, R45, UR18, !P1 ;  /* 0x000000122d007c0c */ /* 0x000fe2000cf81270 */
[----:B------:R-:W-:Y:S01]  /*274f0*/  IMAD.X R15, R20, 0x1, R3, P6 ;  /* 0x00000001140f7824 */ /* 0x000fe200030e0603 */
[----:B--2---:R-:W-:Y:S01]  /*27500*/  IADD3 R8, P6, PT, R19, R56, RZ ;  /* 0x0000003813087210 */ /* 0x004fe20007fde0ff */
[----:B------:R1:W-:Y:S01]  /*27510*/  @P3 STG.E.U8 desc[UR8][R12.64], R17 ;  /* 0x000000110c003986 */ /* 0x0003e2000c101108 */
[----:B0-----:R-:W-:Y:S01]  /*27520*/  ISETP.LT.AND P3, PT, R47, UR10, !P1 ;  /* 0x0000000a2f007c0c */ /* 0x001fe2000cf61270 */
[----:B------:R-:W0:Y:S01]  /*27530*/  LDCU UR10, c[0x0][0x398] ;  /* 0x00007300ff0a77ac */ /* 0x000e220008000800 */
[----:B------:R-:W-:Y:S01]  /*27540*/  PRMT R21, R4, 0x7770, RZ ;  /* 0x0000777004157816 */ /* 0x000fe200000000ff */
[----:B------:R-:W-:Y:S01]  /*27550*/  IMAD.X R9, R20, 0x1, R57, P6 ;  /* 0x0000000114097824 */ /* 0x000fe200030e0639 */
[----:B------:R-:W-:Y:S01]  /*27560*/  PRMT R23, R4, 0x7771, RZ ;  /* 0x0000777104177816 */ /* 0x000fe200000000ff */
[----:B------:R-:W-:Y:S01]  /*27570*/  VIADD R22, R44, 0x31 ;  /* 0x000000312c167836 */ /* 0x000fe20000000000 */
[----:B----4-:R-:W-:Y:S01]  /*27580*/  ISETP.LT.AND P1, PT, R46, UR12, !P1 ;  /* 0x0000000c2e007c0c */ /* 0x010fe2000cf21270 */
[----:B------:R2:W-:Y:S01]  /*27590*/  @P5 STG.E.U8 desc[UR8][R14.64], R21 ;  /* 0x000000150e005986 */ /* 0x0005e2000c101108 */
[C---:B------:R-:W-:Y:S01]  /*275a0*/  IADD3 R10, P5, PT, R19.reuse, R58, RZ ;  /* 0x0000003a130a7210 */ /* 0x040fe20007fbe0ff */
[----:B------:R-:W4:Y:S01]  /*275b0*/  LDCU UR12, c[0x0][0x398] ;  /* 0x00007300ff0c77ac */ /* 0x000f220008000800 */
[----:B------:R-:W-:Y:S01]  /*275c0*/  ISETP.GE.AND P2, PT, R22, UR6, PT ;  /* 0x0000000616007c0c */ /* 0x000fe2000bf46270 */
[----:B------:R0:W-:Y:S01]  /*275d0*/  @P4 STG.E.U8 desc[UR8][R8.64], R23 ;  /* 0x0000001708004986 */ /* 0x0001e2000c101108 */
[----:B-1----:R-:W-:Y:S01]  /*275e0*/  IADD3 R12, P4, PT, R19, R60, RZ ;  /* 0x0000003c130c7210 */ /* 0x002fe20007f9e0ff */
[----:B------:R-:W1:Y:S01]  /*275f0*/  LDCU UR6, c[0x0][0x39c] ;  /* 0x00007380ff0677ac */ /* 0x000e620008000800 */
[----:B------:R-:W-:Y:S01]  /*27600*/  IMAD.X R11, R20, 0x1, R59, P5 ;  /* 0x00000001140b7824 */ /* 0x000fe200028e063b */
[----:B---3--:R-:W-:Y:S01]  /*27610*/  ISETP.LT.AND P5, PT, R55, UR14, !P2 ;  /* 0x0000000e37007c0c */ /* 0x008fe2000d7a1270 */
[----:B------:R-:W3:Y:S01]  /*27620*/  LDCU UR16, c[0x0][0x398] ;  /* 0x00007300ff1077ac */ /* 0x000ee20008000800 */
[----:B--2---:R-:W-:Y:S01]  /*27630*/  VIADD R15, R19, UR4 ;  /* 0x00000004130f7c36 */ /* 0x004fe20008000000 */
[----:B------:R-:W-:Y:S01]  /*27640*/  PRMT R21, R4, 0x7772, RZ ;  /* 0x0000777204157816 */ /* 0x000fe200000000ff */
[----:B------:R-:W2:Y:S01]  /*27650*/  LDCU UR4, c[0x0][0x3b8] ;  /* 0x00007700ff0477ac */ /* 0x000ea20008000800 */
[----:B------:R-:W-:Y:S01]  /*27660*/  IMAD.X R13, R20, 0x1, R61, P4 ;  /* 0x00000001140d7824 */ /* 0x000fe200020e063d */
[----:B------:R-:W-:Y:S01]  /*27670*/  PRMT R17, R4, 0x7773, RZ ;  /* 0x0000777304117816 */ /* 0x000fe200000000ff */
[----:B------:R-:W1:Y:S01]  /*27680*/  LDCU UR14, c[0x0][0x398] ;  /* 0x00007300ff0e77ac */ /* 0x000e620008000800 */
[----:B------:R3:W-:Y:S01]  /*27690*/  @P3 STG.E.U8 desc[UR8][R10.64], R21 ;  /* 0x000000150a003986 */ /* 0x0007e2000c101108 */
[----:B0-----:R-:W-:-:S02]  /*276a0*/  ISETP.LT.AND P4, PT, R45, UR10, !P2 ;  /* 0x0000000a2d007c0c */ /* 0x001fc4000d781270 */
[----:B------:R-:W-:Y:S01]  /*276b0*/  SHF.R.S32.HI R4, RZ, 0x1f, R15 ;  /* 0x0000001fff047819 */ /* 0x000fe2000001140f */
[----:B------:R2:W-:Y:S01]  /*276c0*/  @P1 STG.E.U8 desc[UR8][R12.64], R17 ;  /* 0x000000110c001986 */ /* 0x0005e2000c101108 */
[C---:B------:R-:W-:Y:S01]  /*276d0*/  IADD3 R8, P1, PT, R15.reuse, R2, RZ ;  /* 0x000000020f087210 */ /* 0x040fe20007f3e0ff */
[----:B------:R-:W-:Y:S01]  /*276e0*/  VIADD R14, R44, 0x32 ;  /* 0x000000322c0e7836 */ /* 0x000fe20000000000 */
[----:B------:R-:W0:Y:S01]  /*276f0*/  LDCU UR10, c[0x0][0x398] ;  /* 0x00007300ff0a77ac */ /* 0x000e220008000800 */
[----:B------:R-:W0:Y:S01]  /*27700*/  LDCU UR18, c[0x0][0x398] ;  /* 0x00007300ff1277ac */ /* 0x000e220008000800 */
[----:B---3--:R-:W-:Y:S01]  /*27710*/  IADD3 R10, P3, PT, R15, R56, RZ ;  /* 0x000000380f0a7210 */ /* 0x008fe20007f7e0ff */
[----:B------:R-:W-:Y:S01]  /*27720*/  IMAD.X R9, R4, 0x1, R3, P1 ;  /* 0x0000000104097824 */ /* 0x000fe200008e0603 */
[C---:B------:R-:W-:Y:S02]  /*27730*/  PRMT R21, R48.reuse, 0x7770, RZ ;  /* 0x0000777030157816 */ /* 0x040fe400000000ff */
[----:B------:R-:W-:Y:S01]  /*27740*/  PRMT R19, R48, 0x7771, RZ ;  /* 0x0000777130137816 */ /* 0x000fe200000000ff */
[----:B------:R-:W-:Y:S01]  /*27750*/  IMAD.X R11, R4, 0x1, R57, P3 ;  /* 0x00000001040b7824 */ /* 0x000fe200018e0639 */
[----:B-1----:R-:W-:Y:S01]  /*27760*/  ISETP.GE.AND P1, PT, R14, UR6, PT ;  /* 0x000000060e007c0c */ /* 0x002fe2000bf26270 */
[----:B------:R1:W-:Y:S01]  /*27770*/  @P5 STG.E.U8 desc[UR8][R8.64], R21 ;  /* 0x0000001508005986 */ /* 0x0003e2000c101108 */
[----:B----4-:R-:W-:Y:S01]  /*27780*/  ISETP.LT.AND P3, PT, R47, UR12, !P2 ;  /* 0x0000000c2f007c0c */ /* 0x010fe2000d761270 */
[----:B--2---:R-:W-:Y:S01]  /*27790*/  VIADD R17, R15, UR4 ;  /* 0x000000040f117c36 */ /* 0x004fe20008000000 */
[----:B------:R-:W-:-:S02]  /*277a0*/  ISETP.LT.AND P2, PT, R46, UR16, !P2 ;  /* 0x000000102e007c0c */ /* 0x000fc4000d741270 */
[----:B------:R-:W-:Y:S01]  /*277b0*/  IADD3 R12, P6, PT, R15, R58, RZ ;  /* 0x0000003a0f0c7210 */ /* 0x000fe20007fde0ff */
[----:B------:R2:W-:Y:S01]  /*277c0*/  @P4 STG.E.U8 desc[UR8][R10.64], R19 ;  /* 0x000000130a004986 */ /* 0x0005e2000c101108 */
[----:B------:R-:W3:Y:S01]  /*277d0*/  LDCU UR6, c[0x0][0x39c] ;  /* 0x00007380ff0677ac */ /* 0x000ee20008000800 */
[----:B------:R-:W-:Y:S02]  /*277e0*/  ISETP.LT.AND P4, PT, R55, UR14, !P1 ;  /* 0x0000000e37007c0c */ /* 0x000fe4000cf81270 */
[----:B------:R-:W-:Y:S01]  /*277f0*/  IADD3 R14, P5, PT, R15, R60, RZ ;  /* 0x0000003c0f0e7210 */ /* 0x000fe20007fbe0ff */
[C---:B------:R-:W-:Y:S01]  /*27800*/  IMAD.X R13, R4.reuse, 0x1, R59, P6 ;  /* 0x00000001040d7824 */ /* 0x040fe200030e063b */
[----:B------:R-:W-:Y:S01]  /*27810*/  SHF.R.S32.HI R16, RZ, 0x1f, R17 ;  /* 0x0000001fff107819 */ /* 0x000fe20000011411 */
[----:B------:R-:W4:Y:S01]  /*27820*/  LDCU UR12, c[0x0][0x398] ;  /* 0x00007300ff0c77ac */ /* 0x000f220008000800 */
[----:B-1----:R-:W-:Y:S01]  /*27830*/  IADD3 R8, P6, PT, R17, R2, RZ ;  /* 0x0000000211087210 */ /* 0x002fe20007fde0ff */
[----:B------:R-:W-:Y:S01]  /*27840*/  IMAD.X R15, R4, 0x1, R61, P5 ;  /* 0x00000001040f7824 */ /* 0x000fe200028e063d */
[C---:B------:R-:W-:Y:S01]  /*27850*/  PRMT R23, R48.reuse, 0x7772, RZ ;  /* 0x0000777230177816 */ /* 0x040fe200000000ff */
[----:B------:R-:W1:Y:S01]  /*27860*/  LDCU UR4, c[0x0][0x3b8] ;  /* 0x00007700ff0477ac */ /* 0x000e620008000800 */
[----:B------:R-:W-:Y:S01]  /*27870*/  PRMT R21, R48, 0x7773, RZ ;  /* 0x0000777330157816 */ /* 0x000fe200000000ff */
[----:B------:R-:W-:Y:S01]  /*27880*/  IMAD.X R9, R16, 0x1, R3, P6 ;  /* 0x0000000110097824 */ /* 0x000fe200030e0603 */
[----:B--2---:R-:W-:Y:S01]  /*27890*/  PRMT R19, R5, 0x7770, RZ ;  /* 0x0000777005137816 */ /* 0x004fe200000000ff */
[----:B------:R2:W-:Y:S01]  /*278a0*/  @P3 STG.E.U8 desc[UR8][R12.64], R23 ;  /* 0x000000170c003986 */ /* 0x0005e2000c101108 */
[----:B0-----:R-:W-:Y:S01]  /*278b0*/  ISETP.LT.AND P5, PT, R45, UR10, !P1 ;  /* 0x0000000a2d007c0c */ /* 0x001fe2000cfa1270 */
[----:B------:R-:W0:Y:S02]  /*278c0*/  LDCU UR10, c[0x0][0x398] ;  /* 0x00007300ff0a77ac */ /* 0x000e240008000800 */
[----:B------:R1:W-:Y:S01]  /*278d0*/  @P2 STG.E.U8 desc[UR8][R14.64], R21 ;  /* 0x000000150e002986 */ /* 0x0003e2000c101108 */
[----:B------:R-:W-:Y:S01]  /*278e0*/  ISETP.LT.AND P2, PT, R47, UR18, !P1 ;  /* 0x000000122f007c0c */ /* 0x000fe2000cf41270 */
[----:B------:R-:W-:Y:S01]  /*278f0*/  VIADD R4, R44, 0x33 ;  /* 0x000000332c047836 */ /* 0x000fe20000000000 */
[C---:B------:R-:W-:Y:S01]  /*27900*/  IADD3 R10, P3, PT, R17.reuse, R56, RZ ;  /* 0x00000038110a7210 */ /* 0x040fe20007f7e0ff */
[----:B------:R0:W-:Y:S01]  /*27910*/  @P4 STG.E.U8 desc[UR8][R8.64], R19 ;  /* 0x0000001308004986 */ /* 0x0001e2000c101108 */
[----:B------:R-:W4:Y:S01]  /*27920*/  LDCU UR14, c[0x0][0x398] ;  /* 0x00007300ff0e77ac */ /* 0x000f220008000800 */
[----:B--2---:R-:W-:-:S02]  /*27930*/  IADD3 R12, P4, PT, R17, R58, RZ ;  /* 0x0000003a110c7210 */ /* 0x004fc40007f9e0ff */
[----:B------:R-:W-:Y:S01]  /*27940*/  IMAD.X R11, R16, 0x1, R57, P3 ;  /* 0x00000001100b7824 */ /* 0x000fe200018e0639 */
[----:B---3--:R-:W-:Y:S01]  /*27950*/  ISETP.GE.AND P3, PT, R4, UR6, PT ;  /* 0x0000000604007c0c */ /* 0x008fe2000bf66270 */
[----:B------:R-:W2:Y:S01]  /*27960*/  LDCU UR6, c[0x0][0x39c] ;  /* 0x00007380ff0677ac */ /* 0x000ea20008000800 */
[C---:B-1----:R-:W-:Y:S01]  /*27970*/  PRMT R21, R5.reuse, 0x7771, RZ ;  /* 0x0000777105157816 */ /* 0x042fe200000000ff */
[----:B------:R-:W-:Y:S01]  /*27980*/  IMAD.X R13, R16, 0x1, R59, P4 ;  /* 0x00000001100d7824 */ /* 0x000fe200020e063b */
[----:B------:R-:W1:Y:S01]  /*27990*/  LDCU UR16, c[0x0][0x398] ;  /* 0x00007300ff1077ac */ /* 0x000e620008000800 */
[----:B0-----:R-:W-:Y:S02]  /*279a0*/  PRMT R19, R5, 0x7772, RZ ;  /* 0x0000777205137816 */ /* 0x001fe400000000ff */
[----:B------:R0:W-:Y:S01]  /*279b0*/  @P5 STG.E.U8 desc[UR8][R10.64], R21 ;  /* 0x000000150a005986 */ /* 0x0001e2000c101108 */
[----:B----4-:R-:W-:Y:S01]  /*279c0*/  ISETP.LT.AND P1, PT, R46, UR12, !P1 ;  /* 0x0000000c2e007c0c */ /* 0x010fe2000cf21270 */
[----:B------:R-:W3:Y:S02]  /*279d0*/  LDCU UR12, c[0x0][0x398] ;  /* 0x00007300ff0c77ac */ /* 0x000ee40008000800 */
[----:B------:R4:W-:Y:S01]  /*279e0*/  @P2 STG.E.U8 desc[UR8][R12.64], R19 ;  /* 0x000000130c002986 */ /* 0x0009e2000c101108 */
[C---:B------:R-:W-:Y:S01]  /*279f0*/  IADD3 R8, P2, PT, R17.reuse, R60, RZ ;  /* 0x0000003c11087210 */ /* 0x040fe20007f5e0ff */
[----:B------:R-:W-:Y:S01]  /*27a00*/  VIADD R17, R17, UR4 ;  /* 0x0000000411117c36 */ /* 0x000fe20008000000 */
[----:B------:R-:W-:Y:S01]  /*27a10*/  ISETP.LT.AND P5, PT, R55, UR10, !P3 ;  /* 0x0000000a37007c0c */ /* 0x000fe2000dfa1270 */
[----:B------:R-:W-:Y:S01]  /*27a20*/  VIADD R18, R44, 0x34 ;  /* 0x000000342c127836 */ /* 0x000fe20000000000 */
[----:B------:R-:W-:Y:S01]  /*27a30*/  PRMT R15, R5, 0x7773, RZ ;  /* 0x00007773050f7816 */ /* 0x000fe200000000ff */
[----:B------:R-:W-:Y:S01]  /*27a40*/  IMAD.X R9, R16, 0x1, R61, P2 ;  /* 0x0000000110097824 */ /* 0x000fe200010e063d */
[----:B------:R-:W-:Y:S01]  /*27a50*/  SHF.R.S32.HI R14, RZ, 0x1f, R17 ;  /* 0x0000001fff0e7819 */ /* 0x000fe20000011411 */
[----:B------:R-:W1:Y:S01]  /*27a60*/  LDCU UR4, c[0x0][0x3b8] ;  /* 0x00007700ff0477ac */ /* 0x000e620008000800 */
[----:B------:R-:W-:-:S02]  /*27a70*/  IADD3 R4, P2, PT, R17, R2, RZ ;  /* 0x0000000211047210 */ /* 0x000fc40007f5e0ff */
[----:B------:R-:W-:Y:S01]  /*27a80*/  ISETP.LT.AND P4, PT, R45, UR14, !P3 ;  /* 0x0000000e2d007c0c */ /* 0x000fe2000df81270 */
[----:B------:R3:W-:Y:S01]  /*27a90*/  @P1 STG.E.U8 desc[UR8][R8.64], R15 ;  /* 0x0000000f08001986 */ /* 0x0007e2000c101108 */
[----:B0-----:R-:W-:Y:S01]  /*27aa0*/  IADD3 R10, P1, PT, R17, R56, RZ ;  /* 0x00000038110a7210 */ /* 0x001fe20007f3e0ff */
[----:B------:R-:W-:Y:S01]  /*27ab0*/  IMAD.X R5, R14, 0x1, R3, P2 ;  /* 0x000000010e057824 */ /* 0x000fe200010e0603 */
[----:B--2---:R-:W-:Y:S01]  /*27ac0*/  ISETP.GE.AND P2, PT, R18, UR6, PT ;  /* 0x0000000612007c0c */ /* 0x004fe2000bf46270 */
[----:B------:R-:W0:Y:S01]  /*27ad0*/  LDCU UR6, c[0x0][0x398] ;  /* 0x00007300ff0677ac */ /* 0x000e220008000800 */
[C---:B------:R-:W-:Y:S01]  /*27ae0*/  PRMT R21, R49.reuse, 0x7770, RZ ;  /* 0x0000777031157816 */ /* 0x040fe200000000ff */
[----:B------:R-:W-:Y:S01]  /*27af0*/  IMAD.X R11, R14, 0x1, R57, P1 ;  /* 0x000000010e0b7824 */ /* 0x000fe200008e0639 */
[----:B----4-:R-:W-:Y:S01]  /*27b00*/  PRMT R19, R49, 0x7771, RZ ;  /* 0x0000777131137816 */ /* 0x010fe200000000ff */
[----:B------:R-:W-:Y:S01]  /*27b10*/  VIADD R13, R44, 0x35 ;  /* 0x000000352c0d7836 */ /* 0x000fe20000000000 */
[----:B------:R-:W2:Y:S01]  /*27b20*/  LDCU UR10, c[0x0][0x398] ;  /* 0x00007300ff0a77ac */ /* 0x000ea20008000800 */
[----:B------:R4:W-:Y:S01]  /*27b30*/  @P5 STG.E.U8 desc[UR8][R4.64], R21 ;  /* 0x0000001504005986 */ /* 0x0009e2000c101108 */
[----:B---3--:R-:W-:Y:S01]  /*27b40*/  IADD3 R8, P1, PT, R17, R58, RZ ;  /* 0x0000003a11087210 */ /* 0x008fe20007f3e0ff */
[----:B------:R-:W3:Y:S01]  /*27b50*/  LDCU UR14, c[0x0][0x398] ;  /* 0x00007300ff0e77ac */ /* 0x000ee20008000800 */
[----:B-1----:R-:W-:-:S02]  /*27b60*/  ISETP.LT.AND P5, PT, R47, UR16, !P3 ;  /* 0x000000102f007c0c */ /* 0x002fc4000dfa1270 */
[----:B------:R-:W-:Y:S01]  /*27b70*/  ISETP.LT.AND P3, PT, R46, UR12, !P3 ;  /* 0x0000000c2e007c0c */ /* 0x000fe2000df61270 */
[----:B------:R-:W-:Y:S01]  /*27b80*/  @P4 STG.E.U8 desc[UR8][R10.64], R19 ;  /* 0x000000130a004986 */ /* 0x000fe2000c101108 */
[C---:B------:R-:W-:Y:S01]  /*27b90*/  IMAD.X R9, R14.reuse, 0x1, R59, P1 ;  /* 0x000000010e097824 */ /* 0x040fe200008e063b */
[----:B------:R-:W-:Y:S01]  /*27ba0*/  IADD3 R12, P4, PT, R17, R60, RZ ;  /* 0x0000003c110c7210 */ /* 0x000fe20007f9e0ff */
[----:B------:R-:W1:Y:S01]  /*27bb0*/  LDCU UR12, c[0x0][0x398] ;  /* 0x00007300ff0c77ac */ /* 0x000e620008000800 */
[----:B------:R-:W-:Y:S01]  /*27bc0*/  ISETP.GE.AND P1, PT, R13, UR5, PT ;  /* 0x000000050d007c0c */ /* 0x000fe2000bf26270 */
[----:B------:R-:W1:Y:S01]  /*27bd0*/  LDCU UR5, c[0x0][0x398] ;  /* 0x00007300ff0577ac */ /* 0x000e620008000800 */
[C---:B------:R-:W-:Y:S01]  /*27be0*/  PRMT R15, R49.reuse, 0x7772, RZ ;  /* 0x00007772310f7816 */ /* 0x040fe200000000ff */
[----:B------:R-:W-:Y:S01]  /*27bf0*/  IMAD.X R13, R14, 0x1, R61, P4 ;  /* 0x000000010e0d7824 */ /* 0x000fe200020e063d */
[----:B------:R-:W-:Y:S01]  /*27c00*/  PRMT R49, R49, 0x7773, RZ ;  /* 0x0000777331317816 */ /* 0x000fe200000000ff */
[----:B------:R-:W-:Y:S01]  /*27c10*/  VIADD R17, R17, UR4 ;  /* 0x0000000411117c36 */ /* 0x000fe20008000000 */
[----:B0-----:R-:W-:Y:S01]  /*27c20*/  ISETP.LT.AND P6, PT, R55, UR6, !P2 ;  /* 0x0000000637007c0c */ /* 0x001fe2000d7c1270 */
[----:B------:R0:W-:Y:S01]  /*27c30*/  @P5 STG.E.U8 desc[UR8][R8.64], R15 ;  /* 0x0000000f08005986 */ /* 0x0001e2000c101108 */
[----:B------:R-:W3:Y:S02]  /*27c40*/  LDCU UR6, c[0x0][0x398] ;  /* 0x00007300ff0677ac */ /* 0x000ee40008000800 */
[----:B------:R-:W-:Y:S01]  /*27c50*/  SHF.R.S32.HI R14, RZ, 0x1f, R17 ;  /* 0x0000001fff0e7819 */ /* 0x000fe20000011411 */
[----:B------:R3:W-:Y:S01]  /*27c60*/  @P3 STG.E.U8 desc[UR8][R12.64], R49 ;  /* 0x000000310c003986 */ /* 0x0007e2000c101108 */
[----:B----4-:R-:W-:Y:S01]  /*27c70*/  IADD3 R4, P3, PT, R17, R2, RZ ;  /* 0x0000000211047210 */ /* 0x010fe20007f7e0ff */
[----:B------:R-:W4:Y:S01]  /*27c80*/  LDCU UR4, c[0x0][0x3b8] ;  /* 0x00007700ff0477ac */ /* 0x000f220008000800 */
[----:B--2---:R-:W-:-:S03]  /*27c90*/  ISETP.LT.AND P5, PT, R45, UR10, !P2 ;  /* 0x0000000a2d007c0c */ /* 0x004fc6000d7a1270 */
[----:B------:R-:W-:Y:S01]  /*27ca0*/  IMAD.X R5, R14, 0x1, R3, P3 ;  /* 0x000000010e057824 */ /* 0x000fe200018e0603 */
[----:B------:R-:W2:Y:S01]  /*27cb0*/  LDCU UR10, c[0x0][0x398] ;  /* 0x00007300ff0a77ac */ /* 0x000ea20008000800 */
[----:B0-----:R-:W-:Y:S02]  /*27cc0*/  PRMT R15, R6, 0x7770, RZ ;  /* 0x00007770060f7816 */ /* 0x001fe400000000ff */
[----:B-1----:R-:W-:Y:S01]  /*27cd0*/  ISETP.LT.AND P4, PT, R47, UR5, !P2 ;  /* 0x000000052f007c0c */ /* 0x002fe2000d781270 */
[----:B------:R-:W-:Y:S01]  /*27ce0*/  VIADD R11, R44, 0x36 ;  /* 0x000000362c0b7836 */ /* 0x000fe20000000000 */
[C---:B------:R-:W-:Y:S01]  /*27cf0*/  IADD3 R8, P3, PT, R17.reuse, R56, RZ ;  /* 0x0000003811087210 */ /* 0x040fe20007f7e0ff */
[----:B------:R0:W-:Y:S01]  /*27d00*/  @P6 STG.E.U8 desc[UR8][R4.64], R15 ;  /* 0x0000000f04006986 */ /* 0x0001e2000c101108 */
[----:B------:R-:W-:Y:S01]  /*27d10*/  IADD3 R10, P6, PT, R17, R58, RZ ;  /* 0x0000003a110a7210 */ /* 0x000fe20007fde0ff */
[----:B------:R-:W1:Y:S01]  /*27d20*/  LDCU UR5, c[0x0][0x3b8] ;  /* 0x00007700ff0577ac */ /* 0x000e620008000800 */
[----:B------:R-:W-:Y:S01]  /*27d30*/  PRMT R19, R6, 0x7771, RZ ;  /* 0x0000777106137816 */ /* 0x000fe200000000ff */
[C---:B------:R-:W-:Y:S01]  /*27d40*/  IMAD.X R9, R14.reuse, 0x1, R57, P3 ;  /* 0x000000010e097824 */ /* 0x040fe200018e0639 */
[----:B------:R-:W-:Y:S01]  /*27d50*/  ISETP.GE.AND P3, PT, R11, UR7, PT ;  /* 0x000000070b007c0c */ /* 0x000fe2000bf66270 */
[----:B------:R-:W-:Y:S01]  /*27d60*/  IMAD.X R11, R14, 0x1, R59, P6 ;  /* 0x000000010e0b7824 */ /* 0x000fe200030e063b */
[----:B---3--:R-:W-:Y:S01]  /*27d70*/  PRMT R13, R6, 0x7772, RZ ;  /* 0x00007772060d7816 */ /* 0x008fe200000000ff */
[----:B------:R-:W3:Y:S01]  /*27d80*/  LDCU UR7, c[0x0][0x398] ;  /* 0x00007300ff0777ac */ /* 0x000ee20008000800 */
[----:B------:R-:W-:Y:S01]  /*27d90*/  ISETP.LT.AND P2, PT, R46, UR6, !P2 ;  /* 0x000000062e007c0c */ /* 0x000fe2000d741270 */
[----:B------:R1:W-:Y:S01]  /*27da0*/  @P5 STG.E.U8 desc[UR8][R8.64], R19 ;  /* 0x0000001308005986 */ /* 0x0003e2000c101108 */
[----:B------:R-:W3:Y:S03]  /*27db0*/  LDCU UR6, c[0x0][0x398] ;  /* 0x00007300ff0677ac */ /* 0x000ee60008000800 */
[----:B------:R3:W-:Y:S01]  /*27dc0*/  @P4 STG.E.U8 desc[UR8][R10.64], R13 ;  /* 0x0000000d0a004986 */ /* 0x0007e2000c101108 */
[C---:B0-----:R-:W-:Y:S01]  /*27dd0*/  IADD3 R4, P4, PT, R17.reuse, R60, RZ ;  /* 0x0000003c11047210 */ /* 0x041fe20007f9e0ff */
[----:B----4-:R-:W-:Y:S01]  /*27de0*/  VIADD R17, R17, UR4 ;  /* 0x0000000411117c36 */ /* 0x010fe20008000000 */
[----:B--2---:R-:W-:Y:S01]  /*27df0*/  ISETP.LT.AND P6, PT, R55, UR10, !P1 ;  /* 0x0000000a37007c0c */ /* 0x004fe2000cfc1270 */
[----:B------:R-:W0:Y:S01]  /*27e00*/  LDCU UR4, c[0x0][0x398] ;  /* 0x00007300ff0477ac */ /* 0x000e220008000800 */
[----:B------:R-:W-:Y:S01]  /*27e10*/  PRMT R15, R6, 0x7773, RZ ;  /* 0x00007773060f7816 */ /* 0x000fe200000000ff */
[----:B------:R-:W-:Y:S01]  /*27e20*/  IMAD.X R5, R14, 0x1, R61, P4 ;  /* 0x000000010e057824 */ /* 0x000fe200020e063d */
[----:B------:R-:W-:Y:S01]  /*27e30*/  SHF.R.S32.HI R6, RZ, 0x1f, R17 ;  /* 0x0000001fff067819 */ /* 0x000fe20000011411 */
[----:B------:R-:W2:Y:S01]  /*27e40*/  LDCU UR10, c[0x0][0x398] ;  /* 0x00007300ff0a77ac */ /* 0x000ea20008000800 */
[----:B-1----:R-:W-:-:S02]  /*27e50*/  IADD3 R8, P4, PT, R17, R2, RZ ;  /* 0x0000000211087210 */ /* 0x002fc40007f9e0ff */
[----:B------:R-:W-:-:S03]  /*27e60*/  PRMT R23, R50, 0x7770, RZ ;  /* 0x0000777032177816 */ /* 0x000fc600000000ff */
[----:B------:R-:W-:Y:S01]  /*27e70*/  IMAD.X R9, R6, 0x1, R3, P4 ;  /* 0x0000000106097824 */ /* 0x000fe200020e0603 */
[----:B---3--:R-:W-:Y:S01]  /*27e80*/  ISETP.LT.AND P5, PT, R45, UR7, !P1 ;  /* 0x000000072d007c0c */ /* 0x008fe2000cfa1270 */
[----:B------:R1:W-:Y:S01]  /*27e90*/  @P2 STG.E.U8 desc[UR8][R4.64], R15 ;  /* 0x0000000f04002986 */ /* 0x0003e2000c101108 */
[----:B------:R-:W-:Y:S01]  /*27ea0*/  ISETP.LT.AND P4, PT, R47, UR6, !P1 ;  /* 0x000000062f007c0c */ /* 0x000fe2000cf81270 */
[----:B------:R-:W-:Y:S01]  /*27eb0*/  VIADD R13, R44, 0x37 ;  /* 0x000000372c0d7836 */ /* 0x000fe20000000000 */
[C---:B------:R-:W-:Y:S01]  /*27ec0*/  IADD3 R10, P2, PT, R17.reuse, R56, RZ ;  /* 0x00000038110a7210 */ /* 0x040fe20007f5e0ff */
[----:B------:R3:W-:Y:S01]  /*27ed0*/  @P6 STG.E.U8 desc[UR8][R8.64], R23 ;  /* 0x0000001708006986 */ /* 0x0007e2000c101108 */
[----:B------:R-:W-:Y:S01]  /*27ee0*/  IADD3 R12, P6, PT, R17, R58, RZ ;  /* 0x0000003a110c7210 */ /* 0x000fe20007fde0ff */
[----:B------:R-:W4:Y:S01]  /*27ef0*/  LDCU UR6, c[0x0][0x398] ;  /* 0x00007300ff0677ac */ /* 0x000f220008000800 */
[----:B------:R-:W-:Y:S01]  /*27f00*/  PRMT R21, R50, 0x7771, RZ ;  /* 0x0000777132157816 */ /* 0x000fe200000000ff */
[C---:B------:R-:W-:Y:S01]  /*27f10*/  IMAD.X R11, R6.reuse, 0x1, R57, P2 ;  /* 0x00000001060b7824 */ /* 0x040fe200010e0639 */
[----:B------:R-:W-:Y:S01]  /*27f20*/  ISETP.GE.AND P2, PT, R13, UR11, PT ;  /* 0x0000000b0d007c0c */ /* 0x000fe2000bf46270 */
[----:B------:R-:W-:Y:S01]  /*27f30*/  IMAD.X R13, R6, 0x1, R59, P6 ;  /* 0x00000001060d7824 */ /* 0x000fe200030e063b */
[----:B------:R-:W-:Y:S01]  /*27f40*/  PRMT R19, R50, 0x7772, RZ ;  /* 0x0000777232137816 */ /* 0x000fe200000000ff */
[----:B------:R-:W4:Y:S01]  /*27f50*/  LDCU UR7, c[0x0][0x398] ;  /* 0x00007300ff0777ac */ /* 0x000f220008000800 */
[----:B-1----:R-:W-:Y:S01]  /*27f60*/  VIADD R15, R17, UR5 ;  /* 0x00000005110f7c36 */ /* 0x002fe20008000000 */
[----:B0-----:R-:W-:Y:S01]  /*27f70*/  ISETP.LT.AND P1, PT, R46, UR4, !P1 ;  /* 0x000000042e007c0c */ /* 0x001fe2000cf21270 */
[----:B------:R0:W-:Y:S01]  /*27f80*/  @P5 STG.E.U8 desc[UR8][R10.64], R21 ;  /* 0x000000150a005986 */ /* 0x0001e2000c101108 */
[----:B------:R-:W1:Y:S01]  /*27f90*/  LDCU UR11, c[0x0][0x398] ;  /* 0x00007300ff0b77ac */ /* 0x000e620008000800 */
[----:B--2---:R-:W-:-:S02]  /*27fa0*/  ISETP.LT.AND P6, PT, R55, UR10, !P3 ;  /* 0x0000000a37007c0c */ /* 0x004fc4000dfc1270 */
[----:B------:R2:W-:Y:S01]  /*27fb0*/  @P4 STG.E.U8 desc[UR8][R12.64], R19 ;  /* 0x000000130c004986 */ /* 0x0005e2000c101108 */
[----:B------:R-:W-:Y:S01]  /*27fc0*/  IADD3 R4, P4, PT, R17, R60, RZ ;  /* 0x0000003c11047210 */ /* 0x000fe20007f9e0ff */
[----:B------:R-:W1:Y:S01]  /*27fd0*/  LDCU UR4, c[0x0][0x3b8] ;  /* 0x00007700ff0477ac */ /* 0x000e620008000800 */
[----:B------:R-:W-:Y:S02]  /*27fe0*/  SHF.R.S32.HI R14, RZ, 0x1f, R15 ;  /* 0x0000001fff0e7819 */ /* 0x000fe4000001140f */
[----:B---3--:R-:W-:Y:S01]  /*27ff0*/  IADD3 R8, P5, PT, R15, R2, RZ ;  /* 0x000000020f087210 */ /* 0x008fe20007fbe0ff */
[----:B------:R-:W-:Y:S01]  /*28000*/  IMAD.X R5, R6, 0x1, R61, P4 ;  /* 0x0000000106057824 */ /* 0x000fe200020e063d */
[----:B------:R-:W3:Y:S01]  /*28010*/  LDCU UR10, c[0x0][0x398] ;  /* 0x00007300ff0a77ac */ /* 0x000ee20008000800 */
[----:B0-----:R-:W-:Y:S02]  /*28020*/  PRMT R21, R50, 0x7773, RZ ;  /* 0x0000777332157816 */ /* 0x001fe400000000ff */
[----:B------:R-:W-:Y:S01]  /*28030*/  IMAD.X R9, R14, 0x1, R3, P5 ;  /* 0x000000010e097824 */ /* 0x000fe200028e0603 */
[----:B------:R-:W0:Y:S01]  /*28040*/  LDCU UR5, c[0x0][0x3b8] ;  /* 0x00007700ff0577ac */ /* 0x000e220008000800 */
[----:B--2---:R-:W-:Y:S01]  /*28050*/  PRMT R13, R7, 0x7770, RZ ;  /* 0x00007770070d7816 */ /* 0x004fe200000000ff */
[----:B------:R2:W-:Y:S01]  /*28060*/  @P1 STG.E.U8 desc[UR8][R4.64], R21 ;  /* 0x0000001504001986 */ /* 0x0005e2000c101108 */
[----:B----4-:R-:W-:Y:S01]  /*28070*/  ISETP.LT.AND P4, PT, R45, UR6, !P3 ;  /* 0x000000062d007c0c */ /* 0x010fe2000df81270 */
[----:B------:R-:W4:Y:S02]  /*28080*/  LDCU UR6, c[0x0][0x398] ;  /* 0x00007300ff0677ac */ /* 0x000f240008000800 */
[----:B------:R0:W-:Y:S01]  /*28090*/  @P6 STG.E.U8 desc[UR8][R8.64], R13 ;  /* 0x0000000d08006986 */ /* 0x0001e2000c101108 */
[----:B------:R-:W-:-:S02]  /*280a0*/  IADD3 R10, P6, PT, R15, R56, RZ ;  /* 0x000000380f0a7210 */ /* 0x000fc40007fde0ff */
[----:B------:R-:W-:Y:S02]  /*280b0*/  ISETP.LT.AND P1, PT, R47, UR7, !P3 ;  /* 0x000000072f007c0c */ /* 0x000fe4000df21270 */
[----:B------:R-:W-:Y:S01]  /*280c0*/  PRMT R19, R7, 0x7772, RZ ;  /* 0x0000777207137816 */ /* 0x000fe200000000ff */
[----:B------:R-:W-:Y:S01]  /*280d0*/  IMAD.X R11, R14, 0x1, R57, P6 ;  /* 0x000000010e0b7824 */ /* 0x000fe200030e0639 */
[----:B-1----:R-:W-:Y:S01]  /*280e0*/  ISETP.LT.AND P3, PT, R46, UR11, !P3 ;  /* 0x0000000b2e007c0c */ /* 0x002fe2000df61270 */
[----:B------:R-:W-:Y:S01]  /*280f0*/  VIADD R12, R44, 0x38 ;  /* 0x000000382c0c7836 */ /* 0x000fe20000000000 */
[C---:B------:R-:W-:Y:S01]  /*28100*/  IADD3 R6, P5, PT, R15.reuse, R58, RZ ;  /* 0x0000003a0f067210 */ /* 0x040fe20007fbe0ff */
[----:B------:R-:W1:Y:S01]  /*28110*/  LDCU UR7, c[0x0][0x398] ;  /* 0x00007300ff0777ac */ /* 0x000e620008000800 */
[----:B--2---:R-:W-:Y:S02]  /*28120*/  IADD3 R4, P6, PT, R15, R60, RZ ;  /* 0x0000003c0f047210 */ /* 0x004fe40007fde0ff */
[----:B------:R-:W-:-:S02]  /*28130*/  PRMT R17, R7, 0x7773, RZ ;  /* 0x0000777307117816 */ /* 0x000fc400000000ff */
[----:B------:R-:W-:Y:S01]  /*28140*/  PRMT R21, R7, 0x7771, RZ ;  /* 0x0000777107157816 */ /* 0x000fe200000000ff */
[----:B------:R-:W-:Y:S01]  /*28150*/  IMAD.X R7, R14, 0x1, R59, P5 ;  /* 0x000000010e077824 */ /* 0x000fe200028e063b */
[----:B------:R-:W-:Y:S01]  /*28160*/  PRMT R23, R52, 0x7771, RZ ;  /* 0x0000777134177816 */ /* 0x000fe200000000ff */
[----:B------:R-:W-:Y:S01]  /*28170*/  IMAD.X R5, R14, 0x1, R61, P6 ;  /* 0x000000010e057824 */ /* 0x000fe200030e063d */
[----:B------:R-:W2:Y:S01]  /*28180*/  LDCU UR11, c[0x0][0x398] ;  /* 0x00007300ff0b77ac */ /* 0x000ea20008000800 */
[----:B------:R1:W-:Y:S01]  /*28190*/  @P4 STG.E.U8 desc[UR8][R10.64], R21 ;  /* 0x000000150a004986 */ /* 0x0003e2000c101108 */
[----:B0-----:R-:W-:Y:S01]  /*281a0*/  VIADD R13, R15, UR4 ;  /* 0x000000040f0d7c36 */ /* 0x001fe20008000000 */
[----:B---3--:R-:W-:Y:S01]  /*281b0*/  ISETP.LT.AND P4, PT, R55, UR10, !P2 ;  /* 0x0000000a37007c0c */ /* 0x008fe2000d781270 */
[----:B------:R-:W0:Y:S01]  /*281c0*/  LDCU UR4, c[0x0][0x398] ;  /* 0x00007300ff0477ac */ /* 0x000e220008000800 */
[----:B------:R3:W-:Y:S02]  /*281d0*/  @P1 STG.E.U8 desc[UR8][R6.64], R19 ;  /* 0x0000001306001986 */ /* 0x0007e4000c101108 */
[----:B------:R-:W-:Y:S01]  /*281e0*/  SHF.R.S32.HI R14, RZ, 0x1f, R13 ;  /* 0x0000001fff0e7819 */ /* 0x000fe2000001140d */
[----:B------:R-:W0:Y:S01]  /*281f0*/  LDCU UR10, c[0x0][0x398] ;  /* 0x00007300ff0a77ac */ /* 0x000e220008000800 */
[----:B------:R2:W-:Y:S01]  /*28200*/  @P3 STG.E.U8 desc[UR8][R4.64], R17 ;  /* 0x0000001104003986 */ /* 0x0005e2000c101108 */
[----:B------:R-:W-:-:S02]  /*28210*/  ISETP.LT.AND P3, PT, R45, UR12, !P2 ;  /* 0x0000000c2d007c0c */ /* 0x000fc4000d761270 */
[C---:B------:R-:W-:Y:S02]  /*28220*/  IADD3 R8, P6, PT, R13.reuse, R2, RZ ;  /* 0x000000020d087210 */ /* 0x040fe40007fde0ff */
[----:B-1----:R-:W-:Y:S02]  /*28230*/  IADD3 R10, P1, PT, R13, R56, RZ ;  /* 0x000000380d0a7210 */ /* 0x002fe40007f3e0ff */
[----:B------:R-:W-:Y:S01]  /*28240*/  ISETP.LT.AND P5, PT, R47, UR14, !P2 ;  /* 0x0000000e2f007c0c */ /* 0x000fe2000d7a1270 */
[C---:B------:R-:W-:Y:S01]  /*28250*/  IMAD.X R9, R14.reuse, 0x1, R3, P6 ;  /* 0x000000010e097824 */ /* 0x040fe200030e0603 */
[C---:B---3--:R-:W-:Y:S01]  /*28260*/  PRMT R19, R51.reuse, 0x7770, RZ ;  /* 0x0000777033137816 */ /* 0x048fe200000000ff */
[----:B------:R-:W-:Y:S01]  /*28270*/  IMAD.X R11, R14, 0x1, R57, P1 ;  /* 0x000000010e0b7824 */ /* 0x000fe200008e0639 */
[----:B------:R-:W-:Y:S02]  /*28280*/  PRMT R15, R51, 0x7771, RZ ;  /* 0x00007771330f7816 */ /* 0x000fe400000000ff */
[----:B--2---:R-:W-:Y:S01]  /*28290*/  IADD3 R4, P6, PT, R13, R58, RZ ;  /* 0x0000003a0d047210 */ /* 0x004fe20007fde0ff */
[----:B------:R1:W-:Y:S01]  /*282a0*/  @P4 STG.E.U8 desc[UR8][R8.64], R19 ;  /* 0x0000001308004986 */ /* 0x0003e2000c101108 */
[----:B------:R-:W-:-:S03]  /*282b0*/  ISETP.GE.AND P1, PT, R12, UR13, PT ;  /* 0x0000000d0c007c0c */ /* 0x000fc6000bf26270 */
[----:B------:R2:W-:Y:S01]  /*282c0*/  @P3 STG.E.U8 desc[UR8][R10.64], R15 ;  /* 0x0000000f0a003986 */ /* 0x0005e2000c101108 */
[----:B----4-:R-:W-:Y:S01]  /*282d0*/  ISETP.LT.AND P3, PT, R46, UR6, !P2 ;  /* 0x000000062e007c0c */ /* 0x010fe2000d761270 */
[----:B------:R-:W-:Y:S01]  /*282e0*/  IMAD.X R5, R14, 0x1, R59, P6 ;  /* 0x000000010e057824 */ /* 0x000fe200030e063b */
[----:B------:R-:W-:Y:S01]  /*282f0*/  IADD3 R12, P2, PT, R13, R60, RZ ;  /* 0x0000003c0d0c7210 */ /* 0x000fe20007f5e0ff */
[----:B------:R-:W-:Y:S01]  /*28300*/  VIADD R6, R44, 0x39 ;  /* 0x000000392c067836 */ /* 0x000fe20000000000 */
[----:B------:R-:W-:Y:S01]  /*28310*/  PRMT R7, R51, 0x7772, RZ ;  /* 0x0000777233077816 */ /* 0x000fe200000000ff */
[----:B------:R-:W-:Y:S01]  /*28320*/  VIADD R17, R13, UR5 ;  /* 0x000000050d117c36 */ /* 0x000fe20008000000 */
[----:B------:R-:W3:Y:S01]  /*28330*/  LDCU UR5, c[0x0][0x398] ;  /* 0x00007300ff0577ac */ /* 0x000ee20008000800 */
[----:B------:R-:W-:Y:S01]  /*28340*/  IMAD.X R13, R14, 0x1, R61, P2 ;  /* 0x000000010e0d7824 */ /* 0x000fe200010e063d */
[----:B------:R-:W-:Y:S01]  /*28350*/  ISETP.GE.AND P2, PT, R6, UR15, PT ;  /* 0x0000000f06007c0c */ /* 0x000fe2000bf46270 */
[----:B------:R-:W-:Y:S01]  /*28360*/  @P5 STG.E.U8 desc[UR8][R4.64], R7 ;  /* 0x0000000704005986 */ /* 0x000fe2000c101108 */
[----:B------:R-:W-:Y:S01]  /*28370*/  ISETP.LT.AND P4, PT, R45, UR7, !P1 ;  /* 0x000000072d007c0c */ /* 0x000fe2000cf81270 */
[----:B------:R-:W4:Y:S02]  /*28380*/  LDCU UR6, c[0x0][0x398] ;  /* 0x00007300ff0677ac */ /* 0x000f240008000800 */
[----:B------:R-:W4:Y:S01]  /*28390*/  LDS.128 R4, [R0] ;  /* 0x0000000000047984 */ /* 0x000f220000000c00 */
[----:B0-----:R-:W-:Y:S01]  /*283a0*/  ISETP.LT.AND P5, PT, R55, UR4, !P1 ;  /* 0x0000000437007c0c */ /* 0x001fe2000cfa1270 */
[----:B------:R-:W0:Y:S01]  /*283b0*/  LDCU UR4, c[0x0][0x3b8] ;  /* 0x00007700ff0477ac */ /* 0x000e220008000800 */
[----:B------:R-:W-:-:S02]  /*283c0*/  SHF.R.S32.HI R16, RZ, 0x1f, R17 ;  /* 0x0000001fff107819 */ /* 0x000fc40000011411 */
[----:B-1----:R-:W-:Y:S01]  /*283d0*/  IADD3 R8, P6, PT, R17, R2, RZ ;  /* 0x0000000211087210 */ /* 0x002fe20007fde0ff */
[----:B------:R-:W1:Y:S01]  /*283e0*/  LDCU UR7, c[0x0][0x398] ;  /* 0x00007300ff0777ac */ /* 0x000e620008000800 */
[----:B------:R-:W-:-:S03]  /*283f0*/  PRMT R51, R51, 0x7773, RZ ;  /* 0x0000777333337816 */ /* 0x000fc600000000ff */
[----:B------:R-:W-:Y:S01]  /*28400*/  IMAD.X R9, R16, 0x1, R3, P6 ;  /* 0x0000000110097824 */ /* 0x000fe200030e0603 */
[----:B--2---:R-:W-:Y:S01]  /*28410*/  IADD3 R10, P6, PT, R17, R56, RZ ;  /* 0x00000038110a7210 */ /* 0x004fe20007fde0ff */
[----:B------:R2:W-:Y:S01]  /*28420*/  @P3 STG.E.U8 desc[UR8][R12.64], R51 ;  /* 0x000000330c003986 */ /* 0x0005e2000c101108 */
[----:B------:R-:W-:Y:S01]  /*28430*/  ISETP.LT.AND P3, PT, R47, UR10, !P1 ;  /* 0x0000000a2f007c0c */ /* 0x000fe2000cf61270 */
[----:B------:R-:W1:Y:S01]  /*28440*/  LDCU UR10, c[0x0][0x398] ;  /* 0x00007300ff0a77ac */ /* 0x000e620008000800 */
[----:B------:R-:W-:Y:S01]  /*28450*/  PRMT R19, R52, 0x7770, RZ ;  /* 0x0000777034137816 */ /* 0x000fe200000000ff */
[----:B------:R-:W-:Y:S01]  /*28460*/  IMAD.X R11, R16, 0x1, R57, P6 ;  /* 0x00000001100b7824 */ /* 0x000fe200030e0639 */
[----:B---3--:R-:W-:Y:S01]  /*28470*/  ISETP.LT.AND P1, PT, R46, UR5, !P1 ;  /* 0x000000052e007c0c */ /* 0x008fe2000cf21270 */
[----:B------:R-:W3:Y:S02]  /*28480*/  LDCU UR5, c[0x0][0x3b8] ;  /* 0x00007700ff0577ac */ /* 0x000ee40008000800 */
[----:B------:R1:W-:Y:S01]  /*28490*/  @P5 STG.E.U8 desc[UR8][R8.64], R19 ;  /* 0x0000001308005986 */ /* 0x0003e2000c101108 */
[----:B------:R-:W-:-:S03]  /*284a0*/  IADD3 R14, P5, PT, R17, R58, RZ ;  /* 0x0000003a110e7210 */ /* 0x000fc60007fbe0ff */
[----:B------:R3:W-:Y:S01]  /*284b0*/  @P4 STG.E.U8 desc[UR8][R10.64], R23 ;  /* 0x000000170a004986 */ /* 0x0007e2000c101108 */
[C---:B--2---:R-:W-:Y:S01]  /*284c0*/  IADD3 R12, P4, PT, R17.reuse, R60, RZ ;  /* 0x0000003c110c7210 */ /* 0x044fe20007f9e0ff */
[----:B0-----:R-:W-:Y:S01]  /*284d0*/  VIADD R17, R17, UR4 ;  /* 0x0000000411117c36 */ /* 0x001fe20008000000 */
[----:B------:R-:W-:Y:S01]  /*284e0*/  PRMT R21, R52, 0x7772, RZ ;  /* 0x0000777234157816 */ /* 0x000fe200000000ff */
[C---:B------:R-:W-:Y:S01]  /*284f0*/  IMAD.X R15, R16.reuse, 0x1, R59, P5 ;  /* 0x00000001100f7824 */ /* 0x040fe200028e063b */
[----:B------:R-:W0:Y:S01]  /*28500*/  LDCU UR4, c[0x0][0x398] ;  /* 0x00007300ff0477ac */ /* 0x000e220008000800 */
[----:B------:R-:W-:Y:S01]  /*28510*/  IMAD.X R13, R16, 0x1, R61, P4 ;  /* 0x00000001100d7824 */ /* 0x000fe200020e063d */
[----:B-1----:R-:W-:Y:S02]  /*28520*/  PRMT R19, R52, 0x7773, RZ ;  /* 0x0000777334137816 */ /* 0x002fe400000000ff */
[----:B------:R-:W-:Y:S01]  /*28530*/  @P3 STG.E.U8 desc[UR8][R14.64], R21 ;  /* 0x000000150e003986 */ /* 0x000fe2000c101108 */
[----:B----4-:R-:W-:-:S02]  /*28540*/  ISETP.LT.AND P4, PT, R55, UR6, !P2 ;  /* 0x0000000637007c0c */ /* 0x010fc4000d781270 */
[----:B------:R-:W-:Y:S02]  /*28550*/  SHF.R.S32.HI R0, RZ, 0x1f, R17 ;  /* 0x0000001fff007819 */ /* 0x000fe40000011411 */
[----:B------:R-:W-:Y:S01]  /*28560*/  IADD3 R8, P6, PT, R17, R2, RZ ;  /* 0x0000000211087210 */ /* 0x000fe20007fde0ff */
[----:B------:R1:W-:Y:S01]  /*28570*/  @P1 STG.E.U8 desc[UR8][R12.64], R19 ;  /* 0x000000130c001986 */ /* 0x0003e2000c101108 */
[----:B------:R-:W-:Y:S02]  /*28580*/  ISETP.LT.AND P3, PT, R45, UR7, !P2 ;  /* 0x000000072d007c0c */ /* 0x000fe4000d761270 */
[----:B------:R-:W-:Y:S01]  /*28590*/  ISETP.LT.AND P5, PT, R47, UR10, !P2 ;  /* 0x0000000a2f007c0c */ /* 0x000fe2000d7a1270 */
[----:B------:R-:W-:Y:S01]  /*285a0*/  VIADD R16, R44, 0x3a ;  /* 0x0000003a2c107836 */ /* 0x000fe20000000000 */
[----:B---3--:R-:W-:Y:S01]  /*285b0*/  IADD3 R10, P1, PT, R17, R56, RZ ;  /* 0x00000038110a7210 */ /* 0x008fe20007f3e0ff */
[----:B------:R-:W-:Y:S01]  /*285c0*/  IMAD.X R9, R0, 0x1, R3, P6 ;  /* 0x0000000100097824 */ /* 0x000fe200030e0603 */
[----:B------:R-:W2:Y:S01]  /*285d0*/  LDCU UR6, c[0x0][0x398] ;  /* 0x00007300ff0677ac */ /* 0x000ea20008000800 */
[----:B------:R-:W-:-:S02]  /*285e0*/  PRMT R25, R4, 0x7770, RZ ;  /* 0x0000777004197816 */ /* 0x000fc400000000ff */
[----:B------:R-:W-:Y:S01]  /*285f0*/  PRMT R23, R4, 0x7771, RZ ;  /* 0x0000777104177816 */ /* 0x000fe200000000ff */
[----:B------:R-:W3:Y:S01]  /*28600*/  LDCU UR7, c[0x0][0x398] ;  /* 0x00007300ff0777ac */ /* 0x000ee20008000800 */
[C---:B-1----:R-:W-:Y:S01]  /*28610*/  IADD3 R12, P6, PT, R17.reuse, R58, RZ ;  /* 0x0000003a110c7210 */ /* 0x042fe20007fde0ff */
[----:B------:R-:W-:Y:S01]  /*28620*/  IMAD.X R11, R0, 0x1, R57, P1 ;  /* 0x00000001000b7824 */ /* 0x000fe200008e0639 */
[----:B------:R-:W-:Y:S01]  /*28630*/  ISETP.GE.AND P1, PT, R16, UR17, PT ;  /* 0x0000001110007c0c */ /* 0x000fe2000bf26270 */
[----:B------:R-:W-:Y:S01]  /*28640*/  VIADD R19, R17, UR5 ;  /* 0x0000000511137c36 */ /* 0x000fe20008000000 */
[----:B------:R-:W1:Y:S01]  /*28650*/  LDCU UR5, c[0x0][0x398] ;  /* 0x00007300ff0577ac */ /* 0x000e620008000800 */
[----:B------:R-:W-:Y:S01]  /*28660*/  IMAD.X R13, R0, 0x1, R59, P6 ;  /* 0x00000001000d7824 */ /* 0x000fe200030e063b */
[----:B------:R-:W-:Y:S01]  /*28670*/  PRMT R21, R4, 0x7772, RZ ;  /* 0x0000777204157816 */ /* 0x000fe200000000ff */
[----:B------:R4:W-:Y:S01]  /*28680*/  @P4 STG.E.U8 desc[UR8][R8.64], R25 ;  /* 0x0000001908004986 */ /* 0x0009e2000c101108 */
[----:B------:R-:W-:Y:S01]  /*28690*/  ISETP.LT.AND P2, PT, R46, UR11, !P2 ;  /* 0x0000000b2e007c0c */ /* 0x000fe2000d741270 */
[----:B------:R-:W-:Y:S01]  /*286a0*/  VIADD R18, R44, 0x3b ;  /* 0x0000003b2c127836 */ /* 0x000fe20000000000 */
[----:B0-----:R-:W-:Y:S01]  /*286b0*/  ISETP.LT.AND P4, PT, R55, UR4, !P1 ;  /* 0x0000000437007c0c */ /* 0x001fe2000cf81270 */
[----:B------:R-:W-:Y:S01]  /*286c0*/  @P3 STG.E.U8 desc[UR8][R10.64], R23 ;  /* 0x000000170a003986 */ /* 0x000fe2000c101108 */
[----:B------:R-:W-:Y:S01]  /*286d0*/  IADD3 R14, P3, PT, R17, R60, RZ ;  /* 0x0000003c110e7210 */ /* 0x000fe20007f7e0ff */
[----:B------:R-:W0:Y:S01]  /*286e0*/  LDCU UR4, c[0x0][0x3b8] ;  /* 0x00007700ff0477ac */ /* 0x000e220008000800 */
[----:B------:R-:W-:Y:S01]  /*286f0*/  SHF.R.S32.HI R16, RZ, 0x1f, R19 ;  /* 0x0000001fff107819 */ /* 0x000fe20000011413 */
[----:B------:R1:W-:Y:S01]  /*28700*/  @P5 STG.E.U8 desc[UR8][R12.64], R21 ;  /* 0x000000150c005986 */ /* 0x0003e2000c101108 */
[----:B------:R-:W0:Y:S01]  /*28710*/  LDCU UR10, c[0x0][0x398] ;  /* 0x00007300ff0a77ac */ /* 0x000e220008000800 */
[----:B----4-:R-:W-:Y:S01]  /*28720*/  IADD3 R8, P5, PT, R19, R2, RZ ;  /* 0x0000000213087210 */ /* 0x010fe20007fbe0ff */
[----:B------:R-:W-:Y:S01]  /*28730*/  IMAD.X R15, R0, 0x1, R61, P3 ;  /* 0x00000001000f7824 */ /* 0x000fe200018e063d */
[----:B------:R-:W-:Y:S01]  /*28740*/  PRMT R17, R53, 0x7770, RZ ;  /* 0x0000777035117816 */ /* 0x000fe200000000ff */
[----:B------:R-:W4:Y:S02]  /*28750*/  LDCU UR11, c[0x0][0x398] ;  /* 0x00007300ff0b77ac */ /* 0x000f240008000800 */
[----:B------:R-:W-:Y:S01]  /*28760*/  IMAD.X R9, R16, 0x1, R3, P5 ;  /* 0x0000000110097824 */ /* 0x000fe200028e0603 */
[----:B-1----:R-:W-:-:S02]  /*28770*/  PRMT R21, R4, 0x7773, RZ ;  /* 0x0000777304157816 */ /* 0x002fc400000000ff */
[----:B--2---:R-:W-:Y:S01]  /*28780*/  ISETP.LT.AND P5, PT, R45, UR6, !P1 ;  /* 0x000000062d007c0c */ /* 0x004fe2000cfa1270 */
[----:B------:R-:W1:Y:S02]  /*28790*/  LDCU UR6, c[0x0][0x398] ;  /* 0x00007300ff0677ac */ /* 0x000e640008000800 */
[----:B------:R2:W-:Y:S01]  /*287a0*/  @P2 STG.E.U8 desc[UR8][R14.64], R21 ;  /* 0x000000150e002986 */ /* 0x0005e2000c101108 */
[----:B------:R-:W-:-:S03]  /*287b0*/  IADD3 R10, P2, PT, R19, R56, RZ ;  /* 0x00000038130a7210 */ /* 0x000fc60007f5e0ff */
[----:B------:R0:W-:Y:S01]  /*287c0*/  @P4 STG.E.U8 desc[UR8][R8.64], R17 ;  /* 0x0000001108004986 */ /* 0x0001e2000c101108 */
[----:B------:R-:W-:Y:S01]  /*287d0*/  ISETP.LT.AND P4, PT, R47, UR5, !P1 ;  /* 0x000000052f007c0c */ /* 0x000fe2000cf81270 */
[----:B------:R-:W1:Y:S01]  /*287e0*/  LDCU UR5, c[0x0][0x398] ;  /* 0x00007300ff0577ac */ /* 0x000e620008000800 */
[----:B------:R-:W-:Y:S01]  /*287f0*/  IMAD.X R11, R16, 0x1, R57, P2 ;  /* 0x00000001100b7824 */ /* 0x000fe200010e0639 */
[----:B------:R-:W-:Y:S02]  /*28800*/  IADD3 R12, P6, PT, R19, R58, RZ ;  /* 0x0000003a130c7210 */ /* 0x000fe40007fde0ff */
[C---:B--2---:R-:W-:Y:S02]  /*28810*/  PRMT R21, R53.reuse, 0x7771, RZ ;  /* 0x0000777135157816 */ /* 0x044fe400000000ff */
[----:B---3--:R-:W-:Y:S01]  /*28820*/  ISETP.LT.AND P1, PT, R46, UR7, !P1 ;  /* 0x000000072e007c0c */ /* 0x008fe2000cf21270 */
[----:B------:R-:W-:Y:S01]  /*28830*/  IMAD.X R13, R16, 0x1, R59, P6 ;  /* 0x00000001100d7824 */ /* 0x000fe200030e063b */
[----:B0-----:R-:W-:Y:S01]  /*28840*/  PRMT R17, R53, 0x7772, RZ ;  /* 0x0000777235117816 */ /* 0x001fe200000000ff */
[----:B------:R0:W-:Y:S01]  /*28850*/  @P5 STG.E.U8 desc[UR8][R10.64], R21 ;  /* 0x000000150a005986 */ /* 0x0001e2000c101108 */
[C---:B------:R-:W-:Y:S01]  /*28860*/  IADD3 R8, P5, PT, R19.reuse, R60, RZ ;  /* 0x0000003c13087210 */ /* 0x040fe20007fbe0ff */
[----:B------:R-:W-:Y:S01]  /*28870*/  VIADD R15, R19, UR4 ;  /* 0x00000004130f7c36 */ /* 0x000fe20008000000 */
[----:B------:R-:W-:Y:S01]  /*28880*/  ISETP.GE.AND P3, PT, R18, UR25, PT ;  /* 0x0000001912007c0c */ /* 0x000fe2000bf66270 */
[----:B------:R-:W-:Y:S01]  /*28890*/  VIADD R0, R44, 0x3c ;  /* 0x0000003c2c007836 */ /* 0x000fe20000000000 */
[----:B------:R-:W2:Y:S01]  /*288a0*/  LDCU UR4, c[0x0][0x3b8] ;  /* 0x00007700ff0477ac */ /* 0x000ea20008000800 */
[----:B------:R-:W-:Y:S01]  /*288b0*/  IMAD.X R9, R16, 0x1, R61, P5 ;  /* 0x0000000110097824 */ /* 0x000fe200028e063d */
[----:B------:R-:W-:Y:S01]  /*288c0*/  PRMT R53, R53, 0x7773, RZ ;  /* 0x0000777335357816 */ /* 0x000fe200000000ff */
[----:B------:R3:W-:Y:S01]  /*288d0*/  @P4 STG.E.U8 desc[UR8][R12.64], R17 ;  /* 0x000000110c004986 */ /* 0x0007e2000c101108 */
[----:B------:R-:W2:Y:S01]  /*288e0*/  LDCU UR7, c[0x0][0x398] ;  /* 0x00007300ff0777ac */ /* 0x000ea20008000800 */
[----:B-1----:R-:W-:-:S02]  /*288f0*/  ISETP.LT.AND P4, PT, R55, UR6, !P3 ;  /* 0x0000000637007c0c */ /* 0x002fc4000df81270 */
[----:B------:R-:W-:Y:S01]  /*28900*/  ISETP.LT.AND P5, PT, R45, UR5, !P3 ;  /* 0x000000052d007c0c */ /* 0x000fe2000dfa1270 */
[----:B------:R1:W-:Y:S01]  /*28910*/  @P1 STG.E.U8 desc[UR8][R8.64], R53 ;  /* 0x0000003508001986 */ /* 0x0003e2000c101108 */
[----:B------:R-:W-:Y:S01]  /*28920*/  ISETP.GE.AND P2, PT, R0, UR19, PT ;  /* 0x0000001300007c0c */ /* 0x000fe2000bf46270 */
[----:B------:R-:W4:Y:S01]  /*28930*/  LDCU UR5, c[0x0][0x398] ;  /* 0x00007300ff0577ac */ /* 0x000f220008000800 */
[----:B------:R-:W-:Y:S02]  /*28940*/  SHF.R.S32.HI R0, RZ, 0x1f, R15 ;  /* 0x0000001fff007819 */ /* 0x000fe4000001140f */
[C---:B0-----:R-:W-:Y:S01]  /*28950*/  IADD3 R10, P6, PT, R15.reuse, R2, RZ ;  /* 0x000000020f0a7210 */ /* 0x041fe20007fde0ff */
[----:B------:R-:W0:Y:S01]  /*28960*/  LDCU UR6, c[0x0][0x398] ;  /* 0x00007300ff0677ac */ /* 0x000e220008000800 */
[----:B---3--:R-:W-:Y:S02]  /*28970*/  IADD3 R12, P1, PT, R15, R56, RZ ;  /* 0x000000380f0c7210 */ /* 0x008fe40007f3e0ff */
[C---:B------:R-:W-:Y:S01]  /*28980*/  PRMT R21, R5.reuse, 0x7770, RZ ;  /* 0x0000777005157816 */ /* 0x040fe200000000ff */
[C---:B------:R-:W-:Y:S01]  /*28990*/  IMAD.X R11, R0.reuse, 0x1, R3, P6 ;  /* 0x00000001000b7824 */ /* 0x040fe200030e0603 */
[----:B------:R-:W-:Y:S01]  /*289a0*/  PRMT R19, R5, 0x7771, RZ ;  /* 0x0000777105137816 */ /* 0x000fe200000000ff */
[----:B------:R-:W-:Y:S01]  /*289b0*/  IMAD.X R13, R0, 0x1, R57, P1 ;  /* 0x00000001000d7824 */ /* 0x000fe200008e0639 */
[----:B-1----:R-:W-:-:S02]  /*289c0*/  IADD3 R8, P6, PT, R15, R58, RZ ;  /* 0x0000003a0f087210 */ /* 0x002fc40007fde0ff */
[----:B------:R1:W-:Y:S01]  /*289d0*/  @P4 STG.E.U8 desc[UR8][R10.64], R21 ;  /* 0x000000150a004986 */ /* 0x0003e2000c101108 */
[----:B--2---:R-:W-:Y:S01]  /*289e0*/  VIADD R17, R15, UR4 ;  /* 0x000000040f117c36 */ /* 0x004fe20008000000 */
[----:B------:R-:W-:Y:S01]  /*289f0*/  ISETP.LT.AND P1, PT, R46, UR7, !P3 ;  /* 0x000000072e007c0c */ /* 0x000fe2000df21270 */
[----:B------:R-:W-:Y:S01]  /*28a00*/  IMAD.X R9, R0, 0x1, R59, P6 ;  /* 0x0000000100097824 */ /* 0x000fe200030e063b */
[----:B------:R2:W-:Y:S01]  /*28a10*/  @P5 STG.E.U8 desc[UR8][R12.64], R19 ;  /* 0x000000130c005986 */ /* 0x0005e2000c101108 */
[----:B------:R-:W-:Y:S01]  /*28a20*/  ISETP.LT.AND P5, PT, R47, UR10, !P3 ;  /* 0x0000000a2f007c0c */ /* 0x000fe2000dfa1270 */
[----:B------:R-:W3:Y:S01]  /*28a30*/  LDCU UR10, c[0x0][0x398] ;  /* 0x00007300ff0a77ac */ /* 0x000ee20008000800 */
[----:B----4-:R-:W-:Y:S02]  /*28a40*/  ISETP.LT.AND P4, PT, R55, UR11, !P2 ;  /* 0x0000000b37007c0c */ /* 0x010fe4000d781270 */
[----:B------:R-:W-:Y:S01]  /*28a50*/  IADD3 R14, P3, PT, R15, R60, RZ ;  /* 0x0000003c0f0e7210 */ /* 0x000fe20007f7e0ff */
[----:B------:R-:W4:Y:S01]  /*28a60*/  LDCU UR4, c[0x0][0x3b8] ;  /* 0x00007700ff0477ac */ /* 0x000f220008000800 */
[----:B------:R-:W-:-:S02]  /*28a70*/  SHF.R.S32.HI R16, RZ, 0x1f, R17 ;  /* 0x0000001fff107819 */ /* 0x000fc40000011411 */
[----:B------:R-:W-:Y:S01]  /*28a80*/  IADD3 R4, P6, PT, R17, R2, RZ ;  /* 0x0000000211047210 */ /* 0x000fe20007fde0ff */
[----:B------:R-:W-:Y:S01]  /*28a90*/  IMAD.X R15, R0, 0x1, R61, P3 ;  /* 0x00000001000f7824 */ /* 0x000fe200018e063d */
[C---:B-1----:R-:W-:Y:S01]  /*28aa0*/  PRMT R21, R5.reuse, 0x7772, RZ ;  /* 0x0000777205157816 */ /* 0x042fe200000000ff */
[----:B------:R-:W-:Y:S01]  /*28ab0*/  VIADD R18, R44, 0x3d ;  /* 0x0000003d2c127836 */ /* 0x000fe20000000000 */
[----:B--2---:R-:W-:Y:S01]  /*28ac0*/  PRMT R13, R5, 0x7773, RZ ;  /* 0x00007773050d7816 */ /* 0x004fe200000000ff */
[----:B------:R-:W-:Y:S01]  /*28ad0*/  IMAD.X R5, R16, 0x1, R3, P6 ;  /* 0x0000000110057824 */ /* 0x000fe200030e0603 */
[----:B------:R-:W-:Y:S01]  /*28ae0*/  PRMT R19, R54, 0x7770, RZ ;  /* 0x0000777036137816 */ /* 0x000fe200000000ff */
[----:B------:R1:W-:Y:S01]  /*28af0*/  @P5 STG.E.U8 desc[UR8][R8.64], R21 ;  /* 0x0000001508005986 */ /* 0x0003e2000c101108 */
[----:B------:R-:W2:Y:S03]  /*28b00*/  LDCU UR7, c[0x0][0x398] ;  /* 0x00007300ff0777ac */ /* 0x000ea60008000800 */
[----:B------:R-:W-:Y:S01]  /*28b10*/  @P1 STG.E.U8 desc[UR8][R14.64], R13 ;  /* 0x0000000d0e001986 */ /* 0x000fe2000c101108 */
[----:B------:R-:W-:Y:S01]  /*28b20*/  ISETP.LT.AND P1, PT, R45, UR5, !P2 ;  /* 0x000000052d007c0c */ /* 0x000fe2000d721270 */
[----:B------:R-:W2:Y:S02]  /*28b30*/  LDCU UR5, c[0x0][0x398] ;  /* 0x00007300ff0577ac */ /* 0x000ea40008000800 */
[----:B------:R4:W-:Y:S01]  /*28b40*/  @P4 STG.E.U8 desc[UR8][R4.64], R19 ;  /* 0x0000001304004986 */ /* 0x0009e2000c101108 */
[----:B0-----:R-:W-:Y:S01]  /*28b50*/  ISETP.LT.AND P4, PT, R47, UR6, !P2 ;  /* 0x000000062f007c0c */ /* 0x001fe2000d781270 */
[----:B------:R-:W0:Y:S01]  /*28b60*/  LDCU UR6, c[0x0][0x398] ;  /* 0x00007300ff0677ac */ /* 0x000e220008000800 */
[----:B------:R-:W-:-:S02]  /*28b70*/  IADD3 R10, P5, PT, R17, R56, RZ ;  /* 0x00000038110a7210 */ /* 0x000fc40007fbe0ff */
[----:B---3--:R-:W-:Y:S01]  /*28b80*/  ISETP.LT.AND P2, PT, R46, UR10, !P2 ;  /* 0x0000000a2e007c0c */ /* 0x008fe2000d741270 */
[----:B------:R-:W3:Y:S02]  /*28b90*/  LDCU UR10, c[0x0][0x398] ;  /* 0x00007300ff0a77ac */ /* 0x000ee40008000800 */
[----:B------:R-:W-:Y:S01]  /*28ba0*/  IMAD.X R11, R16, 0x1, R57, P5 ;  /* 0x00000001100b7824 */ /* 0x000fe200028e0639 */
[C---:B-1----:R-:W-:Y:S01]  /*28bb0*/  IADD3 R8, P5, PT, R17.reuse, R58, RZ ;  /* 0x0000003a11087210 */ /* 0x042fe20007fbe0ff */
[----:B------:R-:W1:Y:S01]  /*28bc0*/  LDCU UR11, c[0x0][0x398] ;  /* 0x00007300ff0b77ac */ /* 0x000e620008000800 */
[----:B------:R-:W-:Y:S02]  /*28bd0*/  IADD3 R12, P6, PT, R17, R60, RZ ;  /* 0x0000003c110c7210 */ /* 0x000fe40007fde0ff */
[----:B------:R-:W-:Y:S01]  /*28be0*/  PRMT R21, R54, 0x7771, RZ ;  /* 0x0000777136157816 */ /* 0x000fe200000000ff */
[----:B------:R-:W-:Y:S01]  /*28bf0*/  IMAD.X R9, R16, 0x1, R59, P5 ;  /* 0x0000000110097824 */ /* 0x000fe200028e063b */
[----:B----4-:R-:W-:-:S02]  /*28c00*/  PRMT R19, R54, 0x7772, RZ ;  /* 0x0000777236137816 */ /* 0x010fc400000000ff */
[----:B------:R-:W-:Y:S01]  /*28c10*/  ISETP.GE.AND P3, PT, R18, UR23, PT ;  /* 0x0000001712007c0c */ /* 0x000fe2000bf66270 */
[----:B------:R-:W-:Y:S01]  /*28c20*/  IMAD.X R13, R16, 0x1, R61, P6 ;  /* 0x00000001100d7824 */ /* 0x000fe200030e063d */
[----:B------:R-:W-:Y:S01]  /*28c30*/  PRMT R15, R54, 0x7773, RZ ;  /* 0x00007773360f7816 */ /* 0x000fe200000000ff */
[----:B------:R-:W-:Y:S01]  /*28c40*/  VIADD R17, R17, UR4 ;  /* 0x0000000411117c36 */ /* 0x000fe20008000000 */
[----:B------:R-:W-:Y:S01]  /*28c50*/  @P1 STG.E.U8 desc[UR8][R10.64], R21 ;  /* 0x000000150a001986 */ /* 0x000fe2000c101108 */
[----:B--2---:R-:W-:Y:S01]  /*28c60*/  ISETP.LT.AND P5, PT, R55, UR5, !P3 ;  /* 0x0000000537007c0c */ /* 0x004fe2000dfa1270 */
[----:B------:R-:W2:Y:S02]  /*28c70*/  LDCU UR4, c[0x0][0x3b8] ;  /* 0x00007700ff0477ac */ /* 0x000ea40008000800 */
[----:B------:R4:W-:Y:S01]  /*28c80*/  @P4 STG.E.U8 desc[UR8][R8.64], R19 ;  /* 0x0000001308004986 */ /* 0x0009e2000c101108 */
[----:B0-----:R-:W-:Y:S01]  /*28c90*/  ISETP.LT.AND P4, PT, R45, UR6, !P3 ;  /* 0x000000062d007c0c */ /* 0x001fe2000df81270 */
[----:B------:R-:W0:Y:S01]  /*28ca0*/  LDCU UR6, c[0x0][0x398] ;  /* 0x00007300ff0677ac */ /* 0x000e220008000800 */
[----:B------:R-:W-:Y:S01]  /*28cb0*/  SHF.R.S32.HI R0, RZ, 0x1f, R17 ;  /* 0x0000001fff007819 */ /* 0x000fe20000011411 */
[----:B------:R1:W-:Y:S01]  /*28cc0*/  @P2 STG.E.U8 desc[UR8][R12.64], R15 ;  /* 0x0000000f0c002986 */ /* 0x0003e2000c101108 */
[C---:B------:R-:W-:Y:S01]  /*28cd0*/  IADD3 R4, P1, PT, R17.reuse, R2, RZ ;  /* 0x0000000211047210 */ /* 0x040fe20007f3e0ff */
[----:B------:R-:W0:Y:S01]  /*28ce0*/  LDCU UR5, c[0x0][0x398] ;  /* 0x00007300ff0577ac */ /* 0x000e220008000800 */
[----:B----4-:R-:W-:-:S03]  /*28cf0*/  IADD3 R8, P2, PT, R17, R56, RZ ;  /* 0x0000003811087210 */ /* 0x010fc60007f5e0ff */
[----:B------:R-:W-:Y:S01]  /*28d00*/  IMAD.X R5, R0, 0x1, R3, P1 ;  /* 0x0000000100057824 */ /* 0x000fe200008e0603 */
[----:B------:R-:W-:Y:S01]  /*28d10*/  PRMT R21, R6, 0x7771, RZ ;  /* 0x0000777106157816 */ /* 0x000fe200000000ff */
[----:B------:R-:W-:Y:S01]  /*28d20*/  VIADD R10, R44, 0x3e ;  /* 0x0000003e2c0a7836 */ /* 0x000fe20000000000 */
[----:B-1----:R-:W-:Y:S01]  /*28d30*/  PRMT R15, R6, 0x7770, RZ ;  /* 0x00007770060f7816 */ /* 0x002fe200000000ff */
[----:B------:R-:W-:-:S03]  /*28d40*/  IMAD.X R9, R0, 0x1, R57, P2 ;  /* 0x0000000100097824 */ /* 0x000fc600010e0639 */
[----:B------:R-:W-:Y:S01]  /*28d50*/  ISETP.GE.AND P1, PT, R10, UR21, PT ;  /* 0x000000150a007c0c */ /* 0x000fe2000bf26270 */
[----:B------:R1:W-:Y:S04]  /*28d60*/  @P5 STG.E.U8 desc[UR8][R4.64], R15 ;  /* 0x0000000f04005986 */ /* 0x0003e8000c101108 */
[----:B------:R4:W-:Y:S01]  /*28d70*/  @P4 STG.E.U8 desc[UR8][R8.64], R21 ;  /* 0x0000001508004986 */ /* 0x0009e2000c101108 */
[----:B------:R-:W-:Y:S02]  /*28d80*/  IADD3 R10, P4, PT, R17, R58, RZ ;  /* 0x0000003a110a7210 */ /* 0x000fe40007f9e0ff */
[C---:B0-----:R-:W-:Y:S01]  /*28d90*/  ISETP.LT.AND P5, PT, R55.reuse, UR6, !P1 ;  /* 0x0000000637007c0c */ /* 0x041fe2000cfa1270 */
[----:B------:R-:W0:Y:S02]  /*28da0*/  LDCU UR6, c[0x0][0x398] ;  /* 0x00007300ff0677ac */ /* 0x000e240008000800 */
[----:B------:R-:W-:Y:S01]  /*28db0*/  IMAD.X R11, R0, 0x1, R59, P4 ;  /* 0x00000001000b7824 */ /* 0x000fe200020e063b */
[----:B---3--:R-:W-:Y:S01]  /*28dc0*/  ISETP.LT.AND P4, PT, R55, UR10, !P0 ;  /* 0x0000000a37007c0c */ /* 0x008fe2000c781270 */
[----:B------:R-:W3:Y:S01]  /*28dd0*/  LDCU UR10, c[0x0][0x398] ;  /* 0x00007300ff0a77ac */ /* 0x000ee20008000800 */
[----:B------:R-:W3:Y:S01]  /*28de0*/  LDL.LU R55, [R1+0xc48] ;  /* 0x000c480001377983 */ /* 0x000ee20000300800 */
[----:B------:R-:W-:Y:S01]  /*28df0*/  ISETP.LT.AND P2, PT, R47, UR7, !P3 ;  /* 0x000000072f007c0c */ /* 0x000fe2000df41270 */
[----:B------:R-:W0:Y:S01]  /*28e00*/  LDCU UR7, c[0x0][0x398] ;  /* 0x00007300ff0777ac */ /* 0x000e220008000800 */
[C---:B------:R-:W-:Y:S01]  /*28e10*/  IADD3 R12, P6, PT, R17.reuse, R60, RZ ;  /* 0x0000003c110c7210 */ /* 0x040fe20007fde0ff */
[----:B--2---:R-:W-:Y:S01]  /*28e20*/  VIADD R17, R17, UR4 ;  /* 0x0000000411117c36 */ /* 0x004fe20008000000 */
[----:B------:R-:W-:Y:S01]  /*28e30*/  ISETP.LT.AND P3, PT, R46, UR5, !P3 ;  /* 0x000000052e007c0c */ /* 0x000fe2000df61270 */
[----:B------:R-:W2:Y:S01]  /*28e40*/  LDCU UR5, c[0x0][0x3b8] ;  /* 0x00007700ff0577ac */ /* 0x000ea20008000800 */
[----:B------:R-:W-:Y:S01]  /*28e50*/  PRMT R19, R6, 0x7772, RZ ;  /* 0x0000777206137816 */ /* 0x000fe200000000ff */
[----:B------:R-:W-:Y:S01]  /*28e60*/  IMAD.X R13, R0, 0x1, R61, P6 ;  /* 0x00000001000d7824 */ /* 0x000fe200030e063d */
[----:B------:R-:W-:Y:S01]  /*28e70*/  SHF.R.S32.HI R0, RZ, 0x1f, R17 ;  /* 0x0000001fff007819 */ /* 0x000fe20000011411 */
[----:B------:R-:W2:Y:S01]  /*28e80*/  LDCU UR4, c[0x0][0x398] ;  /* 0x00007300ff0477ac */ /* 0x000ea20008000800 */
[----:B-1----:R-:W-:-:S03]  /*28e90*/  IADD3 R4, P6, PT, R17, R2, RZ ;  /* 0x0000000211047210 */ /* 0x002fc60007fde0ff */
[----:B------:R-:W-:Y:S02]  /*28ea0*/  @P2 STG.E.U8 desc[UR8][R10.64], R19 ;  /* 0x000000130a002986 */ /* 0x000fe4000c101108 */
[----:B------:R-:W-:Y:S01]  /*28eb0*/  IMAD.X R5, R0, 0x1, R3, P6 ;  /* 0x0000000100057824 */ /* 0x000fe200030e0603 */
[----:B----4-:R-:W-:Y:S02]  /*28ec0*/  IADD3 R8, P6, PT, R17, R56, RZ ;  /* 0x0000003811087210 */ /* 0x010fe40007fde0ff */
[----:B0-----:R-:W-:Y:S01]  /*28ed0*/  ISETP.LT.AND P2, PT, R45, UR7, !P1 ;  /* 0x000000072d007c0c */ /* 0x001fe2000cf41270 */
[----:B------:R-:W0:Y:S01]  /*28ee0*/  LDCU UR7, c[0x0][0x398] ;  /* 0x00007300ff0777ac */ /* 0x000e220008000800 */
[----:B------:R-:W-:Y:S01]  /*28ef0*/  PRMT R15, R6, 0x7773, RZ ;  /* 0x00007773060f7816 */ /* 0x000fe200000000ff */
[----:B------:R-:W-:-:S04]  /*28f00*/  IMAD.X R9, R0, 0x1, R57, P6 ;  /* 0x0000000100097824 */ /* 0x000fc800030e0639 */
[----:B------:R2:W-:Y:S02]  /*28f10*/  @P3 STG.E.U8 desc[UR8][R12.64], R15 ;  /* 0x0000000f0c003986 */ /* 0x0005e4000c101108 */
[----:B--2---:R-:W-:-:S05]  /*28f20*/  VIADD R15, R17, UR5 ;  /* 0x00000005110f7c36 */ /* 0x004fca0008000000 */
[----:B------:R-:W-:Y:S02]  /*28f30*/  IADD3 R2, P6, PT, R15, R2, RZ ;  /* 0x000000020f027210 */ /* 0x000fe40007fde0ff */
[----:B------:R-:W-:Y:S02]  /*28f40*/  SHF.R.S32.HI R6, RZ, 0x1f, R15 ;  /* 0x0000001fff067819 */ /* 0x000fe4000001140f */
[----:B------:R-:W-:-:S03]  /*28f50*/  ISETP.LT.AND P3, PT, R45, UR11, !P0 ;  /* 0x0000000b2d007c0c */ /* 0x000fc6000c761270 */
[----:B------:R-:W-:Y:S01]  /*28f60*/  IMAD.X R3, R6, 0x1, R3, P6 ;  /* 0x0000000106037824 */ /* 0x000fe200030e0603 */
[C---:B---3--:R-:W-:Y:S02]  /*28f70*/  PRMT R21, R55.reuse, 0x7770, RZ ;  /* 0x0000777037157816 */ /* 0x048fe400000000ff */
[----:B------:R-:W-:-:S03]  /*28f80*/  PRMT R19, R55, 0x7771, RZ ;  /* 0x0000777137137816 */ /* 0x000fc600000000ff */
[----:B------:R1:W-:Y:S01]  /*28f90*/  @P5 STG.E.U8 desc[UR8][R4.64], R21 ;  /* 0x0000001504005986 */ /* 0x0003e2000c101108 */
[----:B------:R-:W-:-:S03]  /*28fa0*/  IADD3 R12, P5, PT, R17, R60, RZ ;  /* 0x0000003c110c7210 */ /* 0x000fc60007fbe0ff */
[----:B------:R2:W-:Y:S01]  /*28fb0*/  @P2 STG.E.U8 desc[UR8][R8.64], R19 ;  /* 0x0000001308002986 */ /* 0x0005e2000c101108 */
[----:B------:R-:W-:Y:S01]  /*28fc0*/  IADD3 R10, P2, PT, R17, R58, RZ ;  /* 0x0000003a110a7210 */ /* 0x000fe20007f5e0ff */
[----:B------:R-:W-:Y:S01]  /*28fd0*/  IMAD.X R13, R0, 0x1, R61, P5 ;  /* 0x00000001000d7824 */ /* 0x000fe200028e063d */
[----:B------:R-:W-:-:S03]  /*28fe0*/  ISETP.LT.AND P5, PT, R47, UR4, !P1 ;  /* 0x000000042f007c0c */ /* 0x000fc6000cfa1270 */
[----:B------:R-:W-:Y:S01]  /*28ff0*/  IMAD.X R11, R0, 0x1, R59, P2 ;  /* 0x00000001000b7824 */ /* 0x000fe200010e063b */
[C---:B------:R-:W-:Y:S02]  /*29000*/  IADD3 R56, P2, PT, R15.reuse, R56, RZ ;  /* 0x000000380f387210 */ /* 0x040fe40007f5e0ff */
[----:B------:R-:W-:Y:S02]  /*29010*/  ISETP.LT.AND P1, PT, R46, UR6, !P1 ;  /* 0x000000062e007c0c */ /* 0x000fe4000cf21270 */
[----:B------:R-:W-:Y:S01]  /*29020*/  IADD3 R58, P6, PT, R15, R58, RZ ;  /* 0x0000003a0f3a7210 */ /* 0x000fe20007fde0ff */
[----:B------:R-:W-:Y:S01]  /*29030*/  IMAD.X R57, R6, 0x1, R57, P2 ;  /* 0x0000000106397824 */ /* 0x000fe200010e0639 */
[----:B------:R-:W-:Y:S02]  /*29040*/  ISETP.LT.AND P2, PT, R47, UR10, !P0 ;  /* 0x0000000a2f007c0c */ /* 0x000fe4000c741270 */
[----:B0-----:R-:W-:Y:S01]  /*29050*/  ISETP.LT.AND P0, PT, R46, UR7, !P0 ;  /* 0x000000072e007c0c */ /* 0x001fe2000c701270 */
[----:B------:R-:W-:Y:S01]  /*29060*/  IMAD.X R59, R6, 0x1, R59, P6 ;  /* 0x00000001063b7824 */ /* 0x000fe200030e063b */
[----:B-1----:R-:W-:-:S02]  /*29070*/  PRMT R5, R55, 0x7773, RZ ;  /* 0x0000777337057816 */ /* 0x002fc400000000ff */
[----:B------:R-:W-:Y:S02]  /*29080*/  IADD3 R60, P6, PT, R15, R60, RZ ;  /* 0x0000003c0f3c7210 */ /* 0x000fe40007fde0ff */
[----:B------:R-:W-:Y:S02]  /*29090*/  PRMT R55, R55, 0x7772, RZ ;  /* 0x0000777237377816 */ /* 0x000fe400000000ff */
[C---:B--2---:R-:W-:Y:S02]  /*290a0*/  PRMT R9, R7.reuse, 0x7773, RZ ;  /* 0x0000777307097816 */ /* 0x044fe400000000ff */
[C---:B------:R-:W-:Y:S02]  /*290b0*/  PRMT R15, R7.reuse, 0x7772, RZ ;  /* 0x00007772070f7816 */ /* 0x040fe400000000ff */
[C---:B------:R-:W-:Y:S02]  /*290c0*/  PRMT R17, R7.reuse, 0x7771, RZ ;  /* 0x0000777107117816 */ /* 0x040fe400000000ff */
[----:B------:R-:W-:Y:S01]  /*290d0*/  PRMT R7, R7, 0x7770, RZ ;  /* 0x0000777007077816 */ /* 0x000fe200000000ff */
[----:B------:R0:W-:Y:S04]  /*290e0*/  @P5 STG.E.U8 desc[UR8][R10.64], R55 ;  /* 0x000000370a005986 */ /* 0x0001e8000c101108 */
[----:B------:R0:W-:Y:S04]  /*290f0*/  @P1 STG.E.U8 desc[UR8][R12.64], R5 ;  /* 0x000000050c001986 */ /* 0x0001e8000c101108 */
[----:B------:R0:W-:Y:S04]  /*29100*/  @P4 STG.E.U8 desc[UR8][R2.64], R7 ;  /* 0x0000000702004986 */ /* 0x0001e8000c101108 */
[----:B------:R0:W-:Y:S01]  /*29110*/  @P3 STG.E.U8 desc[UR8][R56.64], R17 ;  /* 0x0000001138003986 */ /* 0x0001e2000c101108 */
[----:B------:R-:W-:-:S03]  /*29120*/  IMAD.X R61, R6, 0x1, R61, P6 ;  /* 0x00000001063d7824 */ /* 0x000fc600030e063d */
[----:B------:R0:W-:Y:S01]  /*29130*/  @P2 STG.E.U8 desc[UR8][R58.64], R15 ;  /* 0x0000000f3a002986 */ /* 0x0001e2000c101108 */
[----:B------:R-:W-:Y:S05]  /*29140*/  @!P0 EXIT ;  /* 0x000000000000894d */ /* 0x000fea0003800000 */
[----:B------:R-:W-:Y:S01]  /*29150*/  STG.E.U8 desc[UR8][R60.64], R9 ;  /* 0x000000093c007986 */ /* 0x000fe2000c101108 */
[----:B------:R-:W-:Y:S05]  /*29160*/  EXIT ;  /* 0x000000000000794d */ /* 0x000fea0003800000 */
.L_x_2:
[----:B------:R-:W-:-:S00]  /*29170*/  BRA `(.L_x_2) ;  /* 0xfffffffc00fc7947 */ /* 0x000fc0000383ffff */
[----:B------:R-:W-:-:S00]  /*29180*/  NOP ;  /* 0x0000000000007918 */ /* 0x000fc00000000000 */
[----:B------:R-:W-:-:S00]  /*29190*/  NOP ;  /* 0x0000000000007918 */ /* 0x000fc00000000000 */
[----:B------:R-:W-:-:S00]  /*291a0*/  NOP ;  /* 0x0000000000007918 */ /* 0x000fc00000000000 */
[----:B------:R-:W-:-:S00]  /*291b0*/  NOP ;  /* 0x0000000000007918 */ /* 0x000fc00000000000 */
[----:B------:R-:W-:-:S00]  /*291c0*/  NOP ;  /* 0x0000000000007918 */ /* 0x000fc00000000000 */
[----:B------:R-:W-:-:S00]  /*291d0*/  NOP ;  /* 0x0000000000007918 */ /* 0x000fc00000000000 */
[----:B------:R-:W-:-:S00]  /*291e0*/  NOP ;  /* 0x0000000000007918 */ /* 0x000fc00000000000 */
[----:B------:R-:W-:-:S00]  /*291f0*/  NOP ;  /* 0x0000000000007918 */ /* 0x000fc00000000000 */
.L_x_3:


//--------------------- .nv.shared.matmul_kernel  --------------------------
	.section	.nv.shared.matmul_kernel,"aw",@nobits
	.sectionflags	@""
	.align	16
	.zero		1024


//--------------------- .nv.shared.reserved.0     --------------------------
	.section	.nv.shared.reserved.0,"aw",@nobits
	.weak		__nv_reservedSMEM_offset_0_alias
	.size		__nv_reservedSMEM_offset_0_alias, 0, 64
	.other		__nv_reservedSMEM_offset_0_alias,@"STO_CUDA_RESERVED_SHARED STV_DEFAULT"
__nv_reservedSMEM_offset_0_alias:
	.zero		0
	.zero		64


//--------------------- .nv.constant0.matmul_kernel --------------------------
	.section	.nv.constant0.matmul_kernel,"a",@progbits
	.sectionflags	@""
	.align	4
.nv.constant0.matmul_kernel:
	.zero		976


//--------------------- SYMBOLS --------------------------

	.type		.nv.reservedSmem.offset0,@object
	.size		.nv.reservedSmem.offset0,0x4
	.type		.nv.reservedSmem.cap,@object
	.size		.nv.reservedSmem.cap,0x4
